	.target	sm_90a

	.elftype	@"ET_EXEC"


//--------------------- .note.nv.tkinfo           --------------------------
	.section	.note.nv.tkinfo,"",@"SHT_NOTE"
	.sectionflags	@"SHF_NOTE_NV_TKINFO"
	.tkinfo
        /*0018*/ 	.word	0x00000002
        /*0030*/ 	.string	""
        /*0030*/ 	.string	"ptxas"
        /*0030*/ 	.string	"Cuda compilation tools, release 13.0, V13.0.88"
        /*0030*/ 	.string	"Build cuda_13.0.r13.0/compiler.36424714_0"
        /*0030*/ 	.string	"-arch sm_90a -m 64 "



//--------------------- .note.nv.cuinfo           --------------------------
	.section	.note.nv.cuinfo,"",@"SHT_NOTE"
	.sectionflags	@"SHF_NOTE_NV_CUINFO"
        /*0018*/ 	.short	0x0002
        /*001a*/ 	.short	0x005a
        /*001c*/ 	.short	0x0082
	.zero		2


//--------------------- .nv.info                  --------------------------
	.section	.nv.info,"",@"SHT_CUDA_INFO"
	.align	4


	//----- nvinfo : EIATTR_REGCOUNT
	.align		4
        /*0000*/ 	.byte	0x04, 0x2f
        /*0002*/ 	.short	(.L_15 - .L_14)
	.align		4
.L_14:
        /*0004*/ 	.word	index@(_ZN7cutlass13device_kernelINS_4gemm6kernel13GemmUniversalIN4cute5tupleIJiiiiEEENS1_10collective13CollectiveMmaINS1_34MainloopSm90TmaGmmaWarpSpecializedILi2ENS5_IJNS4_1CILi2EEENSA_ILi1EEESC_EEENS1_35KernelTmaWarpSpecializedCooperativeEEENS5_IJNSA_ILi512EEENSA_ILi176EEENSA_ILi64EEEEEENS_10bfloat16_tENS5_IJlSC_lEEESK_SL_NS4_8TiledMMAINS4_8MMA_AtomIJNS4_4SM904GMMA27MMA_64x16x16_F32BF16BF16_SSILNSP_5MajorE0ELSR_0ELNSP_7ScaleInE1ELSS_1EEEEEENS4_6LayoutISD_NS5_IJSC_NSA_ILi0EEESW_EEEEENS5_IJNS4_10UnderscoreESZ_SZ_EEEEENS4_13SM90_TMA_LOADENS4_14ComposedLayoutINS4_7SwizzleILi3ELi4ELi3EEENS4_18smem_ptr_flag_bitsILi16EEENSV_INS5_IJNSA_ILi8EEESI_EEENS5_IJSI_SC_EEEEEEEvNS4_8identityENS4_23SM90_TMA_LOAD_MULTICASTES1C_vS1D_EENS_8epilogue10collective6detail29Sm90TmaWarpSpecializedAdapterINS1H_15DefaultEpilogueISK_SL_SL_NS1G_6thread17LinearCombinationISK_Li1EffLNS1L_9ScaleType4KindE0ELNS_15FloatRoundStyleE2ESK_EENS1_15EpilogueDefaultEEEEEvvEEEEvNT_6ParamsE)
        /*0008*/ 	.word	0x000000a8


	//----- nvinfo : EIATTR_FRAME_SIZE
	.align		4
.L_15:
        /*000c*/ 	.byte	0x04, 0x11
        /*000e*/ 	.short	(.L_17 - .L_16)
	.align		4
.L_16:
        /*0010*/ 	.word	index@(_ZN7cutlass13device_kernelINS_4gemm6kernel13GemmUniversalIN4cute5tupleIJiiiiEEENS1_10collective13CollectiveMmaINS1_34MainloopSm90TmaGmmaWarpSpecializedILi2ENS5_IJNS4_1CILi2EEENSA_ILi1EEESC_EEENS1_35KernelTmaWarpSpecializedCooperativeEEENS5_IJNSA_ILi512EEENSA_ILi176EEENSA_ILi64EEEEEENS_10bfloat16_tENS5_IJlSC_lEEESK_SL_NS4_8TiledMMAINS4_8MMA_AtomIJNS4_4SM904GMMA27MMA_64x16x16_F32BF16BF16_SSILNSP_5MajorE0ELSR_0ELNSP_7ScaleInE1ELSS_1EEEEEENS4_6LayoutISD_NS5_IJSC_NSA_ILi0EEESW_EEEEENS5_IJNS4_10UnderscoreESZ_SZ_EEEEENS4_13SM90_TMA_LOADENS4_14ComposedLayoutINS4_7SwizzleILi3ELi4ELi3EEENS4_18smem_ptr_flag_bitsILi16EEENSV_INS5_IJNSA_ILi8EEESI_EEENS5_IJSI_SC_EEEEEEEvNS4_8identityENS4_23SM90_TMA_LOAD_MULTICASTES1C_vS1D_EENS_8epilogue10collective6detail29Sm90TmaWarpSpecializedAdapterINS1H_15DefaultEpilogueISK_SL_SL_NS1G_6thread17LinearCombinationISK_Li1EffLNS1L_9ScaleType4KindE0ELNS_15FloatRoundStyleE2ESK_EENS1_15EpilogueDefaultEEEEEvvEEEEvNT_6ParamsE)
        /*0014*/ 	.word	0x000007d0


	//----- nvinfo : EIATTR_MIN_STACK_SIZE
	.align		4
.L_17:
        /*0018*/ 	.byte	0x04, 0x12
        /*001a*/ 	.short	(.L_19 - .L_18)
	.align		4
.L_18:
        /*001c*/ 	.word	index@(_ZN7cutlass13device_kernelINS_4gemm6kernel13GemmUniversalIN4cute5tupleIJiiiiEEENS1_10collective13CollectiveMmaINS1_34MainloopSm90TmaGmmaWarpSpecializedILi2ENS5_IJNS4_1CILi2EEENSA_ILi1EEESC_EEENS1_35KernelTmaWarpSpecializedCooperativeEEENS5_IJNSA_ILi512EEENSA_ILi176EEENSA_ILi64EEEEEENS_10bfloat16_tENS5_IJlSC_lEEESK_SL_NS4_8TiledMMAINS4_8MMA_AtomIJNS4_4SM904GMMA27MMA_64x16x16_F32BF16BF16_SSILNSP_5MajorE0ELSR_0ELNSP_7ScaleInE1ELSS_1EEEEEENS4_6LayoutISD_NS5_IJSC_NSA_ILi0EEESW_EEEEENS5_IJNS4_10UnderscoreESZ_SZ_EEEEENS4_13SM90_TMA_LOADENS4_14ComposedLayoutINS4_7SwizzleILi3ELi4ELi3EEENS4_18smem_ptr_flag_bitsILi16EEENSV_INS5_IJNSA_ILi8EEESI_EEENS5_IJSI_SC_EEEEEEEvNS4_8identityENS4_23SM90_TMA_LOAD_MULTICASTES1C_vS1D_EENS_8epilogue10collective6detail29Sm90TmaWarpSpecializedAdapterINS1H_15DefaultEpilogueISK_SL_SL_NS1G_6thread17LinearCombinationISK_Li1EffLNS1L_9ScaleType4KindE0ELNS_15FloatRoundStyleE2ESK_EENS1_15EpilogueDefaultEEEEEvvEEEEvNT_6ParamsE)
        /*0020*/ 	.word	0x000007d0
.L_19:


//--------------------- .nv.compat                --------------------------
	.section	.nv.compat,"",@"SHT_CUDA_COMPAT_INFO"
	.align	4
        /*0000*/ 	.byte	0x02, 0x09, 0x01, 0x00, 0x02, 0x02, 0x04, 0x00, 0x02, 0x05, 0x05, 0x00, 0x03, 0x07, 0x01, 0x01
        /*0010*/ 	.byte	0x02, 0x03, 0x01, 0x00, 0x02, 0x06, 0x01, 0x00, 0x04, 0x0b, 0x08, 0x00, 0x00, 0x00, 0x00, 0x00
        /*0020*/ 	.byte	0x00, 0x00, 0x00, 0x00


//--------------------- .nv.info._ZN7cutlass13device_kernelINS_4gemm6kernel13GemmUniversalIN4cute5tupleIJiiiiEEENS1_10collective13CollectiveMmaINS1_34MainloopSm90TmaGmmaWarpSpecializedILi2ENS5_IJNS4_1CILi2EEENSA_ILi1EEESC_EEENS1_35KernelTmaWarpSpecializedCooperativeEEENS5_IJNSA_ILi512EEENSA_ILi176EEENSA_ILi64EEEEEENS_10bfloat16_tENS5_IJlSC_lEEESK_SL_NS4_8TiledMMAINS4_8MMA_AtomIJNS4_4SM904GMMA27MMA_64x16x16_F32BF16BF16_SSILNSP_5MajorE0ELSR_0ELNSP_7ScaleInE1ELSS_1EEEEEENS4_6LayoutISD_NS5_IJSC_NSA_ILi0EEESW_EEEEENS5_IJNS4_10UnderscoreESZ_SZ_EEEEENS4_13SM90_TMA_LOADENS4_14ComposedLayoutINS4_7SwizzleILi3ELi4ELi3EEENS4_18smem_ptr_flag_bitsILi16EEENSV_INS5_IJNSA_ILi8EEESI_EEENS5_IJSI_SC_EEEEEEEvNS4_8identityENS4_23SM90_TMA_LOAD_MULTICASTES1C_vS1D_EENS_8epilogue10collective6detail29Sm90TmaWarpSpecializedAdapterINS1H_15DefaultEpilogueISK_SL_SL_NS1G_6thread17LinearCombinationISK_Li1EffLNS1L_9ScaleType4KindE0ELNS_15FloatRoundStyleE2ESK_EENS1_15EpilogueDefaultEEEEEvvEEEEvNT_6ParamsE --------------------------
	.section	.nv.info._ZN7cutlass13device_kernelINS_4gemm6kernel13GemmUniversalIN4cute5tupleIJiiiiEEENS1_10collective13CollectiveMmaINS1_34MainloopSm90TmaGmmaWarpSpecializedILi2ENS5_IJNS4_1CILi2EEENSA_ILi1EEESC_EEENS1_35KernelTmaWarpSpecializedCooperativeEEENS5_IJNSA_ILi512EEENSA_ILi176EEENSA_ILi64EEEEEENS_10bfloat16_tENS5_IJlSC_lEEESK_SL_NS4_8TiledMMAINS4_8MMA_AtomIJNS4_4SM904GMMA27MMA_64x16x16_F32BF16BF16_SSILNSP_5MajorE0ELSR_0ELNSP_7ScaleInE1ELSS_1EEEEEENS4_6LayoutISD_NS5_IJSC_NSA_ILi0EEESW_EEEEENS5_IJNS4_10UnderscoreESZ_SZ_EEEEENS4_13SM90_TMA_LOADENS4_14ComposedLayoutINS4_7SwizzleILi3ELi4ELi3EEENS4_18smem_ptr_flag_bitsILi16EEENSV_INS5_IJNSA_ILi8EEESI_EEENS5_IJSI_SC_EEEEEEEvNS4_8identityENS4_23SM90_TMA_LOAD_MULTICASTES1C_vS1D_EENS_8epilogue10collective6detail29Sm90TmaWarpSpecializedAdapterINS1H_15DefaultEpilogueISK_SL_SL_NS1G_6thread17LinearCombinationISK_Li1EffLNS1L_9ScaleType4KindE0ELNS_15FloatRoundStyleE2ESK_EENS1_15EpilogueDefaultEEEEEvvEEEEvNT_6ParamsE,"",@"SHT_CUDA_INFO"
	.sectionflags	@""
	.align	4


	//----- nvinfo : EIATTR_CUDA_API_VERSION
	.align		4
        /*0000*/ 	.byte	0x04, 0x37
        /*0002*/ 	.short	(.L_21 - .L_20)
.L_20:
        /*0004*/ 	.word	0x00000082


	//----- nvinfo : EIATTR_KPARAM_INFO
	.align		4
.L_21:
        /*0008*/ 	.byte	0x04, 0x17
        /*000a*/ 	.short	(.L_23 - .L_22)
.L_22:
        /*000c*/ 	.word	0x00000000
        /*0010*/ 	.short	0x0000
        /*0012*/ 	.short	0x0070
        /*0014*/ 	.byte	0x00, 0xf0, 0x01, 0x10


	//----- nvinfo : EIATTR_SPARSE_MMA_MASK
	.align		4
.L_23:
        /*0018*/ 	.byte	0x03, 0x50
        /*001a*/ 	.short	0x0000


	//----- nvinfo : EIATTR_MAXREG_COUNT
	.align		4
        /*001c*/ 	.byte	0x03, 0x1b
        /*001e*/ 	.short	0x00a8


	//----- nvinfo : EIATTR_NUM_BARRIERS
	.align		4
        /*0020*/ 	.byte	0x02, 0x4c
        /*0022*/ 	.byte	0x01
	.zero		1


	//----- nvinfo : EIATTR_EXTERNS
	.align		4
        /*0024*/ 	.byte	0x04, 0x0f
        /*0026*/ 	.short	(.L_25 - .L_24)


	//   ....[0]....
	.align		4
.L_24:
        /*0028*/ 	.word	index@(__assertfail)


	//----- nvinfo : EIATTR_ANNOTATIONS
	.align		4
.L_25:
        /*002c*/ 	.byte	0x04, 0x55
        /*002e*/ 	.short	(.L_27 - .L_26)


	//   ....[0]....
.L_26:
        /*0030*/ 	.word	0x00000001
        /*0034*/ 	.byte	0x50, 0x02, 0x00, 0x00, 0x01, 0x00, 0x00, 0x00, 0x00, 0x07, 0x00, 0x00, 0x01, 0x00, 0x00, 0x00
        /* <DEDUP_REMOVED lines=2043> */
        /*7ff4*/ 	.byte	0x20, 0x4e, 0x03, 0x00


	//----- nvinfo : EIATTR_MERCURY_ISA_VERSION
	.align		4
.L_27:
        /*7ff8*/ 	.byte	0x03, 0x5f
        /*7ffa*/ 	.short	0x0101


	//----- nvinfo : EIATTR_INT_WARP_WIDE_INSTR_OFFSETS
	.align		4
        /*7ffc*/ 	.byte	0x04, 0x31
        /*7ffe*/ 	.short	(.L_29 - .L_28)


	//   ....[0]....
.L_28:
        /*8000*/ 	.word	0x00000540


	//   ....[1]....
        /*8004*/ 	.word	0x00000560


	//   ....[2]....
        /*8008*/ 	.word	0x000006d0


	//----- nvinfo : EIATTR_COOP_GROUP_MASK_REGIDS
	.align		4
.L_29:
        /*800c*/ 	.byte	0x04, 0x29
        /*800e*/ 	.short	(.L_31 - .L_30)


	//   ....[0]....
.L_30:
        /*8010*/ 	.word	0xffffffff


	//   ....[1]....
        /*8014*/ 	.word	0xffffffff


	//   ....[2]....
        /*8018*/ 	.word	0xffffffff


	//   ....[3]....
        /*801c*/ 	.word	0xffffffff


	//   ....[4]....
        /*8020*/ 	.word	0xffffffff


	//   ....[5]....
        /*8024*/ 	.word	0xffffffff


	//----- nvinfo : EIATTR_COOP_GROUP_INSTR_OFFSETS
	.align		4
.L_31:
        /*8028*/ 	.byte	0x04, 0x28
        /*802a*/ 	.short	(.L_33 - .L_32)


	//   ....[0]....
.L_32:
        /*802c*/ 	.word	0x00000070


	//   ....[1]....
        /*8030*/ 	.word	0x00000080


	//   ....[2]....
        /*8034*/ 	.word	0x000001b0


	//   ....[3]....
        /*8038*/ 	.word	0x000003a0


	//   ....[4]....
        /*803c*/ 	.word	0x00000810


	//   ....[5]....
        /*8040*/ 	.word	0x00001380


	//----- nvinfo : EIATTR_REG_RECONFIG
	.align		4
.L_33:
        /*8044*/ 	.byte	0x01, 0x54
	.zero		2


	//----- nvinfo : EIATTR_SYSCALL_OFFSETS
	.align		4
        /*8048*/ 	.byte	0x04, 0x46
        /*804a*/ 	.short	(.L_35 - .L_34)


	//   ....[0]....
.L_34:
        /*804c*/ 	.word	0x00001530


	//----- nvinfo : EIATTR_MBARRIER_INSTR_OFFSETS
	.align		4
.L_35:
        /*8050*/ 	.byte	0x04, 0x39
        /*8052*/ 	.short	(.L_37 - .L_36)


	//   ....[0]....
.L_36:
        /*8054*/ 	.word	0x00000340
        /*8058*/ 	.word	0x000000ff
        /*805c*/ 	.word	0x00000000
        /*8060*/ 	.short	0x0100
        /*8062*/ 	.byte	0x09
	.zero		1


	//   ....[1]....
        /*8064*/ 	.word	0x00000350
        /*8068*/ 	.word	0x000000ff
        /*806c*/ 	.word	0x00000010
        /*8070*/ 	.short	0x0100
        /*8072*/ 	.byte	0x09
	.zero		1


	//   ....[2]....
        /*8074*/ 	.word	0x00000360
        /*8078*/ 	.word	0x000000ff
        /*807c*/ 	.word	0x00000008
        /*8080*/ 	.short	0x0100
        /*8082*/ 	.byte	0x09
	.zero		1


	//   ....[3]....
        /*8084*/ 	.word	0x00000370
        /*8088*/ 	.word	0x000000ff
        /*808c*/ 	.word	0x00000018
        /*8090*/ 	.short	0x0100
        /*8092*/ 	.byte	0x09
	.zero		1


	//   ....[4]....
        /*8094*/ 	.word	0x00000750
        /*8098*/ 	.word	0x000000ff
        /*809c*/ 	.word	0x00000030
        /*80a0*/ 	.short	0x0100
        /*80a2*/ 	.byte	0x06
	.zero		1


	//   ....[5]....
        /*80a4*/ 	.word	0x000007c0
        /*80a8*/ 	.word	0x000000ff
        /*80ac*/ 	.word	0x00000038
        /*80b0*/ 	.short	0x0100
        /*80b2*/ 	.byte	0x06
	.zero		1


	//   ....[6]....
        /*80b4*/ 	.word	0x00001610
        /*80b8*/ 	.word	0x00000003
        /*80bc*/ 	.word	0x00000000
        /*80c0*/ 	.short	0x010a
        /*80c2*/ 	.byte	0x3f
	.zero		1


	//   ....[7]....
        /*80c4*/ 	.word	0x00001650
        /*80c8*/ 	.word	0x00000003
        /*80cc*/ 	.word	0x00000000
        /*80d0*/ 	.short	0x010a
        /*80d2*/ 	.byte	0x3f
	.zero		1


	//   ....[8]....
        /*80d4*/ 	.word	0x0000aa40
        /*80d8*/ 	.word	0x000000ff
        /*80dc*/ 	.word	0x00000000
        /*80e0*/ 	.short	0x010a
        /*80e2*/ 	.byte	0x04
	.zero		1


	//   ....[9]....
        /*80e4*/ 	.word	0x0000aa80
        /*80e8*/ 	.word	0x000000ff
        /*80ec*/ 	.word	0x00000000
        /*80f0*/ 	.short	0x010a
        /*80f2*/ 	.byte	0x04
	.zero		1


	//   ....[10]....
        /*80f4*/ 	.word	0x00013840
        /*80f8*/ 	.word	0x00000000
        /*80fc*/ 	.word	0x00000000
        /*8100*/ 	.short	0x0101
        /*8102*/ 	.byte	0x3f
	.zero		1


	//   ....[11]....
        /*8104*/ 	.word	0x00013a60
        /*8108*/ 	.word	0x00000000
        /*810c*/ 	.word	0x00000000
        /*8110*/ 	.short	0x0101
        /*8112*/ 	.byte	0x3f
	.zero		1


	//   ....[12]....
        /*8114*/ 	.word	0x00034360
        /*8118*/ 	.word	0x0000000c
        /*811c*/ 	.word	0x00000010
        /*8120*/ 	.short	0x010a
        /*8122*/ 	.byte	0x3f
	.zero		1


	//   ....[13]....
        /*8124*/ 	.word	0x00034790
        /*8128*/ 	.word	0x00000002
        /*812c*/ 	.word	0x00000038
        /*8130*/ 	.short	0x0101
        /*8132*/ 	.byte	0x3f
	.zero		1


	//   ....[14]....
        /*8134*/ 	.word	0x00034ef0
        /*8138*/ 	.word	0x00000005
        /*813c*/ 	.word	0x00000000
        /*8140*/ 	.short	0x010a
        /*8142*/ 	.byte	0x3f
	.zero		1


	//   ....[15]....
        /*8144*/ 	.word	0x00034f80
        /*8148*/ 	.word	0x00000003
        /*814c*/ 	.word	0x00000000
        /*8150*/ 	.short	0x010a
        /*8152*/ 	.byte	0x3f
	.zero		1


	//   ....[16]....
        /*8154*/ 	.word	0x00034fe0
        /*8158*/ 	.word	0x00000003
        /*815c*/ 	.word	0x00000000
        /*8160*/ 	.short	0x010a
        /*8162*/ 	.byte	0x3f
	.zero		1


	//   ....[17]....
        /*8164*/ 	.word	0x00035040
        /*8168*/ 	.word	0x00000006
        /*816c*/ 	.word	0x00000000
        /*8170*/ 	.short	0x010a
        /*8172*/ 	.byte	0x3f
	.zero		1


	//   ....[18]....
        /*8174*/ 	.word	0x00035110
        /*8178*/ 	.word	0x0000000c
        /*817c*/ 	.word	0x00000010
        /*8180*/ 	.short	0x010a
        /*8182*/ 	.byte	0x3f
	.zero		1


	//   ....[19]....
        /*8184*/ 	.word	0x000351e0
        /*8188*/ 	.word	0x00000005
        /*818c*/ 	.word	0x00000000
        /*8190*/ 	.short	0x010a
        /*8192*/ 	.byte	0x3f
	.zero		1


	//----- nvinfo : EIATTR_NUM_MBARRIERS
	.align		4
.L_37:
        /*8194*/ 	.byte	0x03, 0x38
        /*8196*/ 	.short	0x0006


	//----- nvinfo : EIATTR_EXIT_INSTR_OFFSETS
	.align		4
        /*8198*/ 	.byte	0x04, 0x1c
        /*819a*/ 	.short	(.L_39 - .L_38)


	//   ....[0]....
.L_38:
        /*819c*/ 	.word	0x000009a0


	//   ....[1]....
        /*81a0*/ 	.word	0x00001260


	//   ....[2]....
        /*81a4*/ 	.word	0x00033a40


	//   ....[3]....
        /*81a8*/ 	.word	0x00033ff0


	//   ....[4]....
        /*81ac*/ 	.word	0x00034fd0


	//----- nvinfo : EIATTR_MAX_THREADS
	.align		4
.L_39:
        /*81b0*/ 	.byte	0x04, 0x05
        /*81b2*/ 	.short	(.L_41 - .L_40)
.L_40:
        /*81b4*/ 	.word	0x00000180
        /*81b8*/ 	.word	0x00000001
        /*81bc*/ 	.word	0x00000001


	//----- nvinfo : EIATTR_CRS_STACK_SIZE
	.align		4
.L_41:
        /*81c0*/ 	.byte	0x04, 0x1e
        /*81c2*/ 	.short	(.L_43 - .L_42)
.L_42:
        /*81c4*/ 	.word	0x00000000


	//----- nvinfo : EIATTR_CBANK_PARAM_SIZE
	.align		4
.L_43:
        /*81c8*/ 	.byte	0x03, 0x19
        /*81ca*/ 	.short	0x0470


	//----- nvinfo : EIATTR_PARAM_CBANK
	.align		4
        /*81cc*/ 	.byte	0x04, 0x0a
        /*81ce*/ 	.short	(.L_45 - .L_44)
	.align		4
.L_44:
        /*81d0*/ 	.word	index@(.nv.constant0._ZN7cutlass13device_kernelINS_4gemm6kernel13GemmUniversalIN4cute5tupleIJiiiiEEENS1_10collective13CollectiveMmaINS1_34MainloopSm90TmaGmmaWarpSpecializedILi2ENS5_IJNS4_1CILi2EEENSA_ILi1EEESC_EEENS1_35KernelTmaWarpSpecializedCooperativeEEENS5_IJNSA_ILi512EEENSA_ILi176EEENSA_ILi64EEEEEENS_10bfloat16_tENS5_IJlSC_lEEESK_SL_NS4_8TiledMMAINS4_8MMA_AtomIJNS4_4SM904GMMA27MMA_64x16x16_F32BF16BF16_SSILNSP_5MajorE0ELSR_0ELNSP_7ScaleInE1ELSS_1EEEEEENS4_6LayoutISD_NS5_IJSC_NSA_ILi0EEESW_EEEEENS5_IJNS4_10UnderscoreESZ_SZ_EEEEENS4_13SM90_TMA_LOADENS4_14ComposedLayoutINS4_7SwizzleILi3ELi4ELi3EEENS4_18smem_ptr_flag_bitsILi16EEENSV_INS5_IJNSA_ILi8EEESI_EEENS5_IJSI_SC_EEEEEEEvNS4_8identityENS4_23SM90_TMA_LOAD_MULTICASTES1C_vS1D_EENS_8epilogue10collective6detail29Sm90TmaWarpSpecializedAdapterINS1H_15DefaultEpilogueISK_SL_SL_NS1G_6thread17LinearCombinationISK_Li1EffLNS1L_9ScaleType4KindE0ELNS_15FloatRoundStyleE2ESK_EENS1_15EpilogueDefaultEEEEEvvEEEEvNT_6ParamsE)
        /*81d4*/ 	.short	0x0210
        /*81d6*/ 	.short	0x0470


	//----- nvinfo : EIATTR_SW_WAR
	.align		4
.L_45:
        /*81d8*/ 	.byte	0x04, 0x36
        /*81da*/ 	.short	(.L_47 - .L_46)
.L_46:
        /*81dc*/ 	.word	0x00000008
.L_47:


//--------------------- .nv.callgraph             --------------------------
	.section	.nv.callgraph,"",@"SHT_CUDA_CALLGRAPH"
	.align	4
	.sectionentsize	8
	.align		4
        /*0000*/ 	.word	0x00000000
	.align		4
        /*0004*/ 	.word	0xffffffff
	.align		4
        /*0008*/ 	.word	index@(_ZN7cutlass13device_kernelINS_4gemm6kernel13GemmUniversalIN4cute5tupleIJiiiiEEENS1_10collective13CollectiveMmaINS1_34MainloopSm90TmaGmmaWarpSpecializedILi2ENS5_IJNS4_1CILi2EEENSA_ILi1EEESC_EEENS1_35KernelTmaWarpSpecializedCooperativeEEENS5_IJNSA_ILi512EEENSA_ILi176EEENSA_ILi64EEEEEENS_10bfloat16_tENS5_IJlSC_lEEESK_SL_NS4_8TiledMMAINS4_8MMA_AtomIJNS4_4SM904GMMA27MMA_64x16x16_F32BF16BF16_SSILNSP_5MajorE0ELSR_0ELNSP_7ScaleInE1ELSS_1EEEEEENS4_6LayoutISD_NS5_IJSC_NSA_ILi0EEESW_EEEEENS5_IJNS4_10UnderscoreESZ_SZ_EEEEENS4_13SM90_TMA_LOADENS4_14ComposedLayoutINS4_7SwizzleILi3ELi4ELi3EEENS4_18smem_ptr_flag_bitsILi16EEENSV_INS5_IJNSA_ILi8EEESI_EEENS5_IJSI_SC_EEEEEEEvNS4_8identityENS4_23SM90_TMA_LOAD_MULTICASTES1C_vS1D_EENS_8epilogue10collective6detail29Sm90TmaWarpSpecializedAdapterINS1H_15DefaultEpilogueISK_SL_SL_NS1G_6thread17LinearCombinationISK_Li1EffLNS1L_9ScaleType4KindE0ELNS_15FloatRoundStyleE2ESK_EENS1_15EpilogueDefaultEEEEEvvEEEEvNT_6ParamsE)
	.align		4
        /*000c*/ 	.word	index@(__assertfail)
	.align		4
        /*0010*/ 	.word	0x00000000
	.align		4
        /*0014*/ 	.word	0xfffffffe
	.align		4
        /*0018*/ 	.word	0x00000000
	.align		4
        /*001c*/ 	.word	0xfffffffd
	.align		4
        /*0020*/ 	.word	0x00000000
	.align		4
        /*0024*/ 	.word	0xfffffffc


//--------------------- .nv.constant4             --------------------------
	.section	.nv.constant4,"a",@progbits
	.align	8
	.align		8
.nv.constant4:
        /*0000*/ 	.dword	__assertfail
	.align		8
        /*0008*/ 	.dword	__unnamed_1
	.align		8
        /*0010*/ 	.dword	_ZN39_INTERNAL_daf70963_4_k_cu_12349535_84814cuda3std3__45__cpo5beginE
	.align		8
        /*0018*/ 	.dword	_ZN39_INTERNAL_daf70963_4_k_cu_12349535_84814cuda3std3__45__cpo3endE
	.align		8
        /*0020*/ 	.dword	_ZN39_INTERNAL_daf70963_4_k_cu_12349535_84814cuda3std3__45__cpo6cbeginE
	.align		8
        /*0028*/ 	.dword	_ZN39_INTERNAL_daf70963_4_k_cu_12349535_84814cuda3std3__45__cpo4cendE
	.align		8
        /*0030*/ 	.dword	_ZN39_INTERNAL_daf70963_4_k_cu_12349535_84814cuda3std3__441_GLOBAL__N__daf70963_4_k_cu_12349535_84816ignoreE
	.align		8
        /*0038*/ 	.dword	_ZN39_INTERNAL_daf70963_4_k_cu_12349535_84814cuda3std3__419piecewise_constructE
	.align		8
        /*0040*/ 	.dword	_ZN39_INTERNAL_daf70963_4_k_cu_12349535_84814cuda3std3__48in_placeE
	.align		8
        /*0048*/ 	.dword	_ZN39_INTERNAL_daf70963_4_k_cu_12349535_84814cuda3std6ranges3__45__cpo4swapE
	.align		8
        /*0050*/ 	.dword	_ZN39_INTERNAL_daf70963_4_k_cu_12349535_84814cuda3std6ranges3__45__cpo9iter_moveE
	.align		8
        /*0058*/ 	.dword	_ZN39_INTERNAL_daf70963_4_k_cu_12349535_84814cute7productE
	.align		8
        /*0060*/ 	.dword	_ZN39_INTERNAL_daf70963_4_k_cu_12349535_84814cute1_E
	.align		8
        /*0068*/ 	.dword	$str$22
	.align		8
        /*0070*/ 	.dword	$str$23


//--------------------- .text._ZN7cutlass13device_kernelINS_4gemm6kernel13GemmUniversalIN4cute5tupleIJiiiiEEENS1_10collective13CollectiveMmaINS1_34MainloopSm90TmaGmmaWarpSpecializedILi2ENS5_IJNS4_1CILi2EEENSA_ILi1EEESC_EEENS1_35KernelTmaWarpSpecializedCooperativeEEENS5_IJNSA_ILi512EEENSA_ILi176EEENSA_ILi64EEEEEENS_10bfloat16_tENS5_IJlSC_lEEESK_SL_NS4_8TiledMMAINS4_8MMA_AtomIJNS4_4SM904GMMA27MMA_64x16x16_F32BF16BF16_SSILNSP_5MajorE0ELSR_0ELNSP_7ScaleInE1ELSS_1EEEEEENS4_6LayoutISD_NS5_IJSC_NSA_ILi0EEESW_EEEEENS5_IJNS4_10UnderscoreESZ_SZ_EEEEENS4_13SM90_TMA_LOADENS4_14ComposedLayoutINS4_7SwizzleILi3ELi4ELi3EEENS4_18smem_ptr_flag_bitsILi16EEENSV_INS5_IJNSA_ILi8EEESI_EEENS5_IJSI_SC_EEEEEEEvNS4_8identityENS4_23SM90_TMA_LOAD_MULTICASTES1C_vS1D_EENS_8epilogue10collective6detail29Sm90TmaWarpSpecializedAdapterINS1H_15DefaultEpilogueISK_SL_SL_NS1G_6thread17LinearCombinationISK_Li1EffLNS1L_9ScaleType4KindE0ELNS_15FloatRoundStyleE2ESK_EENS1_15EpilogueDefaultEEEEEvvEEEEvNT_6ParamsE --------------------------
	.section	.text._ZN7cutlass13device_kernelINS_4gemm6kernel13GemmUniversalIN4cute5tupleIJiiiiEEENS1_10collective13CollectiveMmaINS1_34MainloopSm90TmaGmmaWarpSpecializedILi2ENS5_IJNS4_1CILi2EEENSA_ILi1EEESC_EEENS1_35KernelTmaWarpSpecializedCooperativeEEENS5_IJNSA_ILi512EEENSA_ILi176EEENSA_ILi64EEEEEENS_10bfloat16_tENS5_IJlSC_lEEESK_SL_NS4_8TiledMMAINS4_8MMA_AtomIJNS4_4SM904GMMA27MMA_64x16x16_F32BF16BF16_SSILNSP_5MajorE0ELSR_0ELNSP_7ScaleInE1ELSS_1EEEEEENS4_6LayoutISD_NS5_IJSC_NSA_ILi0EEESW_EEEEENS5_IJNS4_10UnderscoreESZ_SZ_EEEEENS4_13SM90_TMA_LOADENS4_14ComposedLayoutINS4_7SwizzleILi3ELi4ELi3EEENS4_18smem_ptr_flag_bitsILi16EEENSV_INS5_IJNSA_ILi8EEESI_EEENS5_IJSI_SC_EEEEEEEvNS4_8identityENS4_23SM90_TMA_LOAD_MULTICASTES1C_vS1D_EENS_8epilogue10collective6detail29Sm90TmaWarpSpecializedAdapterINS1H_15DefaultEpilogueISK_SL_SL_NS1G_6thread17LinearCombinationISK_Li1EffLNS1L_9ScaleType4KindE0ELNS_15FloatRoundStyleE2ESK_EENS1_15EpilogueDefaultEEEEEvvEEEEvNT_6ParamsE,"ax",@progbits
	.align	128
.text._ZN7cutlass13device_kernelINS_4gemm6kernel13GemmUniversalIN4cute5tupleIJiiiiEEENS1_10collective13CollectiveMmaINS1_34MainloopSm90TmaGmmaWarpSpecializedILi2ENS5_IJNS4_1CILi2EEENSA_ILi1EEESC_EEENS1_35KernelTmaWarpSpecializedCooperativeEEENS5_IJNSA_ILi512EEENSA_ILi176EEENSA_ILi64EEEEEENS_10bfloat16_tENS5_IJlSC_lEEESK_SL_NS4_8TiledMMAINS4_8MMA_AtomIJNS4_4SM904GMMA27MMA_64x16x16_F32BF16BF16_SSILNSP_5MajorE0ELSR_0ELNSP_7ScaleInE1ELSS_1EEEEEENS4_6LayoutISD_NS5_IJSC_NSA_ILi0EEESW_EEEEENS5_IJNS4_10UnderscoreESZ_SZ_EEEEENS4_13SM90_TMA_LOADENS4_14ComposedLayoutINS4_7SwizzleILi3ELi4ELi3EEENS4_18smem_ptr_flag_bitsILi16EEENSV_INS5_IJNSA_ILi8EEESI_EEENS5_IJSI_SC_EEEEEEEvNS4_8identityENS4_23SM90_TMA_LOAD_MULTICASTES1C_vS1D_EENS_8epilogue10collective6detail29Sm90TmaWarpSpecializedAdapterINS1H_15DefaultEpilogueISK_SL_SL_NS1G_6thread17LinearCombinationISK_Li1EffLNS1L_9ScaleType4KindE0ELNS_15FloatRoundStyleE2ESK_EENS1_15EpilogueDefaultEEEEEvvEEEEvNT_6ParamsE:
        .type           _ZN7cutlass13device_kernelINS_4gemm6kernel13GemmUniversalIN4cute5tupleIJiiiiEEENS1_10collective13CollectiveMmaINS1_34MainloopSm90TmaGmmaWarpSpecializedILi2ENS5_IJNS4_1CILi2EEENSA_ILi1EEESC_EEENS1_35KernelTmaWarpSpecializedCooperativeEEENS5_IJNSA_ILi512EEENSA_ILi176EEENSA_ILi64EEEEEENS_10bfloat16_tENS5_IJlSC_lEEESK_SL_NS4_8TiledMMAINS4_8MMA_AtomIJNS4_4SM904GMMA27MMA_64x16x16_F32BF16BF16_SSILNSP_5MajorE0ELSR_0ELNSP_7ScaleInE1ELSS_1EEEEEENS4_6LayoutISD_NS5_IJSC_NSA_ILi0EEESW_EEEEENS5_IJNS4_10UnderscoreESZ_SZ_EEEEENS4_13SM90_TMA_LOADENS4_14ComposedLayoutINS4_7SwizzleILi3ELi4ELi3EEENS4_18smem_ptr_flag_bitsILi16EEENSV_INS5_IJNSA_ILi8EEESI_EEENS5_IJSI_SC_EEEEEEEvNS4_8identityENS4_23SM90_TMA_LOAD_MULTICASTES1C_vS1D_EENS_8epilogue10collective6detail29Sm90TmaWarpSpecializedAdapterINS1H_15DefaultEpilogueISK_SL_SL_NS1G_6thread17LinearCombinationISK_Li1EffLNS1L_9ScaleType4KindE0ELNS_15FloatRoundStyleE2ESK_EENS1_15EpilogueDefaultEEEEEvvEEEEvNT_6ParamsE,@function
        .size           _ZN7cutlass13device_kernelINS_4gemm6kernel13GemmUniversalIN4cute5tupleIJiiiiEEENS1_10collective13CollectiveMmaINS1_34MainloopSm90TmaGmmaWarpSpecializedILi2ENS5_IJNS4_1CILi2EEENSA_ILi1EEESC_EEENS1_35KernelTmaWarpSpecializedCooperativeEEENS5_IJNSA_ILi512EEENSA_ILi176EEENSA_ILi64EEEEEENS_10bfloat16_tENS5_IJlSC_lEEESK_SL_NS4_8TiledMMAINS4_8MMA_AtomIJNS4_4SM904GMMA27MMA_64x16x16_F32BF16BF16_SSILNSP_5MajorE0ELSR_0ELNSP_7ScaleInE1ELSS_1EEEEEENS4_6LayoutISD_NS5_IJSC_NSA_ILi0EEESW_EEEEENS5_IJNS4_10UnderscoreESZ_SZ_EEEEENS4_13SM90_TMA_LOADENS4_14ComposedLayoutINS4_7SwizzleILi3ELi4ELi3EEENS4_18smem_ptr_flag_bitsILi16EEENSV_INS5_IJNSA_ILi8EEESI_EEENS5_IJSI_SC_EEEEEEEvNS4_8identityENS4_23SM90_TMA_LOAD_MULTICASTES1C_vS1D_EENS_8epilogue10collective6detail29Sm90TmaWarpSpecializedAdapterINS1H_15DefaultEpilogueISK_SL_SL_NS1G_6thread17LinearCombinationISK_Li1EffLNS1L_9ScaleType4KindE0ELNS_15FloatRoundStyleE2ESK_EENS1_15EpilogueDefaultEEEEEvvEEEEvNT_6ParamsE,(.L_x_757 - _ZN7cutlass13device_kernelINS_4gemm6kernel13GemmUniversalIN4cute5tupleIJiiiiEEENS1_10collective13CollectiveMmaINS1_34MainloopSm90TmaGmmaWarpSpecializedILi2ENS5_IJNS4_1CILi2EEENSA_ILi1EEESC_EEENS1_35KernelTmaWarpSpecializedCooperativeEEENS5_IJNSA_ILi512EEENSA_ILi176EEENSA_ILi64EEEEEENS_10bfloat16_tENS5_IJlSC_lEEESK_SL_NS4_8TiledMMAINS4_8MMA_AtomIJNS4_4SM904GMMA27MMA_64x16x16_F32BF16BF16_SSILNSP_5MajorE0ELSR_0ELNSP_7ScaleInE1ELSS_1EEEEEENS4_6LayoutISD_NS5_IJSC_NSA_ILi0EEESW_EEEEENS5_IJNS4_10UnderscoreESZ_SZ_EEEEENS4_13SM90_TMA_LOADENS4_14ComposedLayoutINS4_7SwizzleILi3ELi4ELi3EEENS4_18smem_ptr_flag_bitsILi16EEENSV_INS5_IJNSA_ILi8EEESI_EEENS5_IJSI_SC_EEEEEEEvNS4_8identityENS4_23SM90_TMA_LOAD_MULTICASTES1C_vS1D_EENS_8epilogue10collective6detail29Sm90TmaWarpSpecializedAdapterINS1H_15DefaultEpilogueISK_SL_SL_NS1G_6thread17LinearCombinationISK_Li1EffLNS1L_9ScaleType4KindE0ELNS_15FloatRoundStyleE2ESK_EENS1_15EpilogueDefaultEEEEEvvEEEEvNT_6ParamsE)
        .other          _ZN7cutlass13device_kernelINS_4gemm6kernel13GemmUniversalIN4cute5tupleIJiiiiEEENS1_10collective13CollectiveMmaINS1_34MainloopSm90TmaGmmaWarpSpecializedILi2ENS5_IJNS4_1CILi2EEENSA_ILi1EEESC_EEENS1_35KernelTmaWarpSpecializedCooperativeEEENS5_IJNSA_ILi512EEENSA_ILi176EEENSA_ILi64EEEEEENS_10bfloat16_tENS5_IJlSC_lEEESK_SL_NS4_8TiledMMAINS4_8MMA_AtomIJNS4_4SM904GMMA27MMA_64x16x16_F32BF16BF16_SSILNSP_5MajorE0ELSR_0ELNSP_7ScaleInE1ELSS_1EEEEEENS4_6LayoutISD_NS5_IJSC_NSA_ILi0EEESW_EEEEENS5_IJNS4_10UnderscoreESZ_SZ_EEEEENS4_13SM90_TMA_LOADENS4_14ComposedLayoutINS4_7SwizzleILi3ELi4ELi3EEENS4_18smem_ptr_flag_bitsILi16EEENSV_INS5_IJNSA_ILi8EEESI_EEENS5_IJSI_SC_EEEEEEEvNS4_8identityENS4_23SM90_TMA_LOAD_MULTICASTES1C_vS1D_EENS_8epilogue10collective6detail29Sm90TmaWarpSpecializedAdapterINS1H_15DefaultEpilogueISK_SL_SL_NS1G_6thread17LinearCombinationISK_Li1EffLNS1L_9ScaleType4KindE0ELNS_15FloatRoundStyleE2ESK_EENS1_15EpilogueDefaultEEEEEvvEEEEvNT_6ParamsE,@"STO_CUDA_ENTRY STV_DEFAULT"
_ZN7cutlass13device_kernelINS_4gemm6kernel13GemmUniversalIN4cute5tupleIJiiiiEEENS1_10collective13CollectiveMmaINS1_34MainloopSm90TmaGmmaWarpSpecializedILi2ENS5_IJNS4_1CILi2EEENSA_ILi1EEESC_EEENS1_35KernelTmaWarpSpecializedCooperativeEEENS5_IJNSA_ILi512EEENSA_ILi176EEENSA_ILi64EEEEEENS_10bfloat16_tENS5_IJlSC_lEEESK_SL_NS4_8TiledMMAINS4_8MMA_AtomIJNS4_4SM904GMMA27MMA_64x16x16_F32BF16BF16_SSILNSP_5MajorE0ELSR_0ELNSP_7ScaleInE1ELSS_1EEEEEENS4_6LayoutISD_NS5_IJSC_NSA_ILi0EEESW_EEEEENS5_IJNS4_10UnderscoreESZ_SZ_EEEEENS4_13SM90_TMA_LOADENS4_14ComposedLayoutINS4_7SwizzleILi3ELi4ELi3EEENS4_18smem_ptr_flag_bitsILi16EEENSV_INS5_IJNSA_ILi8EEESI_EEENS5_IJSI_SC_EEEEEEEvNS4_8identityENS4_23SM90_TMA_LOAD_MULTICASTES1C_vS1D_EENS_8epilogue10collective6detail29Sm90TmaWarpSpecializedAdapterINS1H_15DefaultEpilogueISK_SL_SL_NS1G_6thread17LinearCombinationISK_Li1EffLNS1L_9ScaleType4KindE0ELNS_15FloatRoundStyleE2ESK_EENS1_15EpilogueDefaultEEEEEvvEEEEvNT_6ParamsE:
[----:B------:R-:W0:Y:S02]  /*0000*/  LDC R1, c[0x0][0x28] ;  /* 0x00000a00ff017b82 */ /* 0x000e240000000800 */
[----:B0-----:R-:W-:Y:S01]  /*0010*/  VIADD R1, R1, 0xfffff830 ;  /* 0xfffff83001017836 */ /* 0x001fe20000000000 */
[----:B------:R-:W0:Y:S01]  /*0020*/  S2R R4, SR_TID.X ;  /* 0x0000000000047919 */ /* 0x000e220000002100 */
[----:B------:R-:W-:Y:S01]  /*0030*/  ELECT P0, URZ, PT ;  /* 0x00000000003f782f */ /* 0x000fe20003800000 */
[----:B------:R-:W-:Y:S01]  /*0040*/  BSSY B0, `(.L_x_0) ;  /* 0x0000015000007945 */ /* 0x000fe20003800000 */
[--C-:B0-----:R-:W-:Y:S02]  /*0050*/  SHF.R.U32.HI R0, RZ, 0x5, R4.reuse ;  /* 0x00000005ff007819 */ /* 0x101fe40000011604 */
[----:B------:R-:W-:-:S03]  /*0060*/  SHF.R.U32.HI R2, RZ, 0x7, R4 ;  /* 0x00000007ff027819 */ /* 0x000fc60000011604 */
[----:B------:R-:W0:Y:S04]  /*0070*/  SHFL.IDX PT, R3, R0, RZ, 0x1f ;  /* 0x00001fff00037589 */ /* 0x000e2800000e0000 */
[----:B------:R-:W1:Y:S01]  /*0080*/  SHFL.IDX PT, R2, R2, RZ, 0x1f ;  /* 0x00001fff02027589 */ /* 0x000e6200000e0000 */
[----:B0-----:R-:W-:Y:S02]  /*0090*/  R2UR UR4, R3 ;  /* 0x00000000030472ca */ /* 0x001fe400000e0000 */
[----:B-1----:R-:W-:-:S11]  /*00a0*/  R2UR UR6, R2 ;  /* 0x00000000020672ca */ /* 0x002fd600000e0000 */
[----:B------:R-:W-:Y:S02]  /*00b0*/  USHF.R.S32.HI UR5, URZ, 0x1f, UR4 ;  /* 0x0000001f3f057899 */ /* 0x000fe40008011404 */
[----:B------:R-:W-:Y:S02]  /*00c0*/  ISETP.NE.OR P0, PT, RZ, UR4, !P0 ;  /* 0x00000004ff007c0c */ /* 0x000fe4000c705670 */
[----:B------:R-:W-:-:S04]  /*00d0*/  ULEA.HI UR5, UR5, UR4, URZ, 0x2 ;  /* 0x0000000405057291 */ /* 0x000fc8000f8f103f */
[----:B------:R-:W-:-:S04]  /*00e0*/  ULOP3.LUT UR5, UR5, 0xfffffffc, URZ, 0xc0, !UPT ;  /* 0xfffffffc05057892 */ /* 0x000fc8000f8ec03f */
[----:B------:R-:W-:-:S03]  /*00f0*/  UIADD3 UR8, UR4, -UR5, URZ ;  /* 0x8000000504087290 */ /* 0x000fc6000fffe03f */
[----:B------:R-:W-:Y:S09]  /*0100*/  @P0 BRA `(.L_x_1) ;  /* 0x0000000000200947 */ /* 0x000ff20003800000 */
[----:B------:R-:W-:Y:S02]  /*0110*/  ULDC.64 UR4, c[0x0][0x198] ;  /* 0x0000660000047ab9 */ /* 0x000fe40000000a00 */
[----:B------:R-:W-:Y:S02]  /*0120*/  UIADD3 UR10, UP0, UR4, 0xf0, URZ ;  /* 0x000000f0040a7890 */ /* 0x000fe4000ff1e03f */
[----:B------:R-:W-:Y:S02]  /*0130*/  UIADD3 UR4, UP1, UR4, 0x1f0, URZ ;  /* 0x000001f004047890 */ /* 0x000fe4000ff3e03f */
[----:B------:R-:W-:Y:S02]  /*0140*/  UIADD3.X UR11, URZ, UR5, URZ, UP0, !UPT ;  /* 0x000000053f0b7290 */ /* 0x000fe400087fe43f */
[----:B------:R-:W-:-:S07]  /*0150*/  UIADD3.X UR5, URZ, UR5, URZ, UP1, !UPT ;  /* 0x000000053f057290 */ /* 0x000fce0008ffe43f */
[----:B------:R0:W-:Y:S02]  /*0160*/  UTMACCTL.PF [UR10] ;  /* 0x000000000a0079b9 */ /* 0x0001e40008040000 */
[----:B------:R0:W-:Y:S02]  /*0170*/  UTMACCTL.PF [UR4] ;  /* 0x00000000040079b9 */ /* 0x0001e40008040000 */
[----:B0-----:R-:W-:Y:S01]  /*0180*/  NOP ;  /* 0x0000000000007918 */ /* 0x001fe20000000000 */
.L_x_1:
[----:B------:R-:W-:Y:S05]  /*0190*/  BSYNC B0 ;  /* 0x0000000000007941 */ /* 0x000fea0003800000 */
.L_x_0:
[----:B------:R-:W-:Y:S01]  /*01a0*/  UISETP.NE.AND UP0, UPT, UR8, 0x3, UPT ;  /* 0x000000030800788c */ /* 0x000fe2000bf05270 */
[----:B------:R-:W0:Y:S01]  /*01b0*/  SHFL.IDX PT, R3, R0, RZ, 0x1f ;  /* 0x00001fff00037589 */ /* 0x000e2200000e0000 */
[----:B------:R-:W-:Y:S02]  /*01c0*/  UIADD3 UR10, UR6, -0x1, URZ ;  /* 0xffffffff060a7890 */ /* 0x000fe4000fffe03f */
[----:B------:R-:W-:Y:S01]  /*01d0*/  ISETP.NE.AND P1, PT, RZ, UR6, PT ;  /* 0x00000006ff007c0c */ /* 0x000fe2000bf25270 */
[----:B------:R-:W-:Y:S02]  /*01e0*/  UISETP.EQ.OR UP0, UPT, UR8, URZ, !UP0 ;  /* 0x0000003f0800728c */ /* 0x000fe4000c702670 */
[----:B------:R-:W-:Y:S02]  /*01f0*/  UISETP.GE.U32.AND UP1, UPT, UR10, 0x2, UPT ;  /* 0x000000020a00788c */ /* 0x000fe4000bf26070 */
[----:B------:R-:W-:-:S04]  /*0200*/  UISETP.EQ.AND UP0, UPT, UR6, URZ, UP0 ;  /* 0x0000003f0600728c */ /* 0x000fc80008702270 */
[----:B------:R-:W-:-:S04]  /*0210*/  USEL UR4, URZ, 0x1, !UP0 ;  /* 0x000000013f047887 */ /* 0x000fc8000c000000 */
[----:B------:R-:W-:-:S06]  /*0220*/  USEL UR4, UR4, 0x2, UP1 ;  /* 0x0000000204047887 */ /* 0x000fcc0008800000 */
[----:B------:R-:W-:Y:S01]  /*0230*/  IMAD.U32 R2, RZ, RZ, UR4 ;  /* 0x00000004ff027e24 */ /* 0x000fe2000f8e00ff */
[----:B0-----:R-:W-:-:S04]  /*0240*/  ISETP.NE.AND P0, PT, R3, RZ, PT ;  /* 0x000000ff0300720c */ /* 0x001fc80003f05270 */
[----:B------:R0:W-:Y:S09]  /*0250*/  STL [R1+0x264], R2 ;  /* 0x0002640201007387 */ /* 0x0001f20000100800 */
[----:B0-----:R-:W-:Y:S05]  /*0260*/  @P0 BRA `(.L_x_2) ;  /* 0x0000000000480947 */ /* 0x001fea0003800000 */
[----:B------:R-:W0:Y:S01]  /*0270*/  S2UR UR9, SR_CgaCtaId ;  /* 0x00000000000979c3 */ /* 0x000e220000008800 */
[----:B------:R-:W-:Y:S01]  /*0280*/  UMOV UR4, 0x400 ;  /* 0x0000040000047882 */ /* 0x000fe20000000000 */
[----:B------:R-:W-:Y:S01]  /*0290*/  UMOV UR5, 0x1 ;  /* 0x0000000100057882 */ /* 0x000fe20000000000 */
[----:B------:R-:W-:Y:S01]  /*02a0*/  UMOV UR6, 0x4 ;  /* 0x0000000400067882 */ /* 0x000fe20000000000 */
[----:B------:R-:W-:Y:S01]  /*02b0*/  ELECT P0, URZ, PT ;  /* 0x00000000003f782f */ /* 0x000fe20003800000 */
[----:B------:R-:W-:-:S04]  /*02c0*/  UIADD3 UR6, -UR6, 0x100000, URZ ;  /* 0x0010000006067890 */ /* 0x000fc8000fffe13f */
[----:B------:R-:W-:Y:S02]  /*02d0*/  USHF.L.U32 UR7, UR6, 0xb, URZ ;  /* 0x0000000b06077899 */ /* 0x000fe4000800063f */
[----:B------:R-:W-:Y:S02]  /*02e0*/  USHF.L.U32 UR6, UR6, 0x1, URZ ;  /* 0x0000000106067899 */ /* 0x000fe4000800063f */
[----:B0-----:R-:W-:Y:S02]  /*02f0*/  ULEA UR9, UR9, UR4, 0x18 ;  /* 0x0000000409097291 */ /* 0x001fe4000f8ec03f */
[----:B------:R-:W-:-:S04]  /*0300*/  UIADD3 UR4, -UR5, 0x100000, URZ ;  /* 0x0010000005047890 */ /* 0x000fc8000fffe13f */
[----:B------:R-:W-:Y:S02]  /*0310*/  USHF.L.U32 UR5, UR4, 0xb, URZ ;  /* 0x0000000b04057899 */ /* 0x000fe4000800063f */
[----:B------:R-:W-:Y:S01]  /*0320*/  USHF.L.U32 UR4, UR4, 0x1, URZ ;  /* 0x0000000104047899 */ /* 0x000fe2000800063f */
[----:B------:R-:W0:Y:S11]  /*0330*/  FENCE.VIEW.ASYNC.S ;  /* 0x00000000000073c6 */ /* 0x000e360000000000 */
[----:B0-----:R0:W1:Y:S01]  /*0340*/  SYNCS.EXCH.64 URZ, [UR9], UR4 ;  /* 0x00000004093f75b2 */ /* 0x0010620008000100 */
[----:B------:R0:W2:Y:S01]  /*0350*/  SYNCS.EXCH.64 URZ, [UR9+0x10], UR6 ;  /* 0x00001006093f75b2 */ /* 0x0000a20008000100 */
[----:B------:R0:W3:Y:S01]  /*0360*/  SYNCS.EXCH.64 URZ, [UR9+0x8], UR4 ;  /* 0x00000804093f75b2 */ /* 0x0000e20008000100 */
[----:B------:R0:W4:Y:S01]  /*0370*/  SYNCS.EXCH.64 URZ, [UR9+0x18], UR6 ;  /* 0x00001806093f75b2 */ /* 0x0001220008000100 */
[----:B------:R-:W-:Y:S01]  /*0380*/  NOP ;  /* 0x0000000000007918 */ /* 0x000fe20000000000 */
.L_x_2:
[----:B------:R-:W-:Y:S01]  /*0390*/  SHF.R.S32.HI R2, RZ, 0x1f, R4 ;  /* 0x0000001fff027819 */ /* 0x000fe20000011404 */
[----:B------:R-:W5:Y:S01]  /*03a0*/  SHFL.IDX PT, R0, R0, RZ, 0x1f ;  /* 0x00001fff00007589 */ /* 0x000f6200000e0000 */
[----:B0-----:R-:W0:Y:S01]  /*03b0*/  S2UR UR9, SR_CTAID.X ;  /* 0x00000000000979c3 */ /* 0x001e220000002500 */
[----:B------:R-:W-:Y:S02]  /*03c0*/  ELECT P0, URZ, PT ;  /* 0x00000000003f782f */ /* 0x000fe40003800000 */
[----:B------:R-:W-:Y:S01]  /*03d0*/  LEA.HI R2, R2, R4, RZ, 0x7 ;  /* 0x0000000402027211 */ /* 0x000fe200078f38ff */
[----:B------:R-:W-:Y:S01]  /*03e0*/  ULDC UR4, c[0x0][0x150] ;  /* 0x0000540000047ab9 */ /* 0x000fe20000000800 */
[----:B------:R-:W-:Y:S01]  /*03f0*/  SHF.R.S32.HI R6, RZ, 0x1f, R3 ;  /* 0x0000001fff067819 */ /* 0x000fe20000011403 */
[----:B------:R-:W-:Y:S01]  /*0400*/  NOP ;  /* 0x0000000000007918 */ /* 0x000fe20000000000 */
[----:B------:R-:W-:Y:S01]  /*0410*/  LOP3.LUT R2, R2, 0xffffff80, RZ, 0xc0, !PT ;  /* 0xffffff8002027812 */ /* 0x000fe200078ec0ff */
[----:B------:R-:W-:Y:S01]  /*0420*/  NOP ;  /* 0x0000000000007918 */ /* 0x000fe20000000000 */
[----:B------:R-:W-:Y:S01]  /*0430*/  LEA.HI R6, R6, R3, RZ, 0x2 ;  /* 0x0000000306067211 */ /* 0x000fe200078f10ff */
[----:B------:R-:W1:Y:S01]  /*0440*/  LDC R8, c[0x0][0x144] ;  /* 0x00005100ff087b82 */ /* 0x000e620000000800 */
[----:B------:R-:W-:-:S02]  /*0450*/  IMAD.MOV.U32 R17, RZ, RZ, 0x1 ;  /* 0x00000001ff117424 */ /* 0x000fc400078e00ff */
[----:B------:R-:W-:Y:S01]  /*0460*/  IMAD.IADD R4, R4, 0x1, -R2 ;  /* 0x0000000104047824 */ /* 0x000fe200078e0a02 */
[----:B------:R-:W-:Y:S01]  /*0470*/  LOP3.LUT R6, R6, 0x3ffffffc, RZ, 0xc0, !PT ;  /* 0x3ffffffc06067812 */ /* 0x000fe200078ec0ff */
[----:B------:R-:W2:Y:S03]  /*0480*/  S2R R2, SR_CTAID.Y ;  /* 0x0000000000027919 */ /* 0x000ea60000002600 */
[----:B------:R-:W-:Y:S01]  /*0490*/  SHF.R.S32.HI R5, RZ, 0x1f, R4 ;  /* 0x0000001fff057819 */ /* 0x000fe20000011404 */
[----:B------:R-:W-:Y:S01]  /*04a0*/  IMAD.IADD R6, R3, 0x1, -R6 ;  /* 0x0000000103067824 */ /* 0x000fe200078e0a06 */
[----:B------:R-:W3:Y:S02]  /*04b0*/  LDC R11, c[0x0][0x148] ;  /* 0x00005200ff0b7b82 */ /* 0x000ee40000000800 */
[----:B------:R-:W-:Y:S02]  /*04c0*/  LEA.HI R5, R5, R4, RZ, 0x3 ;  /* 0x0000000405057211 */ /* 0x000fe400078f18ff */
[----:B-----5:R-:W-:-:S02]  /*04d0*/  ISETP.NE.OR P0, PT, R0, RZ, !P0 ;  /* 0x000000ff0000720c */ /* 0x020fc40004705670 */
[--C-:B------:R-:W-:Y:S02]  /*04e0*/  SHF.R.S32.HI R0, RZ, 0x3, R5.reuse ;  /* 0x00000003ff007819 */ /* 0x100fe40000011405 */
[----:B------:R-:W-:Y:S02]  /*04f0*/  SHF.R.S32.HI R5, RZ, 0x1f, R5 ;  /* 0x0000001fff057819 */ /* 0x000fe40000011405 */
[----:B0-----:R-:W-:Y:S02]  /*0500*/  I2FP.F32.U32 R7, UR9 ;  /* 0x0000000900077c45 */ /* 0x001fe40008201000 */
[----:B------:R-:W-:-:S03]  /*0510*/  LEA.HI R5, R5, R0, RZ, 0x2 ;  /* 0x0000000005057211 */ /* 0x000fc600078f10ff */
[----:B------:R-:W-:Y:S01]  /*0520*/  FMUL R7, R7, UR4 ;  /* 0x0000000407077c20 */ /* 0x000fe20008400000 */
[----:B------:R-:W-:Y:S01]  /*0530*/  LOP3.LUT R5, R5, 0xfffffffc, RZ, 0xc0, !PT ;  /* 0xfffffffc05057812 */ /* 0x000fe200078ec0ff */
[----:B------:R-:W-:Y:S01]  /*0540*/  VOTEU.ALL UP0, P0 ;  /* 0x00000000003f7886 */ /* 0x000fe20000000000 */
[----:B------:R-:W-:Y:S01]  /*0550*/  ULDC UR4, c[0x0][0x154] ;  /* 0x0000550000047ab9 */ /* 0x000fe20000000800 */
[----:B------:R-:W-:Y:S02]  /*0560*/  VOTEU.ALL UP1, P0 ;  /* 0x00000000003f7886 */ /* 0x000fe40000020000 */
[----:B------:R-:W0:Y:S01]  /*0570*/  F2I.U32.TRUNC.NTZ R7, R7 ;  /* 0x0000000700077305 */ /* 0x000e22000020f000 */
[----:B------:R-:W-:Y:S01]  /*0580*/  IMAD.IADD R5, R0, 0x1, -R5 ;  /* 0x0000000100057824 */ /* 0x000fe200078e0a05 */
[----:B------:R-:W5:Y:S01]  /*0590*/  @!UP0 S2UR UR7, SR_CgaCtaId ;  /* 0x00000000000789c3 */ /* 0x000f620000008800 */
[----:B------:R-:W-:Y:S02]  /*05a0*/  @!UP0 UMOV UR6, 0x400 ;  /* 0x0000040000068882 */ /* 0x000fe40000000000 */
[----:B------:R-:W-:Y:S01]  /*05b0*/  IMAD R5, R6, 0x4, R5 ;  /* 0x0000000406057824 */ /* 0x000fe200078e0205 */
[----:B--2---:R-:W-:-:S04]  /*05c0*/  I2FP.F32.U32 R9, R2 ;  /* 0x0000000200097245 */ /* 0x004fc80000201000 */
[----:B------:R-:W-:Y:S01]  /*05d0*/  LEA.HI R0, R5, R5, RZ, 0x1 ;  /* 0x0000000505007211 */ /* 0x000fe200078f08ff */
[----:B------:R-:W-:Y:S01]  /*05e0*/  FMUL R9, R9, UR4 ;  /* 0x0000000409097c20 */ /* 0x000fe20008400000 */
[----:B------:R-:W-:Y:S02]  /*05f0*/  UMOV UR4, 0x20 ;  /* 0x0000002000047882 */ /* 0x000fe40000000000 */
[----:B------:R-:W-:Y:S01]  /*0600*/  LOP3.LUT R6, R0, 0xfffffffe, RZ, 0xc0, !PT ;  /* 0xfffffffe00067812 */ /* 0x000fe200078ec0ff */
[----:B------:R-:W-:-:S04]  /*0610*/  @!UP0 UIADD3 UR4, -UR4, 0x100000, URZ ;  /* 0x0010000004048890 */ /* 0x000fc8000fffe13f */
[----:B------:R-:W-:Y:S02]  /*0620*/  @!UP0 USHF.L.U32 UR5, UR4, 0xb, URZ ;  /* 0x0000000b04058899 */ /* 0x000fe4000800063f */
[----:B------:R-:W-:Y:S01]  /*0630*/  @!UP0 USHF.L.U32 UR4, UR4, 0x1, URZ ;  /* 0x0000000104048899 */ /* 0x000fe2000800063f */
[----:B0-----:R-:W-:Y:S01]  /*0640*/  IADD3 R13, -R7, RZ, RZ ;  /* 0x000000ff070d7210 */ /* 0x001fe20007ffe1ff */
[----:B------:R-:W0:Y:S01]  /*0650*/  F2I.U32.TRUNC.NTZ R9, R9 ;  /* 0x0000000900097305 */ /* 0x000e22000020f000 */
[----:B------:R-:W-:-:S03]  /*0660*/  IMAD.IADD R7, R5, 0x1, -R6 ;  /* 0x0000000105077824 */ /* 0x000fc600078e0a06 */
[----:B-1----:R-:W-:Y:S02]  /*0670*/  IMAD R0, R8, R13, UR9 ;  /* 0x0000000908007e24 */ /* 0x002fe4000f8e020d */
[----:B------:R-:W-:-:S03]  /*0680*/  IMAD.SHL.U32 R6, R5, 0x4, RZ ;  /* 0x0000000405067824 */ /* 0x000fc600078e00ff */
[----:B------:R-:W-:Y:S01]  /*0690*/  ISETP.NE.AND P2, PT, R7, R0, PT ;  /* 0x000000000700720c */ /* 0x000fe20003f45270 */
[----:B-----5:R-:W-:Y:S01]  /*06a0*/  @!UP0 ULEA UR6, UR7, UR6, 0x18 ;  /* 0x0000000607068291 */ /* 0x020fe2000f8ec03f */
[----:B------:R-:W1:Y:S01]  /*06b0*/  LDC R7, c[0x0][0x140] ;  /* 0x00005000ff077b82 */ /* 0x000e620000000800 */
[----:B------:R-:W-:Y:S01]  /*06c0*/  LOP3.LUT R10, R5, 0xc, R6, 0x78, !PT ;  /* 0x0000000c050a7812 */ /* 0x000fe200078e7806 */
[----:B------:R-:W-:Y:S01]  /*06d0*/  VOTEU.ALL UP0, P0 ;  /* 0x00000000003f7886 */ /* 0x000fe20000000000 */
[----:B------:R-:W-:Y:S01]  /*06e0*/  LOP3.LUT P0, RZ, R4, 0x7, RZ, 0xc0, !PT ;  /* 0x0000000704ff7812 */ /* 0x000fe2000780c0ff */
[----:B0-----:R-:W-:Y:S02]  /*06f0*/  IMAD.MOV R12, RZ, RZ, -R9 ;  /* 0x000000ffff0c7224 */ /* 0x001fe400078e0a09 */
[----:B------:R0:W-:Y:S01]  /*0700*/  STL [R1+0x25c], R10 ;  /* 0x00025c0a01007387 */ /* 0x0001e20000100800 */
[----:B------:R-:W-:Y:S01]  /*0710*/  ISETP.LT.U32.AND P0, PT, R10, 0x2, !P0 ;  /* 0x000000020a00780c */ /* 0x000fe20004701070 */
[----:B---3--:R-:W-:-:S03]  /*0720*/  IMAD R6, R11, R12, R2 ;  /* 0x0000000c0b067224 */ /* 0x008fc600078e0202 */
[----:B------:R-:W-:Y:S01]  /*0730*/  @P2 LEA.HI R5, R10, R10, RZ, 0x1 ;  /* 0x0000000a0a052211 */ /* 0x000fe200078f08ff */
[----:B------:R-:W2:Y:S02]  /*0740*/  FENCE.VIEW.ASYNC.S ;  /* 0x00000000000073c6 */ /* 0x000ea40000000000 */
[----:B--2---:R0:W2:Y:S01]  /*0750*/  @!UP0 SYNCS.EXCH.64 URZ, [UR6+0x30], UR4 ;  /* 0x00003004063f85b2 */ /* 0x0040a20008000100 */
[----:B------:R-:W-:Y:S02]  /*0760*/  SEL R4, RZ, 0x1, !P0 ;  /* 0x00000001ff047807 */ /* 0x000fe40004000000 */
[----:B------:R-:W-:-:S04]  /*0770*/  @P2 SHF.R.S32.HI R5, RZ, 0x1, R5 ;  /* 0x00000001ff052819 */ /* 0x000fc80000011405 */
[----:B------:R-:W-:-:S04]  /*0780*/  @P2 ISETP.NE.AND P3, PT, R5, R6, PT ;  /* 0x000000060500220c */ /* 0x000fc80003f65270 */
[----:B------:R-:W-:Y:S02]  /*0790*/  @P2 SEL R17, RZ, 0x1, P3 ;  /* 0x00000001ff112807 */ /* 0x000fe40001800000 */
[----:B-1----:R-:W-:Y:S02]  /*07a0*/  ISETP.EQ.U32.AND P4, PT, R7, 0x1, PT ;  /* 0x000000010700780c */ /* 0x002fe40003f82070 */
[----:B------:R-:W-:Y:S01]  /*07b0*/  LOP3.LUT R17, R17, R4, RZ, 0xc0, !PT ;  /* 0x0000000411117212 */ /* 0x000fe200078ec0ff */
[----:B------:R0:W1:Y:S01]  /*07c0*/  @!UP1 SYNCS.EXCH.64 URZ, [UR6+0x38], UR4 ;  /* 0x00003804063f95b2 */ /* 0x0000620008000100 */
[----:B------:R-:W-:-:S09]  /*07d0*/  NOP ;  /* 0x0000000000007918 */ /* 0x000fd20000000000 */
[----:B0-2---:R-:W-:Y:S05]  /*07e0*/  @!P4 BRA `(.L_x_3) ;  /* 0x000000000008c947 */ /* 0x005fea0003800000 */
[----:B-1--4-:R-:W-:Y:S01]  /*07f0*/  UCGABAR_ARV ;  /* 0x00000000000079c7 */ /* 0x012fe20008000000 */
[----:B------:R-:W-:Y:S05]  /*0800*/  BRA `(.L_x_4) ;  /* 0x0000000000047947 */ /* 0x000fea0003800000 */
.L_x_3:
[----:B-1--4-:R-:W-:Y:S01]  /*0810*/  NOP ;  /* 0x0000000000007918 */ /* 0x012fe20000000000 */
.L_x_4:
[----:B------:R-:W0:Y:S01]  /*0820*/  LDC R4, c[0x0][0x65c] ;  /* 0x00019700ff047b82 */ /* 0x000e220000000800 */
[----:B------:R-:W-:Y:S01]  /*0830*/  IMAD.MOV.U32 R5, RZ, RZ, RZ ;  /* 0x000000ffff057224 */ /* 0x000fe200078e00ff */
[----:B0-----:R-:W-:Y:S01]  /*0840*/  ISETP.NE.AND P2, PT, R4, 0x1, PT ;  /* 0x000000010400780c */ /* 0x001fe20003f45270 */
[----:B------:R-:W-:-:S12]  /*0850*/  IMAD.U32 R4, RZ, RZ, UR9 ;  /* 0x00000009ff047e24 */ /* 0x000fd8000f8e00ff */
[----:B------:R-:W0:Y:S01]  /*0860*/  @P2 LDC R7, c[0x0][0x10] ;  /* 0x00000400ff072b82 */ /* 0x000e220000000800 */
[----:B------:R-:W-:Y:S01]  /*0870*/  @P2 IMAD.MOV.U32 R3, RZ, RZ, RZ ;  /* 0x000000ffff032224 */ /* 0x000fe200078e00ff */
[----:B------:R-:W-:-:S06]  /*0880*/  @P2 MOV R13, RZ ;  /* 0x000000ff000d2202 */ /* 0x000fcc0000000f00 */
[----:B------:R-:W1:Y:S01]  /*0890*/  @!P2 LDC R9, c[0x0][0xc] ;  /* 0x00000300ff09ab82 */ /* 0x000e620000000800 */
[----:B0-----:R-:W-:-:S04]  /*08a0*/  @P2 IMAD.WIDE.U32 R6, R7, UR9, R2 ;  /* 0x0000000907062c25 */ /* 0x001fc8000f8e0002 */
[----:B------:R-:W-:Y:S02]  /*08b0*/  @P2 IMAD.MOV.U32 R23, RZ, RZ, R6 ;  /* 0x000000ffff172224 */ /* 0x000fe400078e0006 */
[----:B------:R-:W-:Y:S02]  /*08c0*/  @P2 IMAD.IADD R24, R7, 0x1, R13 ;  /* 0x0000000107182824 */ /* 0x000fe400078e020d */
[----:B-1----:R-:W-:-:S04]  /*08d0*/  @!P2 IMAD.WIDE.U32 R4, R2, R9, R4 ;  /* 0x000000090204a225 */ /* 0x002fc800078e0004 */
[----:B------:R-:W-:Y:S02]  /*08e0*/  @!P2 IMAD.MOV.U32 R23, RZ, RZ, R4 ;  /* 0x000000ffff17a224 */ /* 0x000fe400078e0004 */
[----:B------:R-:W-:-:S03]  /*08f0*/  @!P2 IMAD.MOV.U32 R24, RZ, RZ, R5 ;  /* 0x000000ffff18a224 */ /* 0x000fc600078e0005 */
[----:B------:R0:W-:Y:S04]  /*0900*/  STL [R1+0x288], R23 ;  /* 0x0002881701007387 */ /* 0x0001e80000100800 */
[----:B------:R0:W-:Y:S01]  /*0910*/  STL [R1+0x274], R24 ;  /* 0x0002741801007387 */ /* 0x0001e20000100800 */
[----:B------:R-:W-:Y:S05]  /*0920*/  @!P4 BRA `(.L_x_5) ;  /* 0x00000000000cc947 */ /* 0x000fea0003800000 */
[----:B------:R-:W-:Y:S01]  /*0930*/  UCGABAR_WAIT ;  /* 0x0000000000007dc7 */ /* 0x000fe20008000000 */
[----:B------:R-:W-:Y:S01]  /*0940*/  CCTL.IVALL ;  /* 0x00000000ff00798f */ /* 0x000fe20002000000 */
[----:B------:R-:W-:Y:S05]  /*0950*/  BRA `(.L_x_6) ;  /* 0x0000000000047947 */ /* 0x000fea0003800000 */
.L_x_5:
[----:B------:R-:W-:Y:S06]  /*0960*/  BAR.SYNC.DEFER_BLOCKING 0x0 ;  /* 0x0000000000007b1d */ /* 0x000fec0000010000 */
.L_x_6:
[----:B------:R-:W-:Y:S05]  /*0970*/  @!P1 BRA `(.L_x_7) ;  /* 0x0000033000349947 */ /* 0x000fea0003800000 */
[----:B------:R-:W-:-:S06]  /*0980*/  UISETP.GT.U32.AND UP0, UPT, UR10, 0x1, UPT ;  /* 0x000000010a00788c */ /* 0x000fcc000bf04070 */
[----:B------:R-:W-:-:S13]  /*0990*/  PLOP3.LUT P0, PT, PT, PT, UP0, 0x80, 0x0 ;  /* 0x000000000000781c */ /* 0x000fda0003f0f008 */
[----:B------:R-:W-:Y:S05]  /*09a0*/  @P0 EXIT ;  /* 0x000000000000094d */ /* 0x000fea0003800000 */
[----:B------:R-:W-:Y:S01]  /*09b0*/  ULDC.64 UR4, c[0x0][0x650] ;  /* 0x0001940000047ab9 */ /* 0x000fe20000000a00 */
[----:B------:R-:W-:Y:S02]  /*09c0*/  PRMT R6, RZ, 0x7610, R6 ;  /* 0x00007610ff067816 */ /* 0x000fe40000000006 */
[----:B------:R-:W-:Y:S01]  /*09d0*/  ISETP.GE.U32.AND P0, PT, R23, UR4, PT ;  /* 0x0000000417007c0c */ /* 0x000fe2000bf06070 */
[----:B------:R-:W-:Y:S02]  /*09e0*/  UMOV UR4, 0xffffffff ;  /* 0xffffffff00047882 */ /* 0x000fe40000000000 */
[----:B------:R-:W-:Y:S01]  /*09f0*/  MOV R4, UR4 ;  /* 0x0000000400047c02 */ /* 0x000fe20008000f00 */
[----:B------:R-:W-:Y:S01]  /*0a00*/  IMAD.U32 R19, RZ, RZ, UR4 ;  /* 0x00000004ff137e24 */ /* 0x000fe2000f8e00ff */
[----:B------:R-:W-:Y:S01]  /*0a10*/  ISETP.GE.U32.AND.EX P0, PT, R24, UR5, PT, P0 ;  /* 0x0000000518007c0c */ /* 0x000fe2000bf06100 */
[----:B------:R-:W-:Y:S02]  /*0a20*/  UMOV UR5, 0xffffffff ;  /* 0xffffffff00057882 */ /* 0x000fe40000000000 */
[----:B------:R1:W-:Y:S01]  /*0a30*/  STL [R1+0x268], R4 ;  /* 0x0002680401007387 */ /* 0x0003e20000100800 */
[----:B------:R-:W-:-:S09]  /*0a40*/  IMAD.U32 R18, RZ, RZ, UR5 ;  /* 0x00000005ff127e24 */ /* 0x000fd2000f8e00ff */
[----:B-1----:R-:W-:Y:S05]  /*0a50*/  @P0 BRA `(.L_x_8) ;  /* 0x0000000400480947 */ /* 0x002fea0003800000 */
[----:B------:R-:W1:Y:S01]  /*0a60*/  LDC.64 R14, c[0x0][0x628] ;  /* 0x00018a00ff0e7b82 */ /* 0x000e620000000a00 */
[----:B------:R-:W-:Y:S02]  /*0a70*/  IMAD.MOV.U32 R4, RZ, RZ, R23 ;  /* 0x000000ffff047224 */ /* 0x000fe400078e0017 */
[----:B------:R-:W-:-:S05]  /*0a80*/  IMAD.MOV.U32 R5, RZ, RZ, R24 ;  /* 0x000000ffff057224 */ /* 0x000fca00078e0018 */
[----:B------:R-:W2:Y:S08]  /*0a90*/  LDC R10, c[0x0][0x630] ;  /* 0x00018c00ff0a7b82 */ /* 0x000eb00000000800 */
[----:B------:R-:W3:Y:S01]  /*0aa0*/  LDC.64 R18, c[0x0][0x620] ;  /* 0x00018800ff127b82 */ /* 0x000ee20000000a00 */
[----:B-1----:R-:W-:-:S04]  /*0ab0*/  ISETP.NE.U32.AND P0, PT, R14, RZ, PT ;  /* 0x000000ff0e00720c */ /* 0x002fc80003f05070 */
[----:B------:R-:W-:-:S13]  /*0ac0*/  ISETP.NE.AND.EX P0, PT, R15, RZ, PT, P0 ;  /* 0x000000ff0f00720c */ /* 0x000fda0003f05300 */
[----:B--23--:R-:W-:Y:S05]  /*0ad0*/  @!P0 BRA `(.L_x_9) ;  /* 0x0000000000288947 */ /* 0x00cfea0003800000 */
[----:B------:R-:W1:Y:S02]  /*0ae0*/  LDC R9, c[0x0][0x634] ;  /* 0x00018d00ff097b82 */ /* 0x000e640000000800 */
[----:B-1----:R-:W-:-:S05]  /*0af0*/  IADD3 R9, P0, R23, R9, RZ ;  /* 0x0000000917097210 */ /* 0x002fca0007f1e0ff */
[----:B------:R-:W-:-:S04]  /*0b00*/  IMAD.X R13, RZ, RZ, R24, P0 ;  /* 0x000000ffff0d7224 */ /* 0x000fc800000e0618 */
[----:B------:R-:W-:-:S04]  /*0b10*/  IMAD.WIDE.U32 R4, R13, R14, RZ ;  /* 0x0000000e0d047225 */ /* 0x000fc800078e00ff */
[----:B------:R-:W-:-:S04]  /*0b20*/  IMAD.WIDE.U32 R6, P0, R9, R15, R4 ;  /* 0x0000000f09067225 */ /* 0x000fc80007800004 */
[----:B------:R-:W-:-:S04]  /*0b30*/  IMAD.WIDE.U32 R4, R9, R14, RZ ;  /* 0x0000000e09047225 */ /* 0x000fc800078e00ff */
[----:B------:R-:W-:Y:S01]  /*0b40*/  IMAD.X R9, RZ, RZ, RZ, P0 ;  /* 0x000000ffff097224 */ /* 0x000fe200000e06ff */
[----:B------:R-:W-:Y:S01]  /*0b50*/  IADD3 RZ, P0, R5, R6, RZ ;  /* 0x0000000605ff7210 */ /* 0x000fe20007f1e0ff */
[----:B------:R-:W-:-:S04]  /*0b60*/  IMAD.MOV.U32 R8, RZ, RZ, R7 ;  /* 0x000000ffff087224 */ /* 0x000fc800078e0007 */
[----:B------:R-:W-:-:S08]  /*0b70*/  IMAD.WIDE.U32.X R4, R13, R15, R8, P0 ;  /* 0x0000000f0d047225 */ /* 0x000fd000000e0408 */
.L_x_9:
[----:B------:R-:W1:Y:S01]  /*0b80*/  LDC.64 R20, c[0x0][0x640] ;  /* 0x00019000ff147b82 */ /* 0x000e620000000a00 */
[-C--:B------:R-:W-:Y:S01]  /*0b90*/  SHF.R.U64 R22, R4, R10.reuse, R5 ;  /* 0x0000000a04167219 */ /* 0x080fe20000001205 */
[----:B------:R-:W-:Y:S01]  /*0ba0*/  IMAD.MOV.U32 R4, RZ, RZ, R23 ;  /* 0x000000ffff047224 */ /* 0x000fe200078e0017 */
[----:B------:R-:W-:Y:S01]  /*0bb0*/  SHF.R.U32.HI R3, RZ, R10, R5 ;  /* 0x0000000aff037219 */ /* 0x000fe20000011605 */
[----:B------:R-:W-:Y:S01]  /*0bc0*/  IMAD.MOV.U32 R5, RZ, RZ, R24 ;  /* 0x000000ffff057224 */ /* 0x000fe200078e0018 */
[----:B------:R-:W-:Y:S01]  /*0bd0*/  IADD3 R7, P0, RZ, -R22, RZ ;  /* 0x80000016ff077210 */ /* 0x000fe20007f1e0ff */
[----:B------:R-:W-:Y:S02]  /*0be0*/  IMAD R25, R11, R12, R2 ;  /* 0x0000000c0b197224 */ /* 0x000fe400078e0202 */
[----:B------:R-:W2:Y:S01]  /*0bf0*/  LDC R8, c[0x0][0x618] ;  /* 0x00018600ff087b82 */ /* 0x000ea20000000800 */
[----:B------:R-:W-:Y:S01]  /*0c00*/  IADD3.X R3, RZ, ~R3, RZ, P0, !PT ;  /* 0x80000003ff037210 */ /* 0x000fe200007fe4ff */
[----:B------:R-:W-:-:S04]  /*0c10*/  IMAD.WIDE.U32 R4, R7, R18, R4 ;  /* 0x0000001207047225 */ /* 0x000fc800078e0004 */
[----:B------:R-:W-:Y:S02]  /*0c20*/  IMAD R6, R3, R18, RZ ;  /* 0x0000001203067224 */ /* 0x000fe400078e02ff */
[----:B------:R-:W0:Y:S01]  /*0c30*/  LDC R14, c[0x0][0x608] ;  /* 0x00018200ff0e7b82 */ /* 0x000e220000000800 */
[----:B------:R-:W-:Y:S02]  /*0c40*/  IMAD.MOV.U32 R11, RZ, RZ, 0x1 ;  /* 0x00000001ff0b7424 */ /* 0x000fe400078e00ff */
[----:B------:R-:W-:-:S04]  /*0c50*/  IMAD R3, R7, R19, R6 ;  /* 0x0000001307037224 */ /* 0x000fc800078e0206 */
[----:B------:R-:W-:Y:S01]  /*0c60*/  IMAD.IADD R3, R5, 0x1, R3 ;  /* 0x0000000105037824 */ /* 0x000fe200078e0203 */
[----:B------:R-:W3:Y:S01]  /*0c70*/  LDC R16, c[0x0][0x658] ;  /* 0x00019600ff107b82 */ /* 0x000ee20000000800 */
[----:B-1----:R-:W-:Y:S01]  /*0c80*/  ISETP.NE.U32.AND P0, PT, R20, RZ, PT ;  /* 0x000000ff1400720c */ /* 0x002fe20003f05070 */
[----:B------:R-:W-:-:S03]  /*0c90*/  IMAD.MOV.U32 R5, RZ, RZ, -0x1 ;  /* 0xffffffffff057424 */ /* 0x000fc600078e00ff */
[----:B------:R-:W-:-:S03]  /*0ca0*/  ISETP.NE.AND.EX P0, PT, R21, RZ, PT, P0 ;  /* 0x000000ff1500720c */ /* 0x000fc60003f05300 */
[----:B------:R-:W1:Y:S01]  /*0cb0*/  LDC R13, c[0x0][0x600] ;  /* 0x00018000ff0d7b82 */ /* 0x000e620000000800 */
[-CC-:B--2---:R-:W-:Y:S02]  /*0cc0*/  SHF.R.U64 R10, R4, R8.reuse, R3.reuse ;  /* 0x00000008040a7219 */ /* 0x184fe40000001203 */
[----:B------:R-:W-:-:S05]  /*0cd0*/  SHF.R.U32.HI R3, RZ, R8, R3 ;  /* 0x00000008ff037219 */ /* 0x000fca0000011603 */
[----:B------:R-:W2:Y:S01]  /*0ce0*/  LDC R15, c[0x0][0x648] ;  /* 0x00019200ff0f7b82 */ /* 0x000ea20000000800 */
[-CC-:B0-----:R-:W-:Y:S02]  /*0cf0*/  SHF.R.U64 R23, R10, R14.reuse, R3.reuse ;  /* 0x0000000e0a177219 */ /* 0x181fe40000001203 */
[----:B------:R-:W-:-:S05]  /*0d00*/  SHF.R.U32.HI R3, RZ, R14, R3 ;  /* 0x0000000eff037219 */ /* 0x000fca0000011603 */
[----:B------:R-:W0:Y:S01]  /*0d10*/  LDC R19, c[0x0][0x638] ;  /* 0x00018e00ff137b82 */ /* 0x000e220000000800 */
[-C--:B---3--:R-:W-:Y:S02]  /*0d20*/  SHF.L.U32 R2, R5, R16.reuse, RZ ;  /* 0x0000001005027219 */ /* 0x088fe400000006ff */
[--C-:B------:R-:W-:Y:S02]  /*0d30*/  SHF.R.U64 R12, R23, R16, R3.reuse ;  /* 0x00000010170c7219 */ /* 0x100fe40000001203 */
[----:B------:R-:W-:Y:S02]  /*0d40*/  LOP3.LUT R8, RZ, R2, RZ, 0x33, !PT ;  /* 0x00000002ff087212 */ /* 0x000fe400078e33ff */
[----:B------:R-:W-:Y:S01]  /*0d50*/  SHF.R.U32.HI R3, RZ, R16, R3 ;  /* 0x00000010ff037219 */ /* 0x000fe20000011603 */
[----:B------:R-:W3:Y:S01]  /*0d60*/  LDC R18, c[0x0][0x610] ;  /* 0x00018400ff127b82 */ /* 0x000ee20000000800 */
[----:B------:R-:W-:Y:S01]  /*0d70*/  IMAD.MOV.U32 R2, RZ, RZ, R12 ;  /* 0x000000ffff027224 */ /* 0x000fe200078e000c */
[----:B------:R-:W-:Y:S06]  /*0d80*/  @!P0 BRA `(.L_x_10) ;  /* 0x0000000000288947 */ /* 0x000fec0003800000 */
[----:B------:R-:W4:Y:S02]  /*0d90*/  LDC R7, c[0x0][0x64c] ;  /* 0x00019300ff077b82 */ /* 0x000f240000000800 */
[----:B----4-:R-:W-:-:S04]  /*0da0*/  IADD3 R7, P0, R12, R7, RZ ;  /* 0x000000070c077210 */ /* 0x010fc80007f1e0ff */
[----:B------:R-:W-:-:S05]  /*0db0*/  IADD3.X R9, RZ, R3, RZ, P0, !PT ;  /* 0x00000003ff097210 */ /* 0x000fca00007fe4ff */
[----:B------:R-:W-:-:S04]  /*0dc0*/  IMAD.WIDE.U32 R2, R9, R20, RZ ;  /* 0x0000001409027225 */ /* 0x000fc800078e00ff */
[----:B------:R-:W-:-:S04]  /*0dd0*/  IMAD.WIDE.U32 R4, P0, R7, R21, R2 ;  /* 0x0000001507047225 */ /* 0x000fc80007800002 */
[----:B------:R-:W-:-:S04]  /*0de0*/  IMAD.WIDE.U32 R2, R7, R20, RZ ;  /* 0x0000001407027225 */ /* 0x000fc800078e00ff */
[----:B------:R-:W-:Y:S01]  /*0df0*/  IMAD.X R7, RZ, RZ, RZ, P0 ;  /* 0x000000ffff077224 */ /* 0x000fe200000e06ff */
[----:B------:R-:W-:Y:S01]  /*0e00*/  IADD3 RZ, P0, R3, R4, RZ ;  /* 0x0000000403ff7210 */ /* 0x000fe20007f1e0ff */
[----:B------:R-:W-:-:S04]  /*0e10*/  IMAD.MOV.U32 R6, RZ, RZ, R5 ;  /* 0x000000ffff067224 */ /* 0x000fc800078e0005 */
[----:B------:R-:W-:-:S08]  /*0e20*/  IMAD.WIDE.U32.X R2, R9, R21, R6, P0 ;  /* 0x0000001509027225 */ /* 0x000fd000000e0406 */
.L_x_10:
[----:B--2---:R-:W-:Y:S01]  /*0e30*/  SHF.R.U64 R4, R2, R15, R3 ;  /* 0x0000000f02047219 */ /* 0x004fe20000001203 */
[----:B-1----:R-:W-:Y:S01]  /*0e40*/  VIADD R5, R13, 0xffffffff ;  /* 0xffffffff0d057836 */ /* 0x002fe20000000000 */
[----:B------:R-:W-:Y:S02]  /*0e50*/  SHF.L.U32 R2, R11, R16, RZ ;  /* 0x000000100b027219 */ /* 0x000fe400000006ff */
[----:B------:R-:W-:Y:S01]  /*0e60*/  LOP3.LUT R3, R23, R8, RZ, 0xc0, !PT ;  /* 0x0000000817037212 */ /* 0x000fe200078ec0ff */
[----:B------:R-:W-:Y:S01]  /*0e70*/  IMAD.MOV R6, RZ, RZ, -R4 ;  /* 0x000000ffff067224 */ /* 0x000fe200078e0a04 */
[----:B------:R-:W-:Y:S02]  /*0e80*/  SEL R0, R0, R25, !P2 ;  /* 0x0000001900007207 */ /* 0x000fe40005000000 */
[----:B------:R-:W-:Y:S01]  /*0e90*/  LOP3.LUT R5, R10, R5, RZ, 0xc0, !PT ;  /* 0x000000050a057212 */ /* 0x000fe200078ec0ff */
[----:B------:R-:W-:Y:S01]  /*0ea0*/  IMAD R3, R2, R4, R3 ;  /* 0x0000000402037224 */ /* 0x000fe200078e0203 */
[----:B------:R-:W-:Y:S01]  /*0eb0*/  R2UR UR6, R22 ;  /* 0x00000000160672ca */ /* 0x000fe200000e0000 */
[----:B0-----:R-:W-:-:S02]  /*0ec0*/  IMAD R2, R6, R19, R12 ;  /* 0x0000001306027224 */ /* 0x001fc400078e020c */
[----:B---3--:R-:W-:Y:S02]  /*0ed0*/  IMAD R0, R3, R18, R0 ;  /* 0x0000001203007224 */ /* 0x008fe400078e0200 */
[----:B------:R-:W-:Y:S02]  /*0ee0*/  IMAD R3, R2, R13, R5 ;  /* 0x0000000d02037224 */ /* 0x000fe400078e0205 */
[----:B------:R-:W-:-:S03]  /*0ef0*/  IMAD.MOV.U32 R6, RZ, RZ, 0x1 ;  /* 0x00000001ff067424 */ /* 0x000fc600078e00ff */
[----:B------:R-:W-:Y:S02]  /*0f00*/  SEL R2, R3, R0, !P2 ;  /* 0x0000000003027207 */ /* 0x000fe40005000000 */
[----:B------:R-:W-:Y:S02]  /*0f10*/  SEL R0, R0, R3, !P2 ;  /* 0x0000000300007207 */ /* 0x000fe40005000000 */
[----:B------:R-:W-:Y:S02]  /*0f20*/  R2UR UR5, R2 ;  /* 0x00000000020572ca */ /* 0x000fe400000e0000 */
[----:B------:R-:W-:Y:S01]  /*0f30*/  R2UR UR4, R0 ;  /* 0x00000000000472ca */ /* 0x000fe200000e0000 */
[----:B------:R-:W-:-:S05]  /*0f40*/  IMAD.U32 R0, RZ, RZ, UR6 ;  /* 0x00000006ff007e24 */ /* 0x000fca000f8e00ff */
[----:B------:R1:W-:Y:S05]  /*0f50*/  STL [R1+0x268], R0 ;  /* 0x0002680001007387 */ /* 0x0003ea0000100800 */
[----:B------:R-:W-:Y:S02]  /*0f60*/  MOV R18, UR5 ;  /* 0x0000000500127c02 */ /* 0x000fe40008000f00 */
[----:B------:R-:W-:-:S07]  /*0f70*/  IMAD.U32 R19, RZ, RZ, UR4 ;  /* 0x00000004ff137e24 */ /* 0x000fce000f8e00ff */
.L_x_8:
[----:B------:R-:W-:-:S08]  /*0f80*/  NOP ;  /* 0x0000000000007918 */ /* 0x000fd00000000000 */
[----:B------:R-:W2:Y:S02]  /*0f90*/  USETMAXREG.TRY_ALLOC.CTAPOOL UP0, 0xf0 ;  /* 0x000000f0000079c8 */ /* 0x000ea40008000600 */
[----:B--2---:R-:W-:-:S13]  /*0fa0*/  PLOP3.LUT P0, PT, PT, PT, UP0, 0x80, 0x0 ;  /* 0x000000000000781c */ /* 0x004fda0003f0f008 */
[----:B------:R-:W-:Y:S05]  /*0fb0*/  @!P0 BRA `(.L_x_8) ;  /* 0xfffffffc00f08947 */ /* 0x000fea000383ffff */
[----:B------:R-:W-:Y:S01]  /*0fc0*/  ULDC.64 UR4, c[0x0][0x598] ;  /* 0x0001660000047ab9 */ /* 0x000fe20000000a00 */
[----:B------:R-:W-:Y:S01]  /*0fd0*/  ULDC.64 UR36, c[0x0][0x208] ;  /* 0x0000820000247ab9 */ /* 0x000fe20000000a00 */
[----:B------:R-:W-:-:S04]  /*0fe0*/  ISETP.NE.U32.AND P0, PT, RZ, UR4, PT ;  /* 0x00000004ff007c0c */ /* 0x000fc8000bf05070 */
[----:B------:R-:W-:-:S13]  /*0ff0*/  ISETP.NE.AND.EX P0, PT, RZ, UR5, PT, P0 ;  /* 0x00000005ff007c0c */ /* 0x000fda000bf05300 */
[----:B------:R-:W-:Y:S05]  /*1000*/  @!P0 BRA `(.L_x_11) ;  /* 0x00000000001c8947 */ /* 0x000fea0003800000 */
[----:B------:R-:W2:Y:S02]  /*1010*/  LDC.64 R2, c[0x0][0x598] ;  /* 0x00016600ff027b82 */ /* 0x000ea40000000a00 */
[----:B--2---:R-:W2:Y:S02]  /*1020*/  LDG.E.64 R2, desc[UR36][R2.64] ;  /* 0x0000002402027981 */ /* 0x004ea4000c1e1b00 */
[----:B--2---:R-:W-:-:S04]  /*1030*/  ISETP.NE.U32.AND P0, PT, R2, RZ, PT ;  /* 0x000000ff0200720c */ /* 0x004fc80003f05070 */
[----:B------:R-:W-:-:S13]  /*1040*/  ISETP.NE.AND.EX P0, PT, R3, RZ, PT, P0 ;  /* 0x000000ff0300720c */ /* 0x000fda0003f05300 */
[----:B------:R-:W-:Y:S05]  /*1050*/  @!P0 BRA `(.L_x_11) ;  /* 0x0000000000088947 */ /* 0x000fea0003800000 */
[----:B------:R2:W5:Y:S01]  /*1060*/  LD.E R2, desc[UR36][R2.64] ;  /* 0x0000002402027980 */ /* 0x000562000c101900 */
[----:B------:R-:W-:Y:S05]  /*1070*/  BRA `(.L_x_12) ;  /* 0x0000000000247947 */ /* 0x000fea0003800000 */
.L_x_11:
[----:B------:R-:W-:Y:S02]  /*1080*/  ULDC.64 UR4, c[0x0][0x588] ;  /* 0x0001620000047ab9 */ /* 0x000fe40000000a00 */
[----:B------:R-:W-:-:S04]  /*1090*/  ISETP.NE.U32.AND P0, PT, RZ, UR4, PT ;  /* 0x00000004ff007c0c */ /* 0x000fc8000bf05070 */
[----:B------:R-:W-:-:S13]  /*10a0*/  ISETP.NE.AND.EX P0, PT, RZ, UR5, PT, P0 ;  /* 0x00000005ff007c0c */ /* 0x000fda000bf05300 */
[----:B------:R-:W-:Y:S05]  /*10b0*/  @!P0 BRA `(.L_x_13) ;  /* 0x00000000000c8947 */ /* 0x000fea0003800000 */
[----:B------:R-:W2:Y:S02]  /*10c0*/  LDC.64 R2, c[0x0][0x588] ;  /* 0x00016200ff027b82 */ /* 0x000ea40000000a00 */
[----:B--2---:R3:W5:Y:S01]  /*10d0*/  LDG.E R2, desc[UR36][R2.64] ;  /* 0x0000002402027981 */ /* 0x004762000c1e1900 */
[----:B------:R-:W-:Y:S05]  /*10e0*/  BRA `(.L_x_12) ;  /* 0x0000000000087947 */ /* 0x000fea0003800000 */
.L_x_13:
[----:B------:R-:W-:Y:S02]  /*10f0*/  ULDC UR4, c[0x0][0x580] ;  /* 0x0001600000047ab9 */ /* 0x000fe40000000800 */
[----:B------:R-:W-:-:S07]  /*1100*/  IMAD.U32 R2, RZ, RZ, UR4 ;  /* 0x00000004ff027e24 */ /* 0x000fce000f8e00ff */
.L_x_12:
[----:B------:R-:W-:Y:S02]  /*1110*/  ULDC.64 UR4, c[0x0][0x5a0] ;  /* 0x0001680000047ab9 */ /* 0x000fe40000000a00 */
[----:B------:R-:W-:-:S04]  /*1120*/  ISETP.NE.U32.AND P0, PT, RZ, UR4, PT ;  /* 0x00000004ff007c0c */ /* 0x000fc8000bf05070 */
[----:B------:R-:W-:-:S13]  /*1130*/  ISETP.NE.AND.EX P0, PT, RZ, UR5, PT, P0 ;  /* 0x00000005ff007c0c */ /* 0x000fda000bf05300 */
[----:B------:R-:W-:Y:S05]  /*1140*/  @!P0 BRA `(.L_x_14) ;  /* 0x00000000001c8947 */ /* 0x000fea0003800000 */
[----:B------:R-:W4:Y:S02]  /*1150*/  LDC.64 R4, c[0x0][0x5a0] ;  /* 0x00016800ff047b82 */ /* 0x000f240000000a00 */
[----:B----4-:R-:W4:Y:S02]  /*1160*/  LDG.E.64 R4, desc[UR36][R4.64] ;  /* 0x0000002404047981 */ /* 0x010f24000c1e1b00 */
[----:B----4-:R-:W-:-:S04]  /*1170*/  ISETP.NE.U32.AND P0, PT, R4, RZ, PT ;  /* 0x000000ff0400720c */ /* 0x010fc80003f05070 */
[----:B------:R-:W-:-:S13]  /*1180*/  ISETP.NE.AND.EX P0, PT, R5, RZ, PT, P0 ;  /* 0x000000ff0500720c */ /* 0x000fda0003f05300 */
[----:B------:R-:W-:Y:S05]  /*1190*/  @!P0 BRA `(.L_x_14) ;  /* 0x0000000000088947 */ /* 0x000fea0003800000 */
[----:B------:R4:W5:Y:S01]  /*11a0*/  LD.E R16, desc[UR36][R4.64] ;  /* 0x0000002404107980 */ /* 0x000962000c101900 */
[----:B------:R-:W-:Y:S05]  /*11b0*/  BRA `(.L_x_15) ;  /* 0x0000000000247947 */ /* 0x000fea0003800000 */
.L_x_14:
[----:B------:R-:W-:Y:S02]  /*11c0*/  ULDC.64 UR4, c[0x0][0x590] ;  /* 0x0001640000047ab9 */ /* 0x000fe40000000a00 */
[----:B------:R-:W-:-:S04]  /*11d0*/  ISETP.NE.U32.AND P0, PT, RZ, UR4, PT ;  /* 0x00000004ff007c0c */ /* 0x000fc8000bf05070 */
[----:B------:R-:W-:-:S13]  /*11e0*/  ISETP.NE.AND.EX P0, PT, RZ, UR5, PT, P0 ;  /* 0x00000005ff007c0c */ /* 0x000fda000bf05300 */
[----:B------:R-:W-:Y:S05]  /*11f0*/  @!P0 BRA `(.L_x_16) ;  /* 0x00000000000c8947 */ /* 0x000fea0003800000 */
[----:B------:R-:W4:Y:S02]  /*1200*/  LDC.64 R4, c[0x0][0x590] ;  /* 0x00016400ff047b82 */ /* 0x000f240000000a00 */
[----:B----4-:R4:W5:Y:S01]  /*1210*/  LDG.E R16, desc[UR36][R4.64] ;  /* 0x0000002404107981 */ /* 0x010962000c1e1900 */
[----:B------:R-:W-:Y:S05]  /*1220*/  BRA `(.L_x_15) ;  /* 0x0000000000087947 */ /* 0x000fea0003800000 */
.L_x_16:
[----:B------:R-:W-:Y:S02]  /*1230*/  ULDC UR4, c[0x0][0x584] ;  /* 0x0001610000047ab9 */ /* 0x000fe40000000800 */
[----:B------:R-:W-:-:S07]  /*1240*/  IMAD.U32 R16, RZ, RZ, UR4 ;  /* 0x00000004ff107e24 */ /* 0x000fce000f8e00ff */
.L_x_15:
[----:B------:R-:W-:-:S13]  /*1250*/  LOP3.LUT P0, RZ, R6, 0xff, RZ, 0xc0, !PT ;  /* 0x000000ff06ff7812 */ /* 0x000fda000780c0ff */
[----:B------:R-:W-:Y:S05]  /*1260*/  @!P0 EXIT ;  /* 0x000000000000894d */ /* 0x000fea0003800000 */
[----:B------:R-:W-:Y:S01]  /*1270*/  ULDC UR4, c[0x0][0x28c] ;  /* 0x0000a30000047ab9 */ /* 0x000fe20000000800 */
[----:B------:R-:W-:Y:S01]  /*1280*/  UMOV UR61, URZ ;  /* 0x0000003f003d7c82 */ /* 0x000fe20008000000 */
[----:B------:R-:W-:-:S04]  /*1290*/  UIADD3 UR4, UR4, 0x3f, URZ ;  /* 0x0000003f04047890 */ /* 0x000fc8000fffe03f */
[----:B------:R-:W-:-:S04]  /*12a0*/  USHF.R.S32.HI UR5, URZ, 0x1f, UR4 ;  /* 0x0000001f3f057899 */ /* 0x000fc80008011404 */
[----:B------:R-:W-:-:S03]  /*12b0*/  ULEA.HI UR5, UR5, UR4, URZ, 0x6 ;  /* 0x0000000405057291 */ /* 0x000fc6000f8f303f */
[----:B------:R-:W-:Y:S01]  /*12c0*/  UMOV UR4, URZ ;  /* 0x0000003f00047c82 */ /* 0x000fe20008000000 */
[----:B------:R-:W-:Y:S01]  /*12d0*/  USHF.R.S32.HI UR5, URZ, 0x6, UR5 ;  /* 0x000000063f057899 */ /* 0x000fe20008011405 */
[----:B-1----:R-:W-:-:S05]  /*12e0*/  IMAD.U32 R0, RZ, RZ, UR4 ;  /* 0x00000004ff007e24 */ /* 0x002fca000f8e00ff */
[----:B--23--:R-:W-:Y:S01]  /*12f0*/  IMAD.U32 R3, RZ, RZ, UR5 ;  /* 0x00000005ff037e24 */ /* 0x00cfe2000f8e00ff */
[----:B------:R1:W-:Y:S04]  /*1300*/  STL [R1+0x290], R0 ;  /* 0x0002900001007387 */ /* 0x0003e80000100800 */
[----:B------:R1:W-:Y:S02]  /*1310*/  STL [R1+0x294], R3 ;  /* 0x0002940301007387 */ /* 0x0003e40000100800 */
.L_x_726:
[----:B-1----:R-:W1:Y:S01]  /*1320*/  S2R R0, SR_TID.X ;  /* 0x0000000000007919 */ /* 0x002e620000002100 */
[----:B--2---:R-:W2:Y:S01]  /*1330*/  S2UR UR6, SR_CgaCtaId ;  /* 0x00000000000679c3 */ /* 0x004ea20000008800 */
[----:B------:R-:W-:Y:S02]  /*1340*/  UMOV UR60, 0x400 ;  /* 0x00000400003c7882 */ /* 0x000fe40000000000 */
[----:B--2---:R-:W-:Y:S01]  /*1350*/  ULEA UR60, UR6, UR60, 0x18 ;  /* 0x0000003c063c7291 */ /* 0x004fe2000f8ec03f */
[----:B-1----:R-:W-:-:S04]  /*1360*/  LOP3.LUT R0, R0, 0x80, RZ, 0xc0, !PT ;  /* 0x0000008000007812 */ /* 0x002fc800078ec0ff */
[----:B------:R-:W-:-:S06]  /*1370*/  SHF.R.U32.HI R0, RZ, 0x7, R0 ;  /* 0x00000007ff007819 */ /* 0x000fcc0000011600 */
[----:B------:R-:W1:Y:S02]  /*1380*/  SHFL.IDX PT, R0, R0, RZ, 0x1f ;  /* 0x00001fff00007589 */ /* 0x000e6400000e0000 */
[----:B-1----:R-:W-:-:S13]  /*1390*/  R2UR UR4, R0 ;  /* 0x00000000000472ca */ /* 0x002fda00000e0000 */
[----:B------:R-:W-:-:S04]  /*13a0*/  ULEA.HI UR5, UR4, UR4, URZ, 0x1 ;  /* 0x0000000404057291 */ /* 0x000fc8000f8f083f */
[----:B------:R-:W-:-:S04]  /*13b0*/  ULOP3.LUT UR5, UR5, 0x7fffe, URZ, 0xc0, !UPT ;  /* 0x0007fffe05057892 */ /* 0x000fc8000f8ec03f */
[----:B------:R-:W-:-:S03]  /*13c0*/  UIADD3 UR5, UR4, -UR5, URZ ;  /* 0x8000000504057290 */ /* 0x000fc6000fffe03f */
[----:B------:R-:W-:Y:S01]  /*13d0*/  ULDC UR4, c[0x0][0x28c] ;  /* 0x0000a30000047ab9 */ /* 0x000fe20000000800 */
[----:B------:R-:W-:Y:S01]  /*13e0*/  ULEA UR5, UR5, UR60, 0xd ;  /* 0x0000003c05057291 */ /* 0x000fe2000f8e683f */
[----:B------:R-:W-:-:S03]  /*13f0*/  ISETP.LT.AND P0, PT, RZ, UR4, PT ;  /* 0x00000004ff007c0c */ /* 0x000fc6000bf01270 */
[----:B------:R-:W-:-:S04]  /*1400*/  UIADD3 UR5, UR5, 0x100, URZ ;  /* 0x0000010005057890 */ /* 0x000fc8000fffe03f */
[----:B------:R-:W-:-:S04]  /*1410*/  USHF.R.U32.HI UR5, URZ, 0x4, UR5 ;  /* 0x000000043f057899 */ /* 0x000fc80008011605 */
[----:B------:R-:W-:Y:S02]  /*1420*/  ULOP3.LUT UR38, UR5, 0x3fff, URZ, 0xc0, !UPT ;  /* 0x00003fff05267892 */ /* 0x000fe4000f8ec03f */
[----:B0--345:R-:W-:Y:S10]  /*1430*/  @P0 BRA `(.L_x_17) ;  /* 0x0000000000400947 */ /* 0x039ff40003800000 */
[----:B------:R-:W-:Y:S01]  /*1440*/  MOV R0, 0x0 ;  /* 0x0000000000007802 */ /* 0x000fe20000000f00 */
[----:B------:R-:W-:Y:S01]  /*1450*/  ULDC.64 UR4, c[0x4][0x68] ;  /* 0x01001a0000047ab9 */ /* 0x000fe20000000a00 */
[----:B------:R-:W-:Y:S01]  /*1460*/  ULDC.64 UR6, c[0x4][0x8] ;  /* 0x0100020000067ab9 */ /* 0x000fe20000000a00 */
[----:B----4-:R-:W-:Y:S01]  /*1470*/  IMAD.U32 R4, RZ, RZ, UR4 ;  /* 0x00000004ff047e24 */ /* 0x010fe2000f8e00ff */
[----:B------:R1:W2:Y:S01]  /*1480*/  LDC.64 R14, c[0x4][R0] ;  /* 0x01000000000e7b82 */ /* 0x0002a20000000a00 */
[----:B------:R-:W-:Y:S01]  /*1490*/  MOV R5, UR5 ;  /* 0x0000000500057c02 */ /* 0x000fe20008000f00 */
[----:B------:R-:W-:Y:S01]  /*14a0*/  ULDC.64 UR4, c[0x4][0x70] ;  /* 0x01001c0000047ab9 */ /* 0x000fe20000000a00 */
[----:B------:R-:W-:Y:S01]  /*14b0*/  IMAD.U32 R10, RZ, RZ, UR6 ;  /* 0x00000006ff0a7e24 */ /* 0x000fe2000f8e00ff */
[----:B------:R-:W-:Y:S01]  /*14c0*/  MOV R13, RZ ;  /* 0x000000ff000d7202 */ /* 0x000fe20000000f00 */
[----:B------:R-:W-:Y:S02]  /*14d0*/  IMAD.U32 R6, RZ, RZ, UR4 ;  /* 0x00000004ff067e24 */ /* 0x000fe4000f8e00ff */
[----:B------:R-:W-:-:S02]  /*14e0*/  IMAD.U32 R7, RZ, RZ, UR5 ;  /* 0x00000005ff077e24 */ /* 0x000fc4000f8e00ff */
[----:B------:R-:W-:Y:S02]  /*14f0*/  IMAD.U32 R11, RZ, RZ, UR7 ;  /* 0x00000007ff0b7e24 */ /* 0x000fe4000f8e00ff */
[----:B------:R-:W-:Y:S02]  /*1500*/  IMAD.MOV.U32 R8, RZ, RZ, 0x1e1 ;  /* 0x000001e1ff087424 */ /* 0x000fe400078e00ff */
[----:B-1----:R-:W-:-:S07]  /*1510*/  IMAD.MOV.U32 R12, RZ, RZ, 0x1 ;  /* 0x00000001ff0c7424 */ /* 0x002fce00078e00ff */
[----:B------:R-:W-:-:S07]  /*1520*/  LEPC R20, `(.L_x_17) ;  /* 0x000000001014794e */ /* 0x000fce0000000000 */
[----:B0-2--5:R-:W-:Y:S05]  /*1530*/  CALL.ABS.NOINC R14 ;  /* 0x000000000e007343 */ /* 0x025fea0003c00000 */
.L_x_17:
[----:B------:R-:W2:Y:S02]  /*1540*/  LDL R20, [R1+0x264] ;  /* 0x0002640001147983 */ /* 0x000ea40000100800 */
[----:B--2---:R-:W-:-:S13]  /*1550*/  R2UR UR4, R20 ;  /* 0x00000000140472ca */ /* 0x004fda00000e0000 */
[----:B------:R-:W-:-:S06]  /*1560*/  ULOP3.LUT UR4, UR4, 0x1, URZ, 0xfc, !UPT ;  /* 0x0000000104047892 */ /* 0x000fcc000f8efc3f */
[----:B------:R-:W-:-:S05]  /*1570*/  IMAD.U32 R0, RZ, RZ, UR4 ;  /* 0x00000004ff007e24 */ /* 0x000fca000f8e00ff */
[----:B------:R-:W-:-:S13]  /*1580*/  ISETP.NE.AND P0, PT, R0, 0x3, PT ;  /* 0x000000030000780c */ /* 0x000fda0003f05270 */
[----:B------:R-:W-:Y:S05]  /*1590*/  @!P0 BRA `(.L_x_18) ;  /* 0x0000000000048947 */ /* 0x000fea0003800000 */
[----:B------:R-:W-:Y:S01]  /*15a0*/  BPT.TRAP 0x1 ;  /* 0x000000040000795c */ /* 0x000fe20000300000 */
.L_x_18:
[----:B------:R-:W2:Y:S01]  /*15b0*/  LDL R0, [R1+0x290] ;  /* 0x0002900001007983 */ /* 0x000ea20000100800 */
[----:B------:R-:W-:-:S05]  /*15c0*/  IMAD.U32 R3, RZ, RZ, UR61 ;  /* 0x0000003dff037e24 */ /* 0x000fca000f8e00ff */
[----:B------:R-:W-:Y:S02]  /*15d0*/  LEA R3, R3, UR60, 0x3 ;  /* 0x0000003c03037c11 */ /* 0x000fe4000f8e18ff */
[----:B--2---:R-:W-:-:S13]  /*15e0*/  R2UR UR4, R0 ;  /* 0x00000000000472ca */ /* 0x004fda00000e0000 */
[----:B------:R-:W-:-:S05]  /*15f0*/  IMAD.U32 R0, RZ, RZ, UR4 ;  /* 0x00000004ff007e24 */ /* 0x000fca000f8e00ff */
[----:B------:R-:W-:-:S04]  /*1600*/  SHF.L.U32 R0, R0, 0x1f, RZ ;  /* 0x0000001f00007819 */ /* 0x000fc800000006ff */
[----:B------:R1:W2:Y:S01]  /*1610*/  SYNCS.PHASECHK.TRANS64.TRYWAIT P1, [R3+URZ], R0 ;  /* 0x00000000030075a7 */ /* 0x0002a2000802017f */
[----:B------:R-:W-:Y:S05]  /*1620*/  @!P0 BRA `(.L_x_19) ;  /* 0x0000000000048947 */ /* 0x000fea0003800000 */
[----:B------:R-:W-:Y:S01]  /*1630*/  BPT.TRAP 0x1 ;  /* 0x000000040000795c */ /* 0x000fe20000300000 */
.L_x_19:
[----:B--2---:R-:W-:Y:S05]  /*1640*/  @P1 BRA `(.L_x_20) ;  /* 0x0000000000081947 */ /* 0x004fea0003800000 */
[----:B------:R-:W2:Y:S02]  /*1650*/  SYNCS.PHASECHK.TRANS64.TRYWAIT P1, [R3+URZ], R0 ;  /* 0x00000000030075a7 */ /* 0x000ea4000802017f */
[----:B--2---:R-:W-:Y:S05]  /*1660*/  @!P1 BRA `(.L_x_21) ;  /* 0x00000338005c9947 */ /* 0x004fea0003800000 */
.L_x_20:
[----:B----4-:R-:W3:Y:S02]  /*1670*/  LDL R4, [R1+0x294] ;  /* 0x0002940001047983 */ /* 0x010ee40000100800 */
[----:B---3--:R-:W-:-:S13]  /*1680*/  R2UR UR5, R4 ;  /* 0x00000000040572ca */ /* 0x008fda00000e0000 */
[----:B------:R-:W-:-:S04]  /*1690*/  UISETP.LT.AND UP0, UPT, UR5, 0x1, UPT ;  /* 0x000000010500788c */ /* 0x000fc8000bf01270 */
[----:B------:R-:W-:-:S06]  /*16a0*/  USEL UR4, UR5, 0x1, UP0 ;  /* 0x0000000105047887 */ /* 0x000fcc0008000000 */
[----:B------:R-:W-:-:S05]  /*16b0*/  IMAD.U32 R5, RZ, RZ, UR4 ;  /* 0x00000004ff057e24 */ /* 0x000fca000f8e00ff */
[----:B------:R-:W-:Y:S01]  /*16c0*/  IADD3 R5, -R5, UR5, RZ ;  /* 0x0000000505057c10 */ /* 0x000fe2000fffe1ff */
[----:B------:R-:W-:Y:S05]  /*16d0*/  WARPSYNC.ALL ;  /* 0x0000000000007948 */ /* 0x000fea0003800000 */
[----:B------:R-:W-:Y:S01]  /*16e0*/  ISETP.GE.AND P1, PT, R5, 0x1, PT ;  /* 0x000000010500780c */ /* 0x000fe20003f26270 */
[----:B------:R-:W-:Y:S01]  /*16f0*/  UIADD3 UR4, UR60, 0x20100, URZ ;  /* 0x000201003c047890 */ /* 0x000fe2000fffe03f */
[----:B0-----:R-:W-:Y:S01]  /*1700*/  WARPGROUP.ARRIVE ;  /* 0x00000000000079c5 */ /* 0x001fe20000000000 */
[----:B------:R-:W-:Y:S01]  /*1710*/  ULOP3.LUT UR5, UR38, 0x10000, URZ, 0xfc, !UPT ;  /* 0x0001000026057892 */ /* 0x000fe2000f8efc3f */
[----:B------:R-:W-:Y:S01]  /*1720*/  STL [R1+0x32c], R19 ;  /* 0x00032c1301007387 */ /* 0x000fe20000100800 */
[----:B------:R-:W-:Y:S01]  /*1730*/  USHF.R.U32.HI UR4, URZ, 0x4, UR4 ;  /* 0x000000043f047899 */ /* 0x000fe20008011604 */
[----:B------:R-:W-:Y:S01]  /*1740*/  MOV R10, UR37 ;  /* 0x00000025000a7c02 */ /* 0x000fe20008000f00 */
[----:B------:R-:W-:Y:S01]  /*1750*/  UMOV UR33, 0x40000040 ;  /* 0x4000004000217882 */ /* 0x000fe20000000000 */
[----:B------:R-:W-:Y:S01]  /*1760*/  UMOV UR35, 0x40000040 ;  /* 0x4000004000237882 */ /* 0x000fe20000000000 */
[----:B------:R-:W-:Y:S01]  /*1770*/  ULOP3.LUT UR4, UR4, 0x3fff, URZ, 0xc0, !UPT ;  /* 0x00003fff04047892 */ /* 0x000fe2000f8ec03f */
[----:B-12---:R-:W-:Y:S01]  /*1780*/  IMAD.U32 R3, RZ, RZ, UR5 ;  /* 0x00000005ff037e24 */ /* 0x006fe2000f8e00ff */
[----:B------:R-:W-:Y:S01]  /*1790*/  ULEA UR5, UR61, UR5, 0xc ;  /* 0x000000053d057291 */ /* 0x000fe2000f8e603f */
[----:B------:R-:W-:Y:S01]  /*17a0*/  STL [R1+0x328], R18 ;  /* 0x0003281201007387 */ /* 0x000fe20000100800 */
[----:B------:R-:W-:Y:S01]  /*17b0*/  ULOP3.LUT UR6, UR4, 0x10000, URZ, 0xfc, !UPT ;  /* 0x0001000004067892 */ /* 0x000fe2000f8efc3f */
[----:B------:R-:W-:Y:S01]  /*17c0*/  MOV R9, UR36 ;  /* 0x0000002400097c02 */ /* 0x000fe20008000f00 */
[----:B------:R-:W-:Y:S01]  /*17d0*/  UMOV UR41, UR33 ;  /* 0x0000002100297c82 */ /* 0x000fe20008000000 */
[----:B------:R-:W-:Y:S01]  /*17e0*/  UMOV UR43, 0x40000040 ;  /* 0x40000040002b7882 */ /* 0x000fe20000000000 */
[----:B------:R-:W-:Y:S01]  /*17f0*/  UIMAD UR4, UR61, 0x580, UR6 ;  /* 0x000005803d0478a4 */ /* 0x000fe2000f8e0206 */
[----:B------:R-:W-:Y:S01]  /*1800*/  STL [R1+0x324], R17 ;  /* 0x0003241101007387 */ /* 0x000fe20000100800 */
[----:B------:R-:W-:Y:S01]  /*1810*/  UMOV UR32, UR5 ;  /* 0x0000000500207c82 */ /* 0x000fe20008000000 */
[----:B------:R-:W-:Y:S01]  /*1820*/  UMOV UR9, UR33 ;  /* 0x0000002100097c82 */ /* 0x000fe20008000000 */
[----:B------:R-:W-:Y:S01]  /*1830*/  UIADD3 UR42, UR4, 0x80, URZ ;  /* 0x00000080042a7890 */ /* 0x000fe2000fffe03f */
[----:B-----5:R0:W-:Y:S01]  /*1840*/  STL [R1+0x320], R16 ;  /* 0x0003201001007387 */ /* 0x0201e20000100800 */
[----:B------:R-:W-:Y:S01]  /*1850*/  UMOV UR40, UR32 ;  /* 0x0000002000287c82 */ /* 0x000fe20008000000 */
[----:B------:R-:W-:Y:S01]  /*1860*/  UMOV UR34, UR4 ;  /* 0x0000000400227c82 */ /* 0x000fe20008000000 */
[----:B------:R-:W-:Y:S01]  /*1870*/  UIADD3 UR10, UR4, 0x100, URZ ;  /* 0x00000100040a7890 */ /* 0x000fe2000fffe03f */
[----:B------:R-:W-:Y:S01]  /*1880*/  HGMMA.64x16x16.F32.BF16 R20, gdesc[UR32], RZ, !UPT, gsb0 ;  /* 0x00200000201479f0 */ /* 0x000fe2000c0018ff */
[----:B------:R-:W-:Y:S01]  /*1890*/  UMOV UR8, UR32 ;  /* 0x0000002000087c82 */ /* 0x000fe20008000000 */
[----:B------:R-:W-:Y:S01]  /*18a0*/  UMOV UR11, 0x40000040 ;  /* 0x40000040000b7882 */ /* 0x000fe20000000000 */
[----:B------:R-:W-:Y:S01]  /*18b0*/  UIADD3 UR18, UR4, 0x180, URZ ;  /* 0x0000018004127890 */ /* 0x000fe2000fffe03f */
[----:B------:R-:W-:Y:S01]  /*18c0*/  IMAD.U32 R4, RZ, RZ, UR6 ;  /* 0x00000006ff047e24 */ /* 0x000fe2000f8e00ff */
[----:B------:R-:W-:Y:S01]  /*18d0*/  UMOV UR16, UR32 ;  /* 0x0000002000107c82 */ /* 0x000fe20008000000 */
[----:B------:R-:W-:Y:S01]  /*18e0*/  UMOV UR17, UR33 ;  /* 0x0000002100117c82 */ /* 0x000fe20008000000 */
[----:B------:R-:W-:Y:S01]  /*18f0*/  UMOV UR19, 0x40000040 ;  /* 0x4000004000137882 */ /* 0x000fe20000000000 */
[----:B------:R-:W-:Y:S01]  /*1900*/  STL [R1+0x31c], R5 ;  /* 0x00031c0501007387 */ /* 0x000fe20000100800 */
[----:B------:R-:W-:Y:S01]  /*1910*/  UIADD3 UR46, UR4, 0x200, URZ ;  /* 0x00000200042e7890 */ /* 0x000fe2000fffe03f */
[----:B------:R-:W-:Y:S01]  /*1920*/  MOV R6, UR5 ;  /* 0x0000000500067c02 */ /* 0x000fe20008000f00 */
[----:B------:R-:W-:Y:S01]  /*1930*/  UMOV UR44, UR32 ;  /* 0x00000020002c7c82 */ /* 0x000fe20008000000 */
[----:B------:R-:W-:Y:S01]  /*1940*/  STL [R1+0x318], R2 ;  /* 0x0003180201007387 */ /* 0x000fe20000100800 */
[----:B------:R-:W-:Y:S01]  /*1950*/  UMOV UR45, UR33 ;  /* 0x00000021002d7c82 */ /* 0x000fe20008000000 */
[----:B------:R-:W-:Y:S01]  /*1960*/  UMOV UR47, 0x40000040 ;  /* 0x40000040002f7882 */ /* 0x000fe20000000000 */
[----:B------:R-:W-:Y:S01]  /*1970*/  UIADD3 UR30, UR4, 0x280, URZ ;  /* 0x00000280041e7890 */ /* 0x000fe2000fffe03f */
[----:B------:R-:W-:Y:S01]  /*1980*/  STL [R1+0x330], R3 ;  /* 0x0003300301007387 */ /* 0x000fe20000100800 */
[----:B------:R-:W-:Y:S01]  /*1990*/  UMOV UR28, UR32 ;  /* 0x00000020001c7c82 */ /* 0x000fe20008000000 */
[----:B------:R-:W-:Y:S01]  /*19a0*/  UMOV UR29, UR33 ;  /* 0x00000021001d7c82 */ /* 0x000fe20008000000 */
[----:B------:R-:W-:Y:S01]  /*19b0*/  UMOV UR31, 0x40000040 ;  /* 0x40000040001f7882 */ /* 0x000fe20000000000 */
[----:B------:R-:W-:Y:S01]  /*19c0*/  STL [R1+0x334], R4 ;  /* 0x0003340401007387 */ /* 0x000fe20000100800 */
[----:B------:R-:W-:-:S02]  /*19d0*/  UIADD3 UR26, UR4, 0x300, URZ ;  /* 0x00000300041a7890 */ /* 0x000fc4000fffe03f */
[----:B------:R-:W-:Y:S01]  /*19e0*/  MOV R0, UR4 ;  /* 0x0000000400007c02 */ /* 0x000fe20008000f00 */
[----:B------:R-:W-:Y:S01]  /*19f0*/  UMOV UR24, UR32 ;  /* 0x0000002000187c82 */ /* 0x000fe20008000000 */
[----:B------:R-:W-:Y:S01]  /*1a00*/  UMOV UR25, UR33 ;  /* 0x0000002100197c82 */ /* 0x000fe20008000000 */
[----:B------:R-:W-:Y:S01]  /*1a10*/  UMOV UR27, 0x40000040 ;  /* 0x40000040001b7882 */ /* 0x000fe20000000000 */
[----:B------:R-:W-:Y:S01]  /*1a20*/  UIADD3 UR14, UR4, 0x380, URZ ;  /* 0x00000380040e7890 */ /* 0x000fe2000fffe03f */
        /* <DEDUP_REMOVED lines=18> */
[----:B------:R-:W-:Y:S01]  /*1b50*/  UMOV UR38, UR14 ;  /* 0x0000000e00267c82 */ /* 0x000fe20008000000 */
[----:B------:R-:W-:Y:S01]  /*1b60*/  UMOV UR39, UR15 ;  /* 0x0000000f00277c82 */ /* 0x000fe20008000000 */
[----:B------:R-:W-:-:S02]  /*1b70*/  WARPGROUP.DEPBAR.LE gsb0, 0x0 ;  /* 0x00008000000079c5 */ /* 0x000fc40000010000 */
[----:B------:R-:W-:Y:S01]  /*1b80*/  IMAD.MOV.U32 R14, RZ, RZ, R24 ;  /* 0x000000ffff0e7224 */ /* 0x000fe200078e0018 */
[----:B------:R-:W-:Y:S01]  /*1b90*/  MOV R11, R27 ;  /* 0x0000001b000b7202 */ /* 0x000fe20000000f00 */
[----:B------:R-:W-:Y:S01]  /*1ba0*/  IMAD.MOV.U32 R13, RZ, RZ, R25 ;  /* 0x000000ffff0d7224 */ /* 0x000fe200078e0019 */
[----:B------:R-:W-:Y:S01]  /*1bb0*/  MOV R59, R21 ;  /* 0x00000015003b7202 */ /* 0x000fe20000000f00 */
[----:B------:R-:W-:Y:S02]  /*1bc0*/  IMAD.MOV.U32 R12, RZ, RZ, R26 ;  /* 0x000000ffff0c7224 */ /* 0x000fe400078e001a */
[----:B------:R-:W-:Y:S01]  /*1bd0*/  WARPGROUP.ARRIVE ;  /* 0x00000000000079c5 */ /* 0x000fe20000000000 */
[----:B------:R-:W-:Y:S02]  /*1be0*/  IMAD.MOV.U32 R58, RZ, RZ, R22 ;  /* 0x000000ffff3a7224 */ /* 0x000fe400078e0016 */
[----:B------:R-:W-:Y:S02]  /*1bf0*/  IMAD.MOV.U32 R57, RZ, RZ, R20 ;  /* 0x000000ffff397224 */ /* 0x000fe400078e0014 */
[----:B------:R-:W-:Y:S01]  /*1c00*/  IMAD.MOV.U32 R15, RZ, RZ, R23 ;  /* 0x000000ffff0f7224 */ /* 0x000fe200078e0017 */
[----:B------:R-:W-:Y:S03]  /*1c10*/  HGMMA.64x16x16.F32.BF16 R24, gdesc[UR40], RZ, !UPT, gsb0 ;  /* 0x00200000281879f0 */ /* 0x000fe6000c0018ff */
[----:B------:R-:W-:-:S02]  /*1c20*/  WARPGROUP.DEPBAR.LE gsb0, 0x0 ;  /* 0x00008000000079c5 */ /* 0x000fc40000010000 */
[----:B0-----:R-:W-:Y:S01]  /*1c30*/  WARPGROUP.ARRIVE ;  /* 0x00000000000079c5 */ /* 0x001fe20000000000 */
[----:B------:R-:W-:Y:S04]  /*1c40*/  STL.64 [R1+0x1a0], R24 ;  /* 0x0001a01801007387 */ /* 0x000fe80000100a00 */
[----:B------:R-:W-:Y:S01]  /*1c50*/  STL.64 [R1+0x1a8], R26 ;  /* 0x0001a81a01007387 */ /* 0x000fe20000100a00 */
[----:B------:R-:W-:Y:S03]  /*1c60*/  HGMMA.64x16x16.F32.BF16 R16, gdesc[UR8], RZ, !UPT, gsb0 ;  /* 0x00200000081079f0 */ /* 0x000fe6000c0018ff */
[----:B------:R0:W-:Y:S04]  /*1c70*/  STL.64 [R1+0x1b0], R28 ;  /* 0x0001b01c01007387 */ /* 0x0001e80000100a00 */
[----:B------:R1:W-:Y:S01]  /*1c80*/  STL.64 [R1+0x1b8], R30 ;  /* 0x0001b81e01007387 */ /* 0x0003e20000100a00 */
[----:B------:R-:W-:-:S02]  /*1c90*/  WARPGROUP.DEPBAR.LE gsb0, 0x0 ;  /* 0x00008000000079c5 */ /* 0x000fc40000010000 */
[----:B------:R-:W-:Y:S01]  /*1ca0*/  IMAD.MOV.U32 R56, RZ, RZ, R17 ;  /* 0x000000ffff387224 */ /* 0x000fe200078e0011 */
[----:B------:R-:W-:Y:S01]  /*1cb0*/  MOV R34, R23 ;  /* 0x0000001700227202 */ /* 0x000fe20000000f00 */
[----:B------:R-:W-:Y:S02]  /*1cc0*/  IMAD.MOV.U32 R39, RZ, RZ, R18 ;  /* 0x000000ffff277224 */ /* 0x000fe400078e0012 */
[----:B------:R-:W-:Y:S02]  /*1cd0*/  IMAD.MOV.U32 R38, RZ, RZ, R19 ;  /* 0x000000ffff267224 */ /* 0x000fe400078e0013 */
[----:B------:R-:W-:Y:S02]  /*1ce0*/  IMAD.MOV.U32 R37, RZ, RZ, R20 ;  /* 0x000000ffff257224 */ /* 0x000fe400078e0014 */
[----:B------:R-:W-:Y:S02]  /*1cf0*/  IMAD.MOV.U32 R36, RZ, RZ, R21 ;  /* 0x000000ffff247224 */ /* 0x000fe400078e0015 */
[----:B------:R-:W-:-:S02]  /*1d00*/  IMAD.MOV.U32 R35, RZ, RZ, R22 ;  /* 0x000000ffff237224 */ /* 0x000fc400078e0016 */
[----:B------:R-:W-:Y:S02]  /*1d10*/  IMAD.MOV.U32 R33, RZ, RZ, R16 ;  /* 0x000000ffff217224 */ /* 0x000fe400078e0010 */
[----:B------:R-:W-:-:S06]  /*1d20*/  WARPGROUP.ARRIVE ;  /* 0x00000000000079c5 */ /* 0x000fcc0000000000 */
[----:B------:R-:W-:Y:S03]  /*1d30*/  HGMMA.64x16x16.F32.BF16 R16, gdesc[UR16], RZ, !UPT, gsb0 ;  /* 0x00200000101079f0 */ /* 0x000fe6000c0018ff */
[----:B------:R-:W-:Y:S02]  /*1d40*/  WARPGROUP.DEPBAR.LE gsb0, 0x0 ;  /* 0x00008000000079c5 */ /* 0x000fe40000010000 */
[----:B0-----:R-:W-:Y:S01]  /*1d50*/  IMAD.MOV.U32 R29, RZ, RZ, R18 ;  /* 0x000000ffff1d7224 */ /* 0x001fe200078e0012 */
[----:B------:R-:W-:Y:S01]  /*1d60*/  MOV R24, R23 ;  /* 0x0000001700187202 */ /* 0x000fe20000000f00 */
[----:B------:R-:W-:Y:S02]  /*1d70*/  IMAD.MOV.U32 R28, RZ, RZ, R19 ;  /* 0x000000ffff1c7224 */ /* 0x000fe400078e0013 */
[----:B------:R-:W-:Y:S02]  /*1d80*/  IMAD.MOV.U32 R27, RZ, RZ, R20 ;  /* 0x000000ffff1b7224 */ /* 0x000fe400078e0014 */
[----:B------:R-:W-:-:S02]  /*1d90*/  IMAD.MOV.U32 R26, RZ, RZ, R21 ;  /* 0x000000ffff1a7224 */ /* 0x000fc400078e0015 */
[----:B------:R-:W-:Y:S02]  /*1da0*/  IMAD.MOV.U32 R25, RZ, RZ, R22 ;  /* 0x000000ffff197224 */ /* 0x000fe400078e0016 */
[----:B------:R-:W-:Y:S02]  /*1db0*/  IMAD.MOV.U32 R8, RZ, RZ, R16 ;  /* 0x000000ffff087224 */ /* 0x000fe400078e0010 */
[----:B------:R-:W-:Y:S02]  /*1dc0*/  IMAD.MOV.U32 R7, RZ, RZ, R17 ;  /* 0x000000ffff077224 */ /* 0x000fe400078e0011 */
[----:B------:R-:W-:-:S06]  /*1dd0*/  WARPGROUP.ARRIVE ;  /* 0x00000000000079c5 */ /* 0x000fcc0000000000 */
[----:B------:R-:W-:Y:S03]  /*1de0*/  HGMMA.64x16x16.F32.BF16 R16, gdesc[UR44], RZ, !UPT, gsb0 ;  /* 0x002000002c1079f0 */ /* 0x000fe6000c0018ff */
[----:B------:R-:W-:Y:S02]  /*1df0*/  WARPGROUP.DEPBAR.LE gsb0, 0x0 ;  /* 0x00008000000079c5 */ /* 0x000fe40000010000 */
[----:B------:R-:W-:Y:S01]  /*1e00*/  WARPGROUP.ARRIVE ;  /* 0x00000000000079c5 */ /* 0x000fe20000000000 */
[----:B------:R-:W-:Y:S01]  /*1e10*/  STL [R1+0x2c], R19 ;  /* 0x00002c1301007387 */ /* 0x000fe20000100800 */
[----:B------:R-:W-:Y:S02]  /*1e20*/  IMAD.MOV.U32 R32, RZ, RZ, R16 ;  /* 0x000000ffff207224 */ /* 0x000fe400078e0010 */
[----:B-1----:R-:W-:Y:S01]  /*1e30*/  IMAD.MOV.U32 R31, RZ, RZ, R17 ;  /* 0x000000ffff1f7224 */ /* 0x002fe200078e0011 */
[----:B------:R-:W-:Y:S01]  /*1e40*/  STL.64 [R1+0x30], R20 ;  /* 0x0000301401007387 */ /* 0x000fe20000100a00 */
[----:B------:R-:W-:Y:S01]  /*1e50*/  HGMMA.64x16x16.F32.BF16 R208, gdesc[UR28], RZ, !UPT, gsb0 ;  /* 0x002000001cd079f0 */ /* 0x000fe2000c0018ff */
[----:B------:R-:W-:-:S02]  /*1e60*/  IMAD.MOV.U32 R30, RZ, RZ, R18 ;  /* 0x000000ffff1e7224 */ /* 0x000fc400078e0012 */
[----:B------:R-:W-:Y:S01]  /*1e70*/  STL.64 [R1+0x38], R22 ;  /* 0x0000381601007387 */ /* 0x000fe20000100a00 */
[----:B------:R-:W-:Y:S02]  /*1e80*/  WARPGROUP.DEPBAR.LE gsb0, 0x0 ;  /* 0x00008000000079c5 */ /* 0x000fe40000010000 */
[----:B------:R-:W-:Y:S01]  /*1e90*/  WARPGROUP.ARRIVE ;  /* 0x00000000000079c5 */ /* 0x000fe20000000000 */
[----:B------:R0:W-:Y:S04]  /*1ea0*/  STL.64 [R1+0x758], R214 ;  /* 0x000758d601007387 */ /* 0x0001e80000100a00 */
[----:B------:R1:W-:Y:S01]  /*1eb0*/  STL.64 [R1+0x750], R212 ;  /* 0x000750d401007387 */ /* 0x0003e20000100a00 */
[----:B------:R-:W-:Y:S03]  /*1ec0*/  HGMMA.64x16x16.F32.BF16 R176, gdesc[UR24], RZ, !UPT, gsb0 ;  /* 0x0020000018b079f0 */ /* 0x000fe6000c0018ff */
[----:B------:R2:W-:Y:S04]  /*1ed0*/  STL.64 [R1+0x748], R210 ;  /* 0x000748d201007387 */ /* 0x0005e80000100a00 */
[----:B------:R3:W-:Y:S01]  /*1ee0*/  STL.64 [R1+0x740], R208 ;  /* 0x000740d001007387 */ /* 0x0007e20000100a00 */
[----:B0-----:R-:W-:-:S02]  /*1ef0*/  IMAD.MOV.U32 R214, RZ, RZ, R31 ;  /* 0x000000ffffd67224 */ /* 0x001fc400078e001f */
[----:B------:R-:W-:Y:S02]  /*1f00*/  IMAD.MOV.U32 R215, RZ, RZ, R30 ;  /* 0x000000ffffd77224 */ /* 0x000fe400078e001e */
[----:B-1----:R-:W-:Y:S02]  /*1f10*/  IMAD.MOV.U32 R213, RZ, RZ, R32 ;  /* 0x000000ffffd57224 */ /* 0x002fe400078e0020 */
[----:B------:R-:W-:Y:S02]  /*1f20*/  IMAD.MOV.U32 R212, RZ, RZ, R24 ;  /* 0x000000ffffd47224 */ /* 0x000fe400078e0018 */
[----:B--2---:R-:W-:Y:S02]  /*1f30*/  IMAD.MOV.U32 R210, RZ, RZ, R26 ;  /* 0x000000ffffd27224 */ /* 0x004fe400078e001a */
[----:B------:R-:W-:Y:S01]  /*1f40*/  IMAD.MOV.U32 R211, RZ, RZ, R25 ;  /* 0x000000ffffd37224 */ /* 0x000fe200078e0019 */
[----:B---3--:R-:W-:Y:S01]  /*1f50*/  MOV R208, R28 ;  /* 0x0000001c00d07202 */ /* 0x008fe20000000f00 */
[----:B------:R-:W-:Y:S01]  /*1f60*/  IMAD.MOV.U32 R209, RZ, RZ, R27 ;  /* 0x000000ffffd17224 */ /* 0x000fe200078e001b */
[----:B------:R-:W-:-:S02]  /*1f70*/  WARPGROUP.DEPBAR.LE gsb0, 0x0 ;  /* 0x00008000000079c5 */ /* 0x000fc40000010000 */
        /* <DEDUP_REMOVED lines=9> */
[----:B------:R-:W-:Y:S01]  /*2010*/  IMAD.MOV.U32 R181, RZ, RZ, R8 ;  /* 0x000000ffffb57224 */ /* 0x000fe200078e0008 */
[----:B--2---:R-:W-:Y:S01]  /*2020*/  MOV R179, R35 ;  /* 0x0000002300b37202 */ /* 0x004fe20000000f00 */
[----:B------:R-:W-:Y:S02]  /*2030*/  IMAD.MOV.U32 R178, RZ, RZ, R36 ;  /* 0x000000ffffb27224 */ /* 0x000fe400078e0024 */
[----:B---3--:R-:W-:Y:S02]  /*2040*/  IMAD.MOV.U32 R176, RZ, RZ, R38 ;  /* 0x000000ffffb07224 */ /* 0x008fe400078e0026 */
[----:B------:R-:W-:Y:S01]  /*2050*/  IMAD.MOV.U32 R177, RZ, RZ, R37 ;  /* 0x000000ffffb17224 */ /* 0x000fe200078e0025 */
[----:B------:R-:W-:-:S02]  /*2060*/  WARPGROUP.DEPBAR.LE gsb0, 0x0 ;  /* 0x00008000000079c5 */ /* 0x000fc40000010000 */
[----:B------:R-:W-:Y:S01]  /*2070*/  WARPGROUP.ARRIVE ;  /* 0x00000000000079c5 */ /* 0x000fe20000000000 */
[----:B------:R0:W-:Y:S04]  /*2080*/  STL.64 [R1+0x798], R150 ;  /* 0x0007989601007387 */ /* 0x0001e80000100a00 */
[----:B------:R1:W-:Y:S01]  /*2090*/  STL.64 [R1+0x790], R148 ;  /* 0x0007909401007387 */ /* 0x0003e20000100a00 */
[----:B------:R-:W-:Y:S03]  /*20a0*/  HGMMA.64x16x16.F32.BF16 R112, gdesc[UR20], RZ, !UPT, gsb0 ;  /* 0x00200000147079f0 */ /* 0x000fe6000c0018ff */
[----:B------:R2:W-:Y:S04]  /*20b0*/  STL.64 [R1+0x788], R146 ;  /* 0x0007889201007387 */ /* 0x0005e80000100a00 */
[----:B------:R-:W-:Y:S01]  /*20c0*/  STL.64 [R1+0x780], R144 ;  /* 0x0007809001007387 */ /* 0x000fe20000100a00 */
[----:B0-----:R-:W-:-:S02]  /*20d0*/  IMAD.MOV.U32 R151, RZ, RZ, R39 ;  /* 0x000000ffff977224 */ /* 0x001fc400078e0027 */
[----:B------:R-:W-:Y:S01]  /*20e0*/  IMAD.MOV.U32 R150, RZ, RZ, R56 ;  /* 0x000000ffff967224 */ /* 0x000fe200078e0038 */
[----:B-1----:R-:W-:Y:S01]  /*20f0*/  MOV R148, R58 ;  /* 0x0000003a00947202 */ /* 0x002fe20000000f00 */
[----:B------:R-:W-:Y:S02]  /*2100*/  IMAD.MOV.U32 R149, RZ, RZ, R33 ;  /* 0x000000ffff957224 */ /* 0x000fe400078e0021 */
[----:B--2---:R-:W-:Y:S01]  /*2110*/  IMAD.MOV.U32 R147, RZ, RZ, R59 ;  /* 0x000000ffff937224 */ /* 0x004fe200078e003b */
[----:B------:R-:W-:Y:S02]  /*2120*/  WARPGROUP.DEPBAR.LE gsb0, 0x0 ;  /* 0x00008000000079c5 */ /* 0x000fe40000010000 */
[----:B------:R-:W-:Y:S01]  /*2130*/  WARPGROUP.ARRIVE ;  /* 0x00000000000079c5 */ /* 0x000fe20000000000 */
[----:B------:R-:W-:Y:S04]  /*2140*/  STL [R1+0x73c], R118 ;  /* 0x00073c7601007387 */ /* 0x000fe80000100800 */
[----:B------:R-:W-:Y:S01]  /*2150*/  STL [R1+0x738], R119 ;  /* 0x0007387701007387 */ /* 0x000fe20000100800 */
[----:B------:R-:W-:Y:S03]  /*2160*/  HGMMA.64x16x16.F32.BF16 R80, gdesc[UR56], RZ, !UPT, gsb0 ;  /* 0x00200000385079f0 */ /* 0x000fe6000c0018ff */
[----:B------:R-:W-:-:S02]  /*2170*/  WARPGROUP.DEPBAR.LE gsb0, 0x0 ;  /* 0x00008000000079c5 */ /* 0x000fc40000010000 */
[----:B------:R-:W-:Y:S01]  /*2180*/  WARPGROUP.ARRIVE ;  /* 0x00000000000079c5 */ /* 0x000fe20000000000 */
[----:B------:R-:W-:Y:S04]  /*2190*/  STL [R1+0x734], R81 ;  /* 0x0007345101007387 */ /* 0x000fe80000100800 */
[----:B------:R-:W-:Y:S01]  /*21a0*/  STL [R1+0x730], R82 ;  /* 0x0007305201007387 */ /* 0x000fe20000100800 */
[----:B------:R-:W-:Y:S01]  /*21b0*/  HGMMA.64x16x16.F32.BF16 R48, gdesc[UR48], RZ, !UPT, gsb0 ;  /* 0x00200000303079f0 */ /* 0x000fe2000c0018ff */
[----:B------:R-:W-:Y:S01]  /*21c0*/  UMOV UR48, UR6 ;  /* 0x0000000600307c82 */ /* 0x000fe20008000000 */
[----:B------:R-:W-:Y:S01]  /*21d0*/  UMOV UR49, 0x40000040 ;  /* 0x4000004000317882 */ /* 0x000fe20000000000 */
[----:B------:R-:W-:Y:S01]  /*21e0*/  UMOV UR52, UR48 ;  /* 0x0000003000347c82 */ /* 0x000fe20008000000 */
        /* <DEDUP_REMOVED lines=9> */
[----:B------:R-:W-:Y:S01]  /*2280*/  STL [R1+0x72c], R83 ;  /* 0x00072c5301007387 */ /* 0x000fe20000100800 */
        /* <DEDUP_REMOVED lines=13> */
[----:B------:R-:W-:-:S02]  /*2360*/  UIADD3 UR6, UR5, 0x800, URZ ;  /* 0x0000080005067890 */ /* 0x000fc4000fffe03f */
[----:B------:R-:W-:Y:S01]  /*2370*/  STL [R1+0x71c], R87 ;  /* 0x00071c5701007387 */ /* 0x000fe20000100800 */
[----:B------:R-:W-:Y:S02]  /*2380*/  WARPGROUP.DEPBAR.LE gsb0, 0x0 ;  /* 0x00008000000079c5 */ /* 0x000fe40000010000 */
[----:B------:R-:W-:Y:S01]  /*2390*/  WARPGROUP.ARRIVE ;  /* 0x00000000000079c5 */ /* 0x000fe20000000000 */
[----:B------:R-:W-:Y:S04]  /*23a0*/  STL [R1+0x6e4], R48 ;  /* 0x0006e43001007387 */ /* 0x000fe80000100800 */
[----:B------:R-:W-:Y:S01]  /*23b0*/  STL [R1+0x6e0], R49 ;  /* 0x0006e03101007387 */ /* 0x000fe20000100800 */
[----:B------:R-:W-:Y:S01]  /*23c0*/  HGMMA.64x16x16.F32.BF16 R40, gdesc[UR48], RZ, !UPT, gsb0 ;  /* 0x00200000302879f0 */ /* 0x000fe2000c0018ff */
[----:B------:R-:W-:-:S02]  /*23d0*/  UIADD3 UR48, UR5, 0xc00, URZ ;  /* 0x00000c0005307890 */ /* 0x000fc4000fffe03f */
[----:B------:R-:W-:Y:S01]  /*23e0*/  STL [R1+0x6dc], R50 ;  /* 0x0006dc3201007387 */ /* 0x000fe20000100800 */
[----:B------:R-:W-:Y:S02]  /*23f0*/  UMOV UR49, 0x40000040 ;  /* 0x4000004000317882 */ /* 0x000fe40000000000 */
[----:B------:R-:W-:Y:S01]  /*2400*/  UMOV UR7, UR49 ;  /* 0x0000003100077c82 */ /* 0x000fe20008000000 */
[----:B------:R-:W-:Y:S01]  /*2410*/  STL [R1+0x6d8], R51 ;  /* 0x0006d83301007387 */ /* 0x000fe20000100800 */
[----:B------:R-:W-:-:S03]  /*2420*/  UMOV UR4, UR48 ;  /* 0x0000003000047c82 */ /* 0x000fc60008000000 */
[----:B------:R-:W-:Y:S04]  /*2430*/  STL [R1+0x6d4], R52 ;  /* 0x0006d43401007387 */ /* 0x000fe80000100800 */
[----:B------:R-:W-:Y:S04]  /*2440*/  STL [R1+0x6d0], R53 ;  /* 0x0006d03501007387 */ /* 0x000fe80000100800 */
[----:B------:R-:W-:Y:S04]  /*2450*/  STL [R1+0x6cc], R54 ;  /* 0x0006cc3601007387 */ /* 0x000fe80000100800 */
[----:B------:R-:W-:Y:S01]  /*2460*/  STL [R1+0x6c8], R55 ;  /* 0x0006c83701007387 */ /* 0x000fe20000100800 */
[----:B------:R-:W-:-:S02]  /*2470*/  WARPGROUP.DEPBAR.LE gsb0, 0x0 ;  /* 0x00008000000079c5 */ /* 0x000fc40000010000 */
[----:B------:R-:W-:Y:S01]  /*2480*/  WARPGROUP.ARRIVE ;  /* 0x00000000000079c5 */ /* 0x000fe20000000000 */
[----:B------:R-:W-:Y:S04]  /*2490*/  STL [R1+0x6fc], R40 ;  /* 0x0006fc2801007387 */ /* 0x000fe80000100800 */
[----:B------:R-:W-:Y:S01]  /*24a0*/  STL [R1+0x6f8], R41 ;  /* 0x0006f82901007387 */ /* 0x000fe20000100800 */
[----:B------:R-:W-:Y:S01]  /*24b0*/  HGMMA.64x16x16.F32.BF16 R72, gdesc[UR52], RZ, !UPT, gsb0 ;  /* 0x00200000344879f0 */ /* 0x000fe2000c0018ff */
[----:B------:R-:W-:Y:S01]  /*24c0*/  UMOV UR54, UR50 ;  /* 0x0000003200367c82 */ /* 0x000fe20008000000 */
[----:B------:R-:W-:Y:S01]  /*24d0*/  UMOV UR55, UR51 ;  /* 0x0000003300377c82 */ /* 0x000fe20008000000 */
[----:B------:R-:W-:Y:S04]  /*24e0*/  STL [R1+0x6f4], R42 ;  /* 0x0006f42a01007387 */ /* 0x000fe80000100800 */
[----:B------:R-:W-:Y:S04]  /*24f0*/  STL [R1+0x6f0], R43 ;  /* 0x0006f02b01007387 */ /* 0x000fe80000100800 */
[----:B------:R-:W-:Y:S04]  /*2500*/  STL [R1+0x6ec], R44 ;  /* 0x0006ec2c01007387 */ /* 0x000fe80000100800 */
[----:B------:R-:W-:Y:S04]  /*2510*/  STL [R1+0x6e8], R45 ;  /* 0x0006e82d01007387 */ /* 0x000fe80000100800 */
[----:B------:R-:W-:Y:S04]  /*2520*/  STL [R1+0x6c4], R46 ;  /* 0x0006c42e01007387 */ /* 0x000fe80000100800 */
[----:B------:R0:W-:Y:S01]  /*2530*/  STL [R1+0x6c0], R47 ;  /* 0x0006c02f01007387 */ /* 0x0001e20000100800 */
[----:B------:R-:W-:-:S02]  /*2540*/  WARPGROUP.DEPBAR.LE gsb0, 0x0 ;  /* 0x00008000000079c5 */ /* 0x000fc40000010000 */
[----:B------:R-:W-:Y:S01]  /*2550*/  WARPGROUP.ARRIVE ;  /* 0x00000000000079c5 */ /* 0x000fe20000000000 */
[----:B------:R-:W-:Y:S04]  /*2560*/  STL [R1+0x718], R73 ;  /* 0x0007184901007387 */ /* 0x000fe80000100800 */
[----:B------:R-:W-:Y:S01]  /*2570*/  STL [R1+0x714], R74 ;  /* 0x0007144a01007387 */ /* 0x000fe20000100800 */
[----:B------:R-:W-:Y:S03]  /*2580*/  HGMMA.64x16x16.F32.BF16 R104, gdesc[UR20], RZ, !UPT, gsb0 ;  /* 0x00200000146879f0 */ /* 0x000fe6000c0018ff */
[----:B------:R-:W-:Y:S04]  /*2590*/  STL [R1+0x710], R75 ;  /* 0x0007104b01007387 */ /* 0x000fe80000100800 */
[----:B------:R-:W-:Y:S04]  /*25a0*/  STL [R1+0x70c], R76 ;  /* 0x00070c4c01007387 */ /* 0x000fe80000100800 */
[----:B------:R-:W-:Y:S04]  /*25b0*/  STL [R1+0x708], R77 ;  /* 0x0007084d01007387 */ /* 0x000fe80000100800 */
[----:B------:R-:W-:Y:S04]  /*25c0*/  STL [R1+0x704], R78 ;  /* 0x0007044e01007387 */ /* 0x000fe80000100800 */
[----:B------:R-:W-:Y:S04]  /*25d0*/  STL [R1+0x700], R79 ;  /* 0x0007004f01007387 */ /* 0x000fe80000100800 */
[----:B------:R-:W-:Y:S04]  /*25e0*/  STL.64 [R1+0x7b8], R114 ;  /* 0x0007b87201007387 */ /* 0x000fe80000100a00 */
[----:B------:R-:W-:Y:S01]  /*25f0*/  STL.64 [R1+0x7b0], R112 ;  /* 0x0007b07001007387 */ /* 0x000fe20000100a00 */
[----:B------:R-:W-:-:S02]  /*2600*/  WARPGROUP.DEPBAR.LE gsb0, 0x0 ;  /* 0x00008000000079c5 */ /* 0x000fc40000010000 */
[----:B------:R-:W-:Y:S01]  /*2610*/  WARPGROUP.ARRIVE ;  /* 0x00000000000079c5 */ /* 0x000fe20000000000 */
[----:B------:R-:W-:Y:S04]  /*2620*/  STL.64 [R1+0x7a8], R110 ;  /* 0x0007a86e01007387 */ /* 0x000fe80000100a00 */
[----:B------:R-:W-:Y:S01]  /*2630*/  STL.64 [R1+0x7a0], R108 ;  /* 0x0007a06c01007387 */ /* 0x000fe20000100a00 */
[----:B------:R-:W-:Y:S01]  /*2640*/  HGMMA.64x16x16.F32.BF16 R136, gdesc[UR12], RZ, !UPT, gsb0 ;  /* 0x002000000c8879f0 */ /* 0x000fe2000c0018ff */
[----:B------:R-:W-:Y:S01]  /*2650*/  UIADD3 UR12, UR5, 0x2, URZ ;  /* 0x00000002050c7890 */ /* 0x000fe2000fffe03f */
[----:B------:R-:W-:Y:S02]  /*2660*/  UMOV UR13, 0x40000040 ;  /* 0x40000040000d7882 */ /* 0x000fe40000000000 */
[----:B------:R-:W-:Y:S01]  /*2670*/  UMOV UR5, UR49 ;  /* 0x0000003100057c82 */ /* 0x000fe20008000000 */
[----:B------:R-:W-:-:S02]  /*2680*/  WARPGROUP.DEPBAR.LE gsb0, 0x0 ;  /* 0x00008000000079c5 */ /* 0x000fc40000010000 */
[----:B------:R-:W-:-:S06]  /*2690*/  WARPGROUP.ARRIVE ;  /* 0x00000000000079c5 */ /* 0x000fcc0000000000 */
[----:B------:R-:W-:Y:S03]  /*26a0*/  HGMMA.64x16x16.F32.BF16 R168, gdesc[UR24], RZ, !UPT, gsb0 ;  /* 0x0020000018a879f0 */ /* 0x000fe6000c0018ff */
[----:B------:R-:W-:Y:S02]  /*26b0*/  WARPGROUP.DEPBAR.LE gsb0, 0x0 ;  /* 0x00008000000079c5 */ /* 0x000fe40000010000 */
[----:B------:R-:W-:-:S06]  /*26c0*/  WARPGROUP.ARRIVE ;  /* 0x00000000000079c5 */ /* 0x000fcc0000000000 */
[----:B------:R-:W-:Y:S03]  /*26d0*/  HGMMA.64x16x16.F32.BF16 R200, gdesc[UR28], RZ, !UPT, gsb0 ;  /* 0x002000001cc879f0 */ /* 0x000fe6000c0018ff */
[----:B------:R-:W-:Y:S02]  /*26e0*/  WARPGROUP.DEPBAR.LE gsb0, 0x0 ;  /* 0x00008000000079c5 */ /* 0x000fe40000010000 */
[----:B0-----:R-:W-:-:S06]  /*26f0*/  WARPGROUP.ARRIVE ;  /* 0x00000000000079c5 */ /* 0x001fcc0000000000 */
[----:B------:R-:W-:Y:S03]  /*2700*/  HGMMA.64x16x16.F32.BF16 R40, gdesc[UR44], RZ, !UPT, gsb0 ;  /* 0x002000002c2879f0 */ /* 0x000fe6000c0018ff */
[----:B------:R-:W-:Y:S02]  /*2710*/  WARPGROUP.DEPBAR.LE gsb0, 0x0 ;  /* 0x00008000000079c5 */ /* 0x000fe40000010000 */
[----:B------:R-:W-:Y:S01]  /*2720*/  WARPGROUP.ARRIVE ;  /* 0x00000000000079c5 */ /* 0x000fe20000000000 */
[----:B------:R-:W-:Y:S04]  /*2730*/  STL.64 [R1], R40 ;  /* 0x0000002801007387 */ /* 0x000fe80000100a00 */
[----:B------:R-:W-:Y:S01]  /*2740*/  STL.64 [R1+0x8], R42 ;  /* 0x0000082a01007387 */ /* 0x000fe20000100a00 */
[----:B------:R-:W-:Y:S03]  /*2750*/  HGMMA.64x16x16.F32.BF16 R60, gdesc[UR16], RZ, !UPT, gsb0 ;  /* 0x00200000103c79f0 */ /* 0x000fe6000c0018ff */
[----:B------:R-:W-:Y:S04]  /*2760*/  STL.64 [R1+0x10], R44 ;  /* 0x0000102c01007387 */ /* 0x000fe80000100a00 */
[----:B------:R0:W-:Y:S01]  /*2770*/  STL.64 [R1+0x18], R46 ;  /* 0x0000182e01007387 */ /* 0x0001e20000100a00 */
[----:B------:R-:W-:-:S02]  /*2780*/  WARPGROUP.DEPBAR.LE gsb0, 0x0 ;  /* 0x00008000000079c5 */ /* 0x000fc40000010000 */
[----:B------:R-:W-:Y:S01]  /*2790*/  IMAD.MOV.U32 R55, RZ, RZ, R60 ;  /* 0x000000ffff377224 */ /* 0x000fe200078e003c */
[----:B0-----:R-:W-:Y:S01]  /*27a0*/  MOV R46, R61 ;  /* 0x0000003d002e7202 */ /* 0x001fe20000000f00 */
        /* <DEDUP_REMOVED lines=9> */
[----:B------:R-:W-:Y:S01]  /*2840*/  MOV R45, R60 ;  /* 0x0000003c002d7202 */ /* 0x000fe20000000f00 */
[----:B------:R-:W-:Y:S01]  /*2850*/  IMAD.MOV.U32 R48, RZ, RZ, R61 ;  /* 0x000000ffff307224 */ /* 0x000fe200078e003d */
[----:B------:R-:W-:Y:S01]  /*2860*/  MOV R54, R67 ;  /* 0x0000004300367202 */ /* 0x000fe20000000f00 */
        /* <DEDUP_REMOVED lines=8> */
[----:B------:R-:W-:Y:S01]  /*28f0*/  IMAD.MOV.U32 R77, RZ, RZ, R60 ;  /* 0x000000ffff4d7224 */ /* 0x000fe200078e003c */
        /* <DEDUP_REMOVED lines=42> */
[----:B------:R-:W-:Y:S01]  /*2ba0*/  HGMMA.64x16x16.F32.BF16 R60, gdesc[UR32], RZ, !UPT, gsb0 ;  /* 0x00200000203c79f0 */ /* 0x000fe2000c0018ff */
[----:B------:R-:W-:Y:S01]  /*2bb0*/  UMOV UR32, UR12 ;  /* 0x0000000c00207c82 */ /* 0x000fe20008000000 */
[----:B------:R-:W-:Y:S01]  /*2bc0*/  UMOV UR33, UR13 ;  /* 0x0000000d00217c82 */ /* 0x000fe20008000000 */
        /* <DEDUP_REMOVED lines=40> */
[----:B------:R-:W-:Y:S01]  /*2e50*/  WARPGROUP.ARRIVE ;  /* 0x00000000000079c5 */ /* 0x000fe20000000000 */
[----:B------:R-:W-:Y:S04]  /*2e60*/  STL.64 [R1+0x60], R60 ;  /* 0x0000603c01007387 */ /* 0x000fe80000100a00 */
[----:B------:R-:W-:Y:S01]  /*2e70*/  STL.64 [R1+0x68], R62 ;  /* 0x0000683e01007387 */ /* 0x000fe20000100a00 */
[----:B------:R-:W-:Y:S01]  /*2e80*/  HGMMA.64x16x16.F32.BF16 R224, gdesc[UR44], RZ, !UPT, gsb0 ;  /* 0x002000002ce079f0 */ /* 0x000fe2000c0018ff */
[----:B------:R-:W-:Y:S01]  /*2e90*/  UMOV UR44, UR12 ;  /* 0x0000000c002c7c82 */ /* 0x000fe20008000000 */
[----:B------:R-:W-:Y:S01]  /*2ea0*/  UMOV UR45, UR13 ;  /* 0x0000000d002d7c82 */ /* 0x000fe20008000000 */
[----:B------:R-:W-:Y:S04]  /*2eb0*/  STL.64 [R1+0x70], R64 ;  /* 0x0000704001007387 */ /* 0x000fe80000100a00 */
[----:B------:R-:W-:Y:S01]  /*2ec0*/  STL.64 [R1+0x78], R66 ;  /* 0x0000784201007387 */ /* 0x000fe20000100a00 */
[----:B------:R-:W-:-:S02]  /*2ed0*/  WARPGROUP.DEPBAR.LE gsb0, 0x0 ;  /* 0x00008000000079c5 */ /* 0x000fc40000010000 */
[----:B------:R-:W-:Y:S01]  /*2ee0*/  WARPGROUP.ARRIVE ;  /* 0x00000000000079c5 */ /* 0x000fe20000000000 */
[----:B------:R0:W-:Y:S04]  /*2ef0*/  STL [R1+0x61c], R224 ;  /* 0x00061ce001007387 */ /* 0x0001e80000100800 */
[----:B------:R-:W-:Y:S01]  /*2f00*/  STL [R1+0x618], R225 ;  /* 0x000618e101007387 */ /* 0x000fe20000100800 */
[----:B------:R-:W-:Y:S01]  /*2f10*/  HGMMA.64x16x16.F32.BF16 R192, gdesc[UR28], RZ, !UPT, gsb0 ;  /* 0x002000001cc079f0 */ /* 0x000fe2000c0018ff */
[----:B------:R-:W-:Y:S01]  /*2f20*/  UMOV UR28, UR12 ;  /* 0x0000000c001c7c82 */ /* 0x000fe20008000000 */
[----:B------:R-:W-:Y:S01]  /*2f30*/  UMOV UR29, UR13 ;  /* 0x0000000d001d7c82 */ /* 0x000fe20008000000 */
[----:B------:R-:W-:Y:S01]  /*2f40*/  STL [R1+0x614], R226 ;  /* 0x000614e201007387 */ /* 0x000fe20000100800 */
[----:B0-----:R-:W-:-:S03]  /*2f50*/  IMAD.MOV.U32 R224, RZ, RZ, R57 ;  /* 0x000000ffffe07224 */ /* 0x001fc600078e0039 */
[----:B------:R-:W-:Y:S04]  /*2f60*/  STL [R1+0x610], R227 ;  /* 0x000610e301007387 */ /* 0x000fe80000100800 */
        /* <DEDUP_REMOVED lines=24> */
[----:B------:R-:W-:Y:S01]  /*30f0*/  MOV R7, UR36 ;  /* 0x0000002400077c02 */ /* 0x000fe20008000f00 */
[----:B------:R-:W-:Y:S01]  /*3100*/  UMOV UR36, UR8 ;  /* 0x0000000800247c82 */ /* 0x000fe20008000000 */
[----:B------:R-:W-:Y:S01]  /*3110*/  MOV R8, UR37 ;  /* 0x0000002500087c02 */ /* 0x000fe20008000f00 */
[----:B------:R-:W-:Y:S01]  /*3120*/  UMOV UR37, UR9 ;  /* 0x0000000900257c82 */ /* 0x000fe20008000000 */
[----:B------:R-:W-:Y:S01]  /*3130*/  UMOV UR8, UR48 ;  /* 0x0000003000087c82 */ /* 0x000fe20008000000 */
[----:B------:R-:W-:Y:S01]  /*3140*/  UMOV UR9, UR49 ;  /* 0x0000003100097c82 */ /* 0x000fe20008000000 */
        /* <DEDUP_REMOVED lines=19> */
[----:B------:R0:W-:Y:S04]  /*3280*/  STL.64 [R1+0x698], R102 ;  /* 0x0006986601007387 */ /* 0x0001e80000100a00 */
[----:B------:R1:W-:Y:S01]  /*3290*/  STL.64 [R1+0x690], R100 ;  /* 0x0006906401007387 */ /* 0x0003e20000100a00 */
[----:B------:R-:W-:Y:S01]  /*32a0*/  HGMMA.64x16x16.F32.BF16 R64, gdesc[UR56], RZ, !UPT, gsb0 ;  /* 0x00200000384079f0 */ /* 0x000fe2000c0018ff */
[----:B------:R-:W-:Y:S01]  /*32b0*/  UMOV UR56, UR16 ;  /* 0x0000001000387c82 */ /* 0x000fe20008000000 */
[----:B------:R-:W-:Y:S01]  /*32c0*/  UMOV UR57, UR17 ;  /* 0x0000001100397c82 */ /* 0x000fe20008000000 */
[----:B------:R-:W-:Y:S01]  /*32d0*/  UMOV UR16, UR48 ;  /* 0x0000003000107c82 */ /* 0x000fe20008000000 */
[----:B------:R-:W-:Y:S01]  /*32e0*/  UMOV UR17, UR49 ;  /* 0x0000003100117c82 */ /* 0x000fe20008000000 */
[----:B------:R-:W-:Y:S04]  /*32f0*/  STL.64 [R1+0x688], R98 ;  /* 0x0006886201007387 */ /* 0x000fe80000100a00 */
[----:B------:R2:W-:Y:S01]  /*3300*/  STL.64 [R1+0x680], R96 ;  /* 0x0006806001007387 */ /* 0x0005e20000100a00 */
[----:B------:R-:W-:-:S02]  /*3310*/  WARPGROUP.DEPBAR.LE gsb0, 0x0 ;  /* 0x00008000000079c5 */ /* 0x000fc40000010000 */
[----:B------:R-:W-:Y:S01]  /*3320*/  WARPGROUP.ARRIVE ;  /* 0x00000000000079c5 */ /* 0x000fe20000000000 */
[----:B------:R-:W-:Y:S04]  /*3330*/  STL.64 [R1+0x6b8], R70 ;  /* 0x0006b84601007387 */ /* 0x000fe80000100a00 */
[----:B------:R-:W-:Y:S01]  /*3340*/  STL.64 [R1+0x6b0], R68 ;  /* 0x0006b04401007387 */ /* 0x000fe20000100a00 */
[----:B------:R-:W-:Y:S01]  /*3350*/  HGMMA.64x16x16.F32.BF16 R32, gdesc[UR52], RZ, !UPT, gsb0 ;  /* 0x00200000342079f0 */ /* 0x000fe2000c0018ff */
[----:B------:R-:W-:Y:S01]  /*3360*/  UMOV UR52, UR24 ;  /* 0x0000001800347c82 */ /* 0x000fe20008000000 */
[----:B------:R-:W-:Y:S01]  /*3370*/  UMOV UR53, UR25 ;  /* 0x0000001900357c82 */ /* 0x000fe20008000000 */
[----:B------:R-:W-:Y:S01]  /*3380*/  UMOV UR54, UR26 ;  /* 0x0000001a00367c82 */ /* 0x000fe20008000000 */
[----:B------:R-:W-:Y:S01]  /*3390*/  UMOV UR55, UR27 ;  /* 0x0000001b00377c82 */ /* 0x000fe20008000000 */
[----:B------:R-:W-:Y:S01]  /*33a0*/  STL.64 [R1+0x6a8], R66 ;  /* 0x0006a84201007387 */ /* 0x000fe20000100a00 */
[----:B0-----:R-:W-:Y:S01]  /*33b0*/  MOV R103, R113 ;  /* 0x0000007100677202 */ /* 0x001fe20000000f00 */
[----:B-1----:R-:W-:Y:S01]  /*33c0*/  IMAD.MOV.U32 R101, RZ, RZ, R115 ;  /* 0x000000ffff657224 */ /* 0x002fe200078e0073 */
[----:B------:R-:W-:Y:S01]  /*33d0*/  UMOV UR24, UR12 ;  /* 0x0000000c00187c82 */ /* 0x000fe20008000000 */
[----:B------:R0:W-:Y:S01]  /*33e0*/  STL.64 [R1+0x6a0], R64 ;  /* 0x0006a04001007387 */ /* 0x0001e20000100a00 */
[----:B------:R-:W-:Y:S01]  /*33f0*/  IMAD.MOV.U32 R102, RZ, RZ, R114 ;  /* 0x000000ffff667224 */ /* 0x000fe200078e0072 */
[----:B------:R-:W-:Y:S01]  /*3400*/  UMOV UR25, UR13 ;  /* 0x0000000d00197c82 */ /* 0x000fe20008000000 */
[----:B------:R-:W-:-:S02]  /*3410*/  WARPGROUP.DEPBAR.LE gsb0, 0x0 ;  /* 0x00008000000079c5 */ /* 0x000fc40000010000 */
[----:B------:R-:W-:-:S06]  /*3420*/  WARPGROUP.ARRIVE ;  /* 0x00000000000079c5 */ /* 0x000fcc0000000000 */
[----:B------:R-:W-:Y:S01]  /*3430*/  HGMMA.64x16x16.F32.BF16 R24, gdesc[UR48], RZ, !UPT, gsb0 ;  /* 0x00200000301879f0 */ /* 0x000fe2000c0018ff */
[----:B------:R-:W-:Y:S01]  /*3440*/  UMOV UR50, UR58 ;  /* 0x0000003a00327c82 */ /* 0x000fe20008000000 */
[----:B------:R-:W-:Y:S01]  /*3450*/  UMOV UR51, UR59 ;  /* 0x0000003b00337c82 */ /* 0x000fe20008000000 */
[----:B------:R-:W-:Y:S01]  /*3460*/  UMOV UR58, UR14 ;  /* 0x0000000e003a7c82 */ /* 0x000fe20008000000 */
[----:B------:R-:W-:Y:S01]  /*3470*/  UMOV UR59, UR15 ;  /* 0x0000000f003b7c82 */ /* 0x000fe20008000000 */
[----:B------:R-:W-:Y:S02]  /*3480*/  WARPGROUP.DEPBAR.LE gsb0, 0x0 ;  /* 0x00008000000079c5 */ /* 0x000fe40000010000 */
[----:B------:R-:W-:-:S06]  /*3490*/  WARPGROUP.ARRIVE ;  /* 0x00000000000079c5 */ /* 0x000fcc0000000000 */
[----:B------:R-:W-:Y:S01]  /*34a0*/  HGMMA.64x16x16.F32.BF16 R56, gdesc[UR48], RZ, !UPT, gsb0 ;  /* 0x00200000303879f0 */ /* 0x000fe2000c0018ff */
[----:B------:R-:W-:Y:S01]  /*34b0*/  UMOV UR48, UR6 ;  /* 0x0000000600307c82 */ /* 0x000fe20008000000 */
[----:B------:R-:W-:Y:S01]  /*34c0*/  UMOV UR49, UR7 ;  /* 0x0000000700317c82 */ /* 0x000fe20008000000 */
[----:B------:R-:W-:Y:S01]  /*34d0*/  UMOV UR50, UR22 ;  /* 0x0000001600327c82 */ /* 0x000fe20008000000 */
[----:B------:R-:W-:Y:S01]  /*34e0*/  UMOV UR51, UR23 ;  /* 0x0000001700337c82 */ /* 0x000fe20008000000 */
[----:B------:R-:W-:Y:S01]  /*34f0*/  UMOV UR6, UR30 ;  /* 0x0000001e00067c82 */ /* 0x000fe20008000000 */
[----:B------:R-:W-:Y:S01]  /*3500*/  UMOV UR7, UR31 ;  /* 0x0000001f00077c82 */ /* 0x000fe20008000000 */
[----:B------:R-:W-:Y:S02]  /*3510*/  WARPGROUP.DEPBAR.LE gsb0, 0x0 ;  /* 0x00008000000079c5 */ /* 0x000fe40000010000 */
[----:B------:R-:W-:-:S06]  /*3520*/  WARPGROUP.ARRIVE ;  /* 0x00000000000079c5 */ /* 0x000fcc0000000000 */
[----:B------:R-:W-:Y:S01]  /*3530*/  HGMMA.64x16x16.F32.BF16 R88, gdesc[UR48], RZ, !UPT, gsb0 ;  /* 0x00200000305879f0 */ /* 0x000fe2000c0018ff */
[----:B------:R-:W-:Y:S01]  /*3540*/  UMOV UR15, 0x40000040 ;  /* 0x40000040000f7882 */ /* 0x000fe20000000000 */
[----:B------:R-:W-:Y:S01]  /*3550*/  UMOV UR23, 0x40000040 ;  /* 0x4000004000177882 */ /* 0x000fe20000000000 */
[----:B------:R-:W-:Y:S01]  /*3560*/  UMOV UR27, 0x40000040 ;  /* 0x40000040001b7882 */ /* 0x000fe20000000000 */
[----:B------:R-:W-:Y:S01]  /*3570*/  UMOV UR31, 0x40000040 ;  /* 0x40000040001f7882 */ /* 0x000fe20000000000 */
[----:B--2---:R-:W-:Y:S01]  /*3580*/  IMAD.MOV.U32 R96, RZ, RZ, R103 ;  /* 0x000000ffff607224 */ /* 0x004fe200078e0067 */
[----:B------:R-:W-:Y:S01]  /*3590*/  UMOV UR47, 0x40000040 ;  /* 0x40000040002f7882 */ /* 0x000fe20000000000 */
[----:B------:R-:W-:Y:S01]  /*35a0*/  UMOV UR48, UR12 ;  /* 0x0000000c00307c82 */ /* 0x000fe20008000000 */
[----:B------:R-:W-:Y:S01]  /*35b0*/  UMOV UR49, UR13 ;  /* 0x0000000d00317c82 */ /* 0x000fe20008000000 */
[----:B------:R-:W-:Y:S02]  /*35c0*/  WARPGROUP.DEPBAR.LE gsb0, 0x0 ;  /* 0x00008000000079c5 */ /* 0x000fe40000010000 */
[----:B------:R-:W-:-:S06]  /*35d0*/  WARPGROUP.ARRIVE ;  /* 0x00000000000079c5 */ /* 0x000fcc0000000000 */
[----:B------:R-:W-:Y:S01]  /*35e0*/  HGMMA.64x16x16.F32.BF16 R120, gdesc[UR56], RZ, !UPT, gsb0 ;  /* 0x00200000387879f0 */ /* 0x000fe2000c0018ff */
[----:B------:R-:W-:Y:S01]  /*35f0*/  IMAD.MOV.U32 R103, RZ, RZ, R17 ;  /* 0x000000ffff677224 */ /* 0x000fe200078e0011 */
[----:B------:R-:W-:Y:S01]  /*3600*/  UMOV UR51, 0x40000040 ;  /* 0x4000004000337882 */ /* 0x000fe20000000000 */
[----:B------:R-:W-:Y:S01]  /*3610*/  UMOV UR56, UR12 ;  /* 0x0000000c00387c82 */ /* 0x000fe20008000000 */
[----:B------:R-:W-:Y:S01]  /*3620*/  UMOV UR57, UR13 ;  /* 0x0000000d00397c82 */ /* 0x000fe20008000000 */
[----:B------:R-:W-:Y:S02]  /*3630*/  WARPGROUP.DEPBAR.LE gsb0, 0x0 ;  /* 0x00008000000079c5 */ /* 0x000fe40000010000 */
[----:B------:R-:W-:-:S06]  /*3640*/  WARPGROUP.ARRIVE ;  /* 0x00000000000079c5 */ /* 0x000fcc0000000000 */
[----:B------:R-:W-:Y:S01]  /*3650*/  HGMMA.64x16x16.F32.BF16 R152, gdesc[UR52], RZ, !UPT, gsb0 ;  /* 0x00200000349879f0 */ /* 0x000fe2000c0018ff */
[----:B------:R-:W-:Y:S01]  /*3660*/  UMOV UR52, UR12 ;  /* 0x0000000c00347c82 */ /* 0x000fe20008000000 */
[----:B------:R-:W-:Y:S01]  /*3670*/  UMOV UR53, UR13 ;  /* 0x0000000d00357c82 */ /* 0x000fe20008000000 */
[----:B------:R-:W-:Y:S02]  /*3680*/  WARPGROUP.DEPBAR.LE gsb0, 0x0 ;  /* 0x00008000000079c5 */ /* 0x000fe40000010000 */
[----:B------:R-:W-:-:S06]  /*3690*/  WARPGROUP.ARRIVE ;  /* 0x00000000000079c5 */ /* 0x000fcc0000000000 */
[----:B------:R-:W-:Y:S01]  /*36a0*/  HGMMA.64x16x16.F32.BF16 R184, gdesc[UR4], RZ, !UPT, gsb0 ;  /* 0x0020000004b879f0 */ /* 0x000fe2000c0018ff */
[----:B------:R-:W-:Y:S01]  /*36b0*/  R2UR UR4, R0 ;  /* 0x00000000000472ca */ /* 0x000fe200000e0000 */
[----:B------:R-:W-:Y:S01]  /*36c0*/  UMOV UR55, 0x40000040 ;  /* 0x4000004000377882 */ /* 0x000fe20000000000 */
[----:B------:R-:W-:Y:S01]  /*36d0*/  UMOV UR59, 0x40000040 ;  /* 0x40000040003b7882 */ /* 0x000fe20000000000 */
[----:B------:R-:W-:-:S10]  /*36e0*/  R2UR UR5, R6 ;  /* 0x00000000060572ca */ /* 0x000fd400000e0000 */
[----:B------:R-:W-:Y:S02]  /*36f0*/  UIADD3 UR14, UR4, 0x2, URZ ;  /* 0x00000002040e7890 */ /* 0x000fe4000fffe03f */
[----:B------:R-:W-:Y:S02]  /*3700*/  UIADD3 UR22, UR4, 0x82, URZ ;  /* 0x0000008204167890 */ /* 0x000fe4000fffe03f */
[----:B------:R-:W-:Y:S01]  /*3710*/  UIADD3 UR26, UR4, 0x102, URZ ;  /* 0x00000102041a7890 */ /* 0x000fe2000fffe03f */
[----:B------:R-:W-:Y:S02]  /*3720*/  WARPGROUP.DEPBAR.LE gsb0, 0x0 ;  /* 0x00008000000079c5 */ /* 0x000fe40000010000 */
[----:B------:R-:W-:-:S06]  /*3730*/  WARPGROUP.ARRIVE ;  /* 0x00000000000079c5 */ /* 0x000fcc0000000000 */
[----:B------:R-:W-:Y:S01]  /*3740*/  HGMMA.64x16x16.F32.BF16 R216, gdesc[UR36], RZ, !UPT, gsb0 ;  /* 0x0020000024d879f0 */ /* 0x000fe2000c0018ff */
[----:B------:R-:W-:Y:S01]  /*3750*/  R2UR UR37, R8 ;  /* 0x00000000082572ca */ /* 0x000fe200000e0000 */
[----:B------:R-:W-:Y:S01]  /*3760*/  UMOV UR38, UR18 ;  /* 0x0000001200267c82 */ /* 0x000fe20008000000 */
[----:B------:R-:W-:Y:S01]  /*3770*/  R2UR UR36, R7 ;  /* 0x00000000072472ca */ /* 0x000fe200000e0000 */
[----:B------:R-:W-:Y:S01]  /*3780*/  UMOV UR39, UR19 ;  /* 0x0000001300277c82 */ /* 0x000fe20008000000 */
[----:B------:R-:W-:Y:S01]  /*3790*/  UMOV UR18, UR34 ;  /* 0x0000002200127c82 */ /* 0x000fe20008000000 */
[----:B------:R-:W-:Y:S01]  /*37a0*/  UMOV UR19, UR35 ;  /* 0x0000002300137c82 */ /* 0x000fe20008000000 */
[----:B------:R-:W-:Y:S02]  /*37b0*/  WARPGROUP.DEPBAR.LE gsb0, 0x0 ;  /* 0x00008000000079c5 */ /* 0x000fe40000010000 */
[----:B------:R-:W-:-:S07]  /*37c0*/  WARPGROUP.ARRIVE ;  /* 0x00000000000079c5 */ /* 0x000fce0000000000 */
[----:B------:R-:W-:Y:S01]  /*37d0*/  HGMMA.64x16x16.F32.BF16 R192, gdesc[UR36], RZ, !UPT, gsb0 ;  /* 0x0020000024c079f0 */ /* 0x000fe2000c0018ff */
[----:B------:R-:W-:Y:S02]  /*37e0*/  R2UR UR36, R9 ;  /* 0x00000000092472ca */ /* 0x000fe400000e0000 */
[----:B------:R-:W-:Y:S01]  /*37f0*/  R2UR UR37, R10 ;  /* 0x000000000a2572ca */ /* 0x000fe200000e0000 */
[----:B------:R-:W-:Y:S02]  /*3800*/  WARPGROUP.DEPBAR.LE gsb0, 0x0 ;  /* 0x00008000000079c5 */ /* 0x000fe40000010000 */
[----:B0-----:R-:W-:Y:S01]  /*3810*/  WARPGROUP.ARRIVE ;  /* 0x00000000000079c5 */ /* 0x001fe20000000000 */
[----:B------:R-:W-:Y:S01]  /*3820*/  MOV R235, R197 ;  /* 0x000000c500eb7202 */ /* 0x000fe20000000f00 */
[----:B------:R-:W-:Y:S01]  /*3830*/  IMAD.MOV.U32 R197, RZ, RZ, R224 ;  /* 0x000000ffffc57224 */ /* 0x000fe200078e00e0 */
[----:B------:R0:W-:Y:S01]  /*3840*/  STL.64 [R1+0x40], R192 ;  /* 0x000040c001007387 */ /* 0x0001e20000100a00 */
[----:B------:R-:W-:-:S02]  /*3850*/  IMAD.MOV.U32 R234, RZ, RZ, R198 ;  /* 0x000000ffffea7224 */ /* 0x000fc400078e00c6 */
[----:B------:R-:W-:Y:S01]  /*3860*/  HGMMA.64x16x16.F32.BF16 R64, gdesc[UR8], RZ, !UPT, gsb0 ;  /* 0x00200000084079f0 */ /* 0x000fe2000c0018ff */
[----:B------:R1:W-:Y:S01]  /*3870*/  STL.64 [R1+0x48], R194 ;  /* 0x000048c201007387 */ /* 0x0003e20000100a00 */
[----:B------:R-:W-:-:S03]  /*3880*/  IMAD.MOV.U32 R233, RZ, RZ, R199 ;  /* 0x000000ffffe97224 */ /* 0x000fc600078e00c7 */
[----:B------:R2:W-:Y:S01]  /*3890*/  STL [R1+0x50], R196 ;  /* 0x000050c401007387 */ /* 0x0005e20000100800 */
[----:B0-----:R-:W-:Y:S01]  /*38a0*/  MOV R193, R14 ;  /* 0x0000000e00c17202 */ /* 0x001fe20000000f00 */
[----:B------:R-:W-:Y:S02]  /*38b0*/  IMAD.MOV.U32 R192, RZ, RZ, R13 ;  /* 0x000000ffffc07224 */ /* 0x000fe400078e000d */
[----:B------:R-:W3:Y:S01]  /*38c0*/  LDL.LU.64 R8, [R1+0x60] ;  /* 0x0000600001087983 */ /* 0x000ee20000300a00 */
[----:B-1----:R-:W-:Y:S02]  /*38d0*/  IMAD.MOV.U32 R195, RZ, RZ, R148 ;  /* 0x000000ffffc37224 */ /* 0x002fe400078e0094 */
[----:B--2---:R-:W-:Y:S02]  /*38e0*/  IMAD.MOV.U32 R196, RZ, RZ, R147 ;  /* 0x000000ffffc47224 */ /* 0x004fe400078e0093 */
[----:B------:R-:W-:Y:S01]  /*38f0*/  IMAD.MOV.U32 R194, RZ, RZ, R15 ;  /* 0x000000ffffc27224 */ /* 0x000fe200078e000f */
        /* <DEDUP_REMOVED lines=9> */
[----:B------:R-:W-:Y:S01]  /*3990*/  WARPGROUP.ARRIVE ;  /* 0x00000000000079c5 */ /* 0x000fe20000000000 */
[----:B------:R-:W-:Y:S01]  /*39a0*/  IMAD.MOV.U32 R128, RZ, RZ, R197 ;  /* 0x000000ffff807224 */ /* 0x000fe200078e00c5 */
[----:B------:R-:W-:Y:S01]  /*39b0*/  MOV R130, R195 ;  /* 0x000000c300827202 */ /* 0x000fe20000000f00 */
[----:B------:R-:W-:Y:S02]  /*39c0*/  IMAD.MOV.U32 R132, RZ, RZ, R193 ;  /* 0x000000ffff847224 */ /* 0x000fe400078e00c1 */
[----:B------:R-:W-:Y:S01]  /*39d0*/  IMAD.MOV.U32 R133, RZ, RZ, R192 ;  /* 0x000000ffff857224 */ /* 0x000fe200078e00c0 */
[----:B------:R-:W-:Y:S01]  /*39e0*/  HGMMA.64x16x16.F32.BF16 R64, gdesc[UR40], RZ, !UPT, gsb0 ;  /* 0x00200000284079f0 */ /* 0x000fe2000c0018ff */
[----:B------:R-:W-:Y:S02]  /*39f0*/  IMAD.MOV.U32 R129, RZ, RZ, R196 ;  /* 0x000000ffff817224 */ /* 0x000fe400078e00c4 */
[----:B------:R-:W-:-:S02]  /*3a00*/  IMAD.MOV.U32 R131, RZ, RZ, R194 ;  /* 0x000000ffff837224 */ /* 0x000fc400078e00c2 */
[----:B------:R-:W-:Y:S02]  /*3a10*/  IMAD.MOV.U32 R147, RZ, RZ, R12 ;  /* 0x000000ffff937224 */ /* 0x000fe400078e000c */
[----:B------:R-:W-:Y:S01]  /*3a20*/  IMAD.MOV.U32 R148, RZ, RZ, R11 ;  /* 0x000000ffff947224 */ /* 0x000fe200078e000b */
[----:B------:R-:W-:Y:S02]  /*3a30*/  WARPGROUP.DEPBAR.LE gsb0, 0x0 ;  /* 0x00008000000079c5 */ /* 0x000fe40000010000 */
[----:B------:R-:W-:Y:S01]  /*3a40*/  IMAD.MOV.U32 R192, RZ, RZ, R64 ;  /* 0x000000ffffc07224 */ /* 0x000fe200078e0040 */
[----:B------:R-:W-:Y:S01]  /*3a50*/  MOV R193, R65 ;  /* 0x0000004100c17202 */ /* 0x000fe20000000f00 */
[----:B------:R-:W-:Y:S01]  /*3a60*/  IMAD.MOV.U32 R194, RZ, RZ, R66 ;  /* 0x000000ffffc27224 */ /* 0x000fe200078e0042 */
[----:B------:R-:W3:Y:S01]  /*3a70*/  LDL.LU.64 R10, [R1+0x68] ;  /* 0x00006800010a7983 */ /* 0x000ee20000300a00 */
[----:B------:R-:W-:Y:S02]  /*3a80*/  IMAD.MOV.U32 R195, RZ, RZ, R67 ;  /* 0x000000ffffc37224 */ /* 0x000fe400078e0043 */
[----:B------:R-:W-:Y:S01]  /*3a90*/  IMAD.MOV.U32 R196, RZ, RZ, R68 ;  /* 0x000000ffffc47224 */ /* 0x000fe200078e0044 */
[----:B------:R-:W3:Y:S01]  /*3aa0*/  LDL.LU.64 R12, [R1+0x70] ;  /* 0x00007000010c7983 */ /* 0x000ee20000300a00 */
[----:B------:R-:W-:-:S02]  /*3ab0*/  IMAD.MOV.U32 R197, RZ, RZ, R69 ;  /* 0x000000ffffc57224 */ /* 0x000fc400078e0045 */
[----:B------:R-:W-:Y:S01]  /*3ac0*/  IMAD.MOV.U32 R198, RZ, RZ, R70 ;  /* 0x000000ffffc67224 */ /* 0x000fe200078e0046 */
[----:B------:R-:W3:Y:S01]  /*3ad0*/  LDL.LU.64 R14, [R1+0x78] ;  /* 0x00007800010e7983 */ /* 0x000ee20000300a00 */
[----:B------:R-:W-:Y:S02]  /*3ae0*/  IMAD.MOV.U32 R199, RZ, RZ, R71 ;  /* 0x000000ffffc77224 */ /* 0x000fe400078e0047 */
[----:B------:R-:W-:-:S06]  /*3af0*/  WARPGROUP.ARRIVE ;  /* 0x00000000000079c5 */ /* 0x000fcc0000000000 */
[----:B------:R-:W-:Y:S01]  /*3b00*/  HGMMA.64x16x16.F32.BF16 R64, gdesc[UR16], RZ, !UPT, gsb0 ;  /* 0x00200000104079f0 */ /* 0x000fe2000c0018ff */
[----:B------:R-:W-:Y:S02]  /*3b10*/  IMAD.MOV.U32 R134, RZ, RZ, R147 ;  /* 0x000000ffff867224 */ /* 0x000fe400078e0093 */
[----:B------:R-:W-:Y:S01]  /*3b20*/  IMAD.MOV.U32 R135, RZ, RZ, R148 ;  /* 0x000000ffff877224 */ /* 0x000fe200078e0094 */
[----:B------:R-:W-:-:S05]  /*3b30*/  WARPGROUP.DEPBAR.LE gsb0, 0x0 ;  /* 0x00008000000079c5 */ /* 0x000fca0000010000 */
[----:B------:R-:W-:-:S06]  /*3b40*/  WARPGROUP.ARRIVE ;  /* 0x00000000000079c5 */ /* 0x000fcc0000000000 */
[----:B------:R-:W-:Y:S01]  /*3b50*/  HGMMA.64x16x16.F32.BF16 R128, gdesc[UR12], R128, gsb0 ;  /* 0x002000000c8079f0 */ /* 0x000fe20008001880 */
[----:B------:R-:W-:Y:S01]  /*3b60*/  IMAD.MOV.U32 R148, RZ, RZ, R177 ;  /* 0x000000ffff947224 */ /* 0x000fe200078e00b1 */
[----:B------:R-:W-:Y:S01]  /*3b70*/  MOV R177, R182 ;  /* 0x000000b600b17202 */ /* 0x000fe20000000f00 */
[----:B------:R-:W-:Y:S01]  /*3b80*/  IMAD.MOV.U32 R182, RZ, RZ, R211 ;  /* 0x000000ffffb67224 */ /* 0x000fe200078e00d3 */
[----:B------:R-:W-:Y:S01]  /*3b90*/  MOV R147, R176 ;  /* 0x000000b000937202 */ /* 0x000fe20000000f00 */
[----:B------:R-:W-:Y:S02]  /*3ba0*/  IMAD.MOV.U32 R176, RZ, RZ, R181 ;  /* 0x000000ffffb07224 */ /* 0x000fe400078e00b5 */
[----:B------:R-:W-:Y:S02]  /*3bb0*/  IMAD.MOV.U32 R181, RZ, RZ, R210 ;  /* 0x000000ffffb57224 */ /* 0x000fe400078e00d2 */
[----:B------:R-:W-:Y:S01]  /*3bc0*/  IMAD.MOV.U32 R210, RZ, RZ, R215 ;  /* 0x000000ffffd27224 */ /* 0x000fe200078e00d7 */
[----:B------:R-:W-:-:S02]  /*3bd0*/  WARPGROUP.DEPBAR.LE gsb0, 0x0 ;  /* 0x00008000000079c5 */ /* 0x000fc40000010000 */
[----:B------:R-:W-:Y:S04]  /*3be0*/  STL.64 [R1+0x220], R128 ;  /* 0x0002208001007387 */ /* 0x000fe80000100a00 */
[----:B------:R-:W-:Y:S04]  /*3bf0*/  STL.64 [R1+0x228], R130 ;  /* 0x0002288201007387 */ /* 0x000fe80000100a00 */
[----:B------:R0:W-:Y:S04]  /*3c00*/  STL.64 [R1+0x230], R132 ;  /* 0x0002308401007387 */ /* 0x0001e80000100a00 */
[----:B------:R1:W-:Y:S04]  /*3c10*/  STL.64 [R1+0x238], R134 ;  /* 0x0002388601007387 */ /* 0x0003e80000100a00 */
[----:B------:R-:W2:Y:S01]  /*3c20*/  LDL.LU R211, [R1+0x2c] ;  /* 0x00002c0001d37983 */ /* 0x000ea20000300800 */
[----:B0-----:R-:W-:-:S02]  /*3c30*/  IMAD.MOV.U32 R133, RZ, RZ, R144 ;  /* 0x000000ffff857224 */ /* 0x001fc400078e0090 */
[----:B------:R-:W-:Y:S02]  /*3c40*/  IMAD.MOV.U32 R144, RZ, RZ, R149 ;  /* 0x000000ffff907224 */ /* 0x000fe400078e0095 */
[----:B-1----:R-:W-:Y:S02]  /*3c50*/  IMAD.MOV.U32 R135, RZ, RZ, R145 ;  /* 0x000000ffff877224 */ /* 0x002fe400078e0091 */
[----:B------:R-:W-:Y:S02]  /*3c60*/  IMAD.MOV.U32 R134, RZ, RZ, R146 ;  /* 0x000000ffff867224 */ /* 0x000fe400078e0092 */
[----:B------:R-:W-:Y:S02]  /*3c70*/  IMAD.MOV.U32 R145, RZ, RZ, R150 ;  /* 0x000000ffff917224 */ /* 0x000fe400078e0096 */
[----:B------:R-:W-:Y:S02]  /*3c80*/  IMAD.MOV.U32 R149, RZ, RZ, R178 ;  /* 0x000000ffff957224 */ /* 0x000fe400078e00b2 */
[----:B------:R-:W-:-:S02]  /*3c90*/  IMAD.MOV.U32 R146, RZ, RZ, R151 ;  /* 0x000000ffff927224 */ /* 0x000fc400078e0097 */
[----:B------:R-:W-:Y:S02]  /*3ca0*/  IMAD.MOV.U32 R150, RZ, RZ, R179 ;  /* 0x000000ffff967224 */ /* 0x000fe400078e00b3 */
[----:B------:R-:W-:Y:S02]  /*3cb0*/  IMAD.MOV.U32 R178, RZ, RZ, R183 ;  /* 0x000000ffffb27224 */ /* 0x000fe400078e00b7 */
[----:B------:R-:W-:Y:S02]  /*3cc0*/  IMAD.MOV.U32 R151, RZ, RZ, R180 ;  /* 0x000000ffff977224 */ /* 0x000fe400078e00b4 */
[----:B------:R-:W-:Y:S01]  /*3cd0*/  IMAD.MOV.U32 R179, RZ, RZ, R208 ;  /* 0x000000ffffb37224 */ /* 0x000fe200078e00d0 */
[----:B------:R-:W-:Y:S01]  /*3ce0*/  MOV R208, R213 ;  /* 0x000000d500d07202 */ /* 0x000fe20000000f00 */
[----:B------:R-:W-:Y:S02]  /*3cf0*/  IMAD.MOV.U32 R183, RZ, RZ, R212 ;  /* 0x000000ffffb77224 */ /* 0x000fe400078e00d4 */
[----:B------:R-:W-:Y:S01]  /*3d00*/  IMAD.MOV.U32 R180, RZ, RZ, R209 ;  /* 0x000000ffffb47224 */ /* 0x000fe200078e00d1 */
[----:B------:R-:W2:Y:S01]  /*3d10*/  LDL.LU R212, [R1+0x30] ;  /* 0x0000300001d47983 */ /* 0x000ea20000300800 */
[----:B------:R-:W-:-:S03]  /*3d20*/  IMAD.MOV.U32 R209, RZ, RZ, R214 ;  /* 0x000000ffffd17224 */ /* 0x000fc600078e00d6 */
[----:B------:R-:W2:Y:S01]  /*3d30*/  LDL.LU R213, [R1+0x34] ;  /* 0x0000340001d57983 */ /* 0x000ea20000300800 */
[----:B------:R-:W-:Y:S02]  /*3d40*/  IMAD.MOV.U32 R131, RZ, RZ, R109 ;  /* 0x000000ffff837224 */ /* 0x000fe400078e006d */
[----:B------:R-:W-:Y:S01]  /*3d50*/  IMAD.MOV.U32 R132, RZ, RZ, R108 ;  /* 0x000000ffff847224 */ /* 0x000fe200078e006c */
[----:B------:R-:W2:Y:S01]  /*3d60*/  LDL.LU R214, [R1+0x38] ;  /* 0x0000380001d67983 */ /* 0x000ea20000300800 */
[----:B------:R-:W-:Y:S02]  /*3d70*/  IMAD.MOV.U32 R129, RZ, RZ, R111 ;  /* 0x000000ffff817224 */ /* 0x000fe400078e006f */
[----:B------:R-:W-:Y:S01]  /*3d80*/  IMAD.MOV.U32 R130, RZ, RZ, R110 ;  /* 0x000000ffff827224 */ /* 0x000fe200078e006e */
[----:B------:R-:W2:Y:S01]  /*3d90*/  LDL.LU R215, [R1+0x3c] ;  /* 0x00003c0001d77983 */ /* 0x000ea20000300800 */
[----:B------:R-:W-:-:S03]  /*3da0*/  IMAD.MOV.U32 R128, RZ, RZ, R112 ;  /* 0x000000ffff807224 */ /* 0x000fc600078e0070 */
[----:B------:R-:W4:Y:S04]  /*3db0*/  LDL.LU.64 R108, [R1+0x1a0] ;  /* 0x0001a000016c7983 */ /* 0x000f280000300a00 */
[----:B------:R-:W4:Y:S04]  /*3dc0*/  LDL.LU.64 R110, [R1+0x1a8] ;  /* 0x0001a800016e7983 */ /* 0x000f280000300a00 */
[----:B------:R-:W4:Y:S04]  /*3dd0*/  LDL.LU.64 R112, [R1+0x1b0] ;  /* 0x0001b00001707983 */ /* 0x000f280000300a00 */
[----:B------:R-:W4:Y:S01]  /*3de0*/  LDL.LU.64 R114, [R1+0x1b8] ;  /* 0x0001b80001727983 */ /* 0x000f220000300a00 */
[----:B------:R-:W-:-:S02]  /*3df0*/  UIADD3 UR30, UR4, 0x182, URZ ;  /* 0x00000182041e7890 */ /* 0x000fc4000fffe03f */
[----:B------:R-:W-:Y:S01]  /*3e00*/  UIADD3 UR34, UR4, 0x202, URZ ;  /* 0x0000020204227890 */ /* 0x000fe2000fffe03f */
[----:B------:R-:W-:Y:S01]  /*3e10*/  UMOV UR35, 0x40000040 ;  /* 0x4000004000237882 */ /* 0x000fe20000000000 */
[----:B------:R-:W-:Y:S01]  /*3e20*/  IMAD.MOV.U32 R165, RZ, RZ, R69 ;  /* 0x000000ffffa57224 */ /* 0x000fe200078e0045 */
[----:B------:R-:W-:Y:S01]  /*3e30*/  MOV R98, R129 ;  /* 0x0000008100627202 */ /* 0x000fe20000000f00 */
[----:B------:R-:W-:Y:S02]  /*3e40*/  IMAD.MOV.U32 R100, RZ, RZ, R131 ;  /* 0x000000ffff647224 */ /* 0x000fe400078e0083 */
[----:B------:R-:W-:Y:S01]  /*3e50*/  IMAD.MOV.U32 R69, RZ, RZ, R132 ;  /* 0x000000ffff457224 */ /* 0x000fe200078e0084 */
[----:B------:R-:W-:Y:S01]  /*3e60*/  MOV R167, R71 ;  /* 0x0000004700a77202 */ /* 0x000fe20000000f00 */
[----:B------:R-:W-:Y:S02]  /*3e70*/  IMAD.MOV.U32 R99, RZ, RZ, R130 ;  /* 0x000000ffff637224 */ /* 0x000fe400078e0082 */
[----:B------:R-:W-:-:S02]  /*3e80*/  IMAD.MOV.U32 R131, RZ, RZ, R3 ;  /* 0x000000ffff837224 */ /* 0x000fc400078e0003 */
[----:B------:R-:W-:Y:S02]  /*3e90*/  IMAD.MOV.U32 R132, RZ, RZ, R2 ;  /* 0x000000ffff847224 */ /* 0x000fe400078e0002 */
[----:B------:R-:W-:Y:S02]  /*3ea0*/  IMAD.MOV.U32 R166, RZ, RZ, R70 ;  /* 0x000000ffffa67224 */ /* 0x000fe400078e0046 */
[----:B------:R-:W-:Y:S01]  /*3eb0*/  IMAD.MOV.U32 R97, RZ, RZ, R128 ;  /* 0x000000ffff617224 */ /* 0x000fe200078e0080 */
[----:B------:R-:W-:Y:S01]  /*3ec0*/  MOV R128, R16 ;  /* 0x0000001000807202 */ /* 0x000fe20000000f00 */
[----:B------:R-:W-:Y:S02]  /*3ed0*/  IMAD.MOV.U32 R129, RZ, RZ, R5 ;  /* 0x000000ffff817224 */ /* 0x000fe400078e0005 */
[----:B------:R-:W-:Y:S02]  /*3ee0*/  IMAD.MOV.U32 R130, RZ, RZ, R4 ;  /* 0x000000ffff827224 */ /* 0x000fe400078e0004 */
[----:B------:R-:W-:-:S02]  /*3ef0*/  IMAD.MOV.U32 R70, RZ, RZ, R101 ;  /* 0x000000ffff467224 */ /* 0x000fc400078e0065 */
[----:B------:R-:W-:Y:S02]  /*3f00*/  IMAD.MOV.U32 R71, RZ, RZ, R102 ;  /* 0x000000ffff477224 */ /* 0x000fe400078e0066 */
[----:B------:R-:W-:Y:S02]  /*3f10*/  IMAD.MOV.U32 R101, RZ, RZ, R19 ;  /* 0x000000ffff657224 */ /* 0x000fe400078e0013 */
[----:B------:R-:W-:Y:S01]  /*3f20*/  IMAD.MOV.U32 R102, RZ, RZ, R18 ;  /* 0x000000ffff667224 */ /* 0x000fe200078e0012 */
[----:B----4-:R-:W-:-:S06]  /*3f30*/  WARPGROUP.ARRIVE ;  /* 0x00000000000079c5 */ /* 0x010fcc0000000000 */
[----:B------:R-:W-:Y:S03]  /*3f40*/  HGMMA.64x16x16.F32.BF16 R108, gdesc[UR20], R108, gsb0 ;  /* 0x00200000146c79f0 */ /* 0x000fe6000800186c */
[----:B------:R-:W-:Y:S02]  /*3f50*/  WARPGROUP.DEPBAR.LE gsb0, 0x0 ;  /* 0x00008000000079c5 */ /* 0x000fe40000010000 */
[----:B------:R-:W-:-:S06]  /*3f60*/  WARPGROUP.ARRIVE ;  /* 0x00000000000079c5 */ /* 0x000fcc0000000000 */
[----:B------:R-:W-:Y:S03]  /*3f70*/  HGMMA.64x16x16.F32.BF16 R144, gdesc[UR24], R144, gsb0 ;  /* 0x00200000189079f0 */ /* 0x000fe60008001890 */
[----:B------:R-:W-:Y:S02]  /*3f80*/  WARPGROUP.DEPBAR.LE gsb0, 0x0 ;  /* 0x00008000000079c5 */ /* 0x000fe40000010000 */
[----:B------:R-:W-:-:S06]  /*3f90*/  WARPGROUP.ARRIVE ;  /* 0x00000000000079c5 */ /* 0x000fcc0000000000 */
[----:B------:R-:W-:Y:S01]  /*3fa0*/  HGMMA.64x16x16.F32.BF16 R176, gdesc[UR28], R176, gsb0 ;  /* 0x002000001cb079f0 */ /* 0x000fe200080018b0 */
[----:B------:R-:W-:Y:S02]  /*3fb0*/  IMAD.MOV.U32 R3, RZ, RZ, R114 ;  /* 0x000000ffff037224 */ /* 0x000fe400078e0072 */
[----:B------:R-:W-:Y:S01]  /*3fc0*/  IMAD.MOV.U32 R2, RZ, RZ, R115 ;  /* 0x000000ffff027224 */ /* 0x000fe200078e0073 */
[----:B------:R-:W-:Y:S01]  /*3fd0*/  MOV R17, R110 ;  /* 0x0000006e00117202 */ /* 0x000fe20000000f00 */
[----:B------:R-:W-:Y:S01]  /*3fe0*/  IMAD.MOV.U32 R5, RZ, RZ, R112 ;  /* 0x000000ffff057224 */ /* 0x000fe200078e0070 */
[----:B------:R-:W4:Y:S01]  /*3ff0*/  LDL.LU.64 R114, [R1+0x7b8] ;  /* 0x0007b80001727983 */ /* 0x000f220000300a00 */
[----:B------:R-:W-:Y:S02]  /*4000*/  IMAD.MOV.U32 R4, RZ, RZ, R113 ;  /* 0x000000ffff047224 */ /* 0x000fe400078e0071 */
[----:B------:R-:W-:Y:S01]  /*4010*/  IMAD.MOV.U32 R16, RZ, RZ, R111 ;  /* 0x000000ffff107224 */ /* 0x000fe200078e006f */
[----:B------:R-:W4:Y:S01]  /*4020*/  LDL.LU.64 R112, [R1+0x7b0] ;  /* 0x0007b00001707983 */ /* 0x000f220000300a00 */
[----:B------:R-:W-:-:S02]  /*4030*/  IMAD.MOV.U32 R19, RZ, RZ, R108 ;  /* 0x000000ffff137224 */ /* 0x000fc400078e006c */
[----:B------:R-:W-:Y:S01]  /*4040*/  IMAD.MOV.U32 R18, RZ, RZ, R109 ;  /* 0x000000ffff127224 */ /* 0x000fe200078e006d */
[----:B------:R-:W3:Y:S04]  /*4050*/  LDL.LU.64 R110, [R1+0x7a8] ;  /* 0x0007a800016e7983 */ /* 0x000ee80000300a00 */
[----:B------:R-:W3:Y:S01]  /*4060*/  LDL.LU.64 R108, [R1+0x7a0] ;  /* 0x0007a000016c7983 */ /* 0x000ee20000300a00 */
[----:B------:R-:W-:Y:S02]  /*4070*/  WARPGROUP.DEPBAR.LE gsb0, 0x0 ;  /* 0x00008000000079c5 */ /* 0x000fe40000010000 */
[----:B--2---:R-:W-:-:S06]  /*4080*/  WARPGROUP.ARRIVE ;  /* 0x00000000000079c5 */ /* 0x004fcc0000000000 */
[----:B------:R-:W-:Y:S01]  /*4090*/  HGMMA.64x16x16.F32.BF16 R208, gdesc[UR32], R208, gsb0 ;  /* 0x0020000020d079f0 */ /* 0x000fe200080018d0 */
[----:B------:R-:W-:Y:S04]  /*40a0*/  STL.64 [R1+0x120], R144 ;  /* 0x0001209001007387 */ /* 0x000fe80000100a00 */
[----:B------:R-:W-:Y:S04]  /*40b0*/  STL.64 [R1+0x128], R146 ;  /* 0x0001289201007387 */ /* 0x000fe80000100a00 */
[----:B------:R-:W-:Y:S04]  /*40c0*/  STL.64 [R1+0x130], R148 ;  /* 0x0001309401007387 */ /* 0x000fe80000100a00 */
[----:B------:R0:W-:Y:S04]  /*40d0*/  STL.64 [R1+0x138], R150 ;  /* 0x0001389601007387 */ /* 0x0001e80000100a00 */
[----:B0-----:R-:W2:Y:S04]  /*40e0*/  LDL.LU.64 R150, [R1+0x798] ;  /* 0x0007980001967983 */ /* 0x001ea80000300a00 */
[----:B------:R-:W2:Y:S04]  /*40f0*/  LDL.LU.64 R148, [R1+0x790] ;  /* 0x0007900001947983 */ /* 0x000ea80000300a00 */
[----:B------:R-:W2:Y:S04]  /*4100*/  LDL.LU.64 R146, [R1+0x788] ;  /* 0x0007880001927983 */ /* 0x000ea80000300a00 */
[----:B------:R-:W2:Y:S04]  /*4110*/  LDL.LU.64 R144, [R1+0x780] ;  /* 0x0007800001907983 */ /* 0x000ea80000300a00 */
[----:B------:R-:W-:Y:S04]  /*4120*/  STL.64 [R1+0xa0], R176 ;  /* 0x0000a0b001007387 */ /* 0x000fe80000100a00 */
[----:B------:R-:W-:Y:S04]  /*4130*/  STL.64 [R1+0xa8], R178 ;  /* 0x0000a8b201007387 */ /* 0x000fe80000100a00 */
[----:B------:R-:W-:Y:S04]  /*4140*/  STL.64 [R1+0xb0], R180 ;  /* 0x0000b0b401007387 */ /* 0x000fe80000100a00 */
[----:B------:R0:W-:Y:S01]  /*4150*/  STL.64 [R1+0xb8], R182 ;  /* 0x0000b8b601007387 */ /* 0x0001e20000100a00 */
[----:B------:R-:W-:-:S03]  /*4160*/  WARPGROUP.DEPBAR.LE gsb0, 0x0 ;  /* 0x00008000000079c5 */ /* 0x000fc60000010000 */
[----:B0-----:R-:W4:Y:S04]  /*4170*/  LDL.LU.64 R182, [R1+0x778] ;  /* 0x0007780001b67983 */ /* 0x001f280000300a00 */
[----:B------:R-:W4:Y:S04]  /*4180*/  LDL.LU.64 R180, [R1+0x770] ;  /* 0x0007700001b47983 */ /* 0x000f280000300a00 */
[----:B------:R-:W4:Y:S04]  /*4190*/  LDL.LU.64 R178, [R1+0x768] ;  /* 0x0007680001b27983 */ /* 0x000f280000300a00 */
[----:B------:R-:W4:Y:S04]  /*41a0*/  LDL.LU.64 R176, [R1+0x760] ;  /* 0x0007600001b07983 */ /* 0x000f280000300a00 */
[----:B------:R-:W-:Y:S04]  /*41b0*/  STL.64 [R1+0x20], R208 ;  /* 0x000020d001007387 */ /* 0x000fe80000100a00 */
[----:B------:R-:W-:Y:S04]  /*41c0*/  STL.64 [R1+0x28], R210 ;  /* 0x000028d201007387 */ /* 0x000fe80000100a00 */
[----:B------:R-:W-:Y:S04]  /*41d0*/  STL.64 [R1+0x30], R212 ;  /* 0x000030d401007387 */ /* 0x000fe80000100a00 */
[----:B------:R0:W-:Y:S04]  /*41e0*/  STL.64 [R1+0x38], R214 ;  /* 0x000038d601007387 */ /* 0x0001e80000100a00 */
[----:B0-----:R-:W3:Y:S04]  /*41f0*/  LDL.LU.64 R214, [R1+0x758] ;  /* 0x0007580001d67983 */ /* 0x001ee80000300a00 */
[----:B------:R-:W3:Y:S04]  /*4200*/  LDL.LU.64 R212, [R1+0x750] ;  /* 0x0007500001d47983 */ /* 0x000ee80000300a00 */
[----:B------:R-:W3:Y:S04]  /*4210*/  LDL.LU.64 R210, [R1+0x748] ;  /* 0x0007480001d27983 */ /* 0x000ee80000300a00 */
[----:B------:R-:W3:Y:S01]  /*4220*/  LDL.LU.64 R208, [R1+0x740] ;  /* 0x0007400001d07983 */ /* 0x000ee20000300a00 */
[----:B------:R-:W-:-:S02]  /*4230*/  UIADD3 UR46, UR4, 0x282, URZ ;  /* 0x00000282042e7890 */ /* 0x000fc4000fffe03f */
[----:B------:R-:W-:Y:S02]  /*4240*/  UIADD3 UR50, UR4, 0x302, URZ ;  /* 0x0000030204327890 */ /* 0x000fe4000fffe03f */
[----:B------:R-:W-:Y:S01]  /*4250*/  UIADD3 UR54, UR4, 0x382, URZ ;  /* 0x0000038204367890 */ /* 0x000fe2000fffe03f */
[----:B---3--:R-:W-:-:S06]  /*4260*/  WARPGROUP.ARRIVE ;  /* 0x00000000000079c5 */ /* 0x008fcc0000000000 */
[----:B------:R-:W-:Y:S03]  /*4270*/  HGMMA.64x16x16.F32.BF16 R208, gdesc[UR44], R208, gsb0 ;  /* 0x002000002cd079f0 */ /* 0x000fe600080018d0 */
[----:B------:R-:W-:Y:S02]  /*4280*/  WARPGROUP.DEPBAR.LE gsb0, 0x0 ;  /* 0x00008000000079c5 */ /* 0x000fe40000010000 */
[----:B----4-:R-:W-:-:S06]  /*4290*/  WARPGROUP.ARRIVE ;  /* 0x00000000000079c5 */ /* 0x010fcc0000000000 */
[----:B------:R-:W-:Y:S01]  /*42a0*/  HGMMA.64x16x16.F32.BF16 R176, gdesc[UR48], R176, gsb0 ;  /* 0x0020000030b079f0 */ /* 0x000fe200080018b0 */
[----:B------:R-:W-:Y:S02]  /*42b0*/  STL.64 [R1+0x578], R214 ;  /* 0x000578d601007387 */ /* 0x000fe40000100a00 */
[----:B------:R-:W-:Y:S02]  /*42c0*/  WARPGROUP.DEPBAR.LE gsb0, 0x0 ;  /* 0x00008000000079c5 */ /* 0x000fe40000010000 */
[----:B--2---:R-:W-:-:S06]  /*42d0*/  WARPGROUP.ARRIVE ;  /* 0x00000000000079c5 */ /* 0x004fcc0000000000 */
[----:B------:R-:W-:Y:S01]  /*42e0*/  HGMMA.64x16x16.F32.BF16 R144, gdesc[UR52], R144, gsb0 ;  /* 0x00200000349079f0 */ /* 0x000fe20008001890 */
[----:B------:R-:W-:Y:S04]  /*42f0*/  STL.64 [R1+0x570], R212 ;  /* 0x000570d401007387 */ /* 0x000fe80000100a00 */
[----:B------:R-:W-:Y:S04]  /*4300*/  STL.64 [R1+0x568], R210 ;  /* 0x000568d201007387 */ /* 0x000fe80000100a00 */
[----:B------:R-:W-:Y:S04]  /*4310*/  STL.64 [R1+0x560], R208 ;  /* 0x000560d001007387 */ /* 0x000fe80000100a00 */
[----:B------:R-:W-:Y:S04]  /*4320*/  STL.64 [R1+0x598], R182 ;  /* 0x000598b601007387 */ /* 0x000fe80000100a00 */
[----:B------:R-:W-:Y:S04]  /*4330*/  STL.64 [R1+0x590], R180 ;  /* 0x000590b401007387 */ /* 0x000fe80000100a00 */
[----:B------:R-:W-:Y:S04]  /*4340*/  STL.64 [R1+0x588], R178 ;  /* 0x000588b201007387 */ /* 0x000fe80000100a00 */
[----:B------:R-:W-:Y:S01]  /*4350*/  STL.64 [R1+0x580], R176 ;  /* 0x000580b001007387 */ /* 0x000fe20000100a00 */
[----:B------:R-:W-:-:S03]  /*4360*/  WARPGROUP.DEPBAR.LE gsb0, 0x0 ;  /* 0x00008000000079c5 */ /* 0x000fc60000010000 */
[----:B------:R-:W-:Y:S04]  /*4370*/  STL.64 [R1+0x5b8], R150 ;  /* 0x0005b89601007387 */ /* 0x000fe80000100a00 */
[----:B------:R-:W-:Y:S04]  /*4380*/  STL.64 [R1+0x5b0], R148 ;  /* 0x0005b09401007387 */ /* 0x000fe80000100a00 */
[----:B------:R-:W-:Y:S04]  /*4390*/  STL.64 [R1+0x5a8], R146 ;  /* 0x0005a89201007387 */ /* 0x000fe80000100a00 */
[----:B------:R0:W-:Y:S02]  /*43a0*/  STL.64 [R1+0x5a0], R144 ;  /* 0x0005a09001007387 */ /* 0x0001e40000100a00 */
[----:B0-----:R-:W-:-:S02]  /*43b0*/  IMAD.MOV.U32 R144, RZ, RZ, R118 ;  /* 0x000000ffff907224 */ /* 0x001fc400078e0076 */
[----:B------:R-:W2:Y:S01]  /*43c0*/  LDL.LU R118, [R1+0x73c] ;  /* 0x00073c0001767983 */ /* 0x000ea20000300800 */
[----:B------:R-:W-:-:S03]  /*43d0*/  IMAD.MOV.U32 R145, RZ, RZ, R119 ;  /* 0x000000ffff917224 */ /* 0x000fc600078e0077 */
[----:B------:R-:W2:Y:S01]  /*43e0*/  LDL.LU R119, [R1+0x738] ;  /* 0x0007380001777983 */ /* 0x000ea20000300800 */
[----:B------:R-:W-:Y:S01]  /*43f0*/  UIADD3 UR58, UR4, 0x402, URZ ;  /* 0x00000402043a7890 */ /* 0x000fe2000fffe03f */
[----:B------:R-:W-:Y:S02]  /*4400*/  IMAD.MOV.U32 R146, RZ, RZ, R81 ;  /* 0x000000ffff927224 */ /* 0x000fe400078e0051 */
[----:B------:R-:W3:Y:S01]  /*4410*/  LDL.LU R81, [R1+0x734] ;  /* 0x0007340001517983 */ /* 0x000ee20000300800 */
[----:B------:R-:W-:Y:S02]  /*4420*/  IMAD.MOV.U32 R147, RZ, RZ, R82 ;  /* 0x000000ffff937224 */ /* 0x000fe400078e0052 */
[----:B------:R-:W-:Y:S01]  /*4430*/  IMAD.MOV.U32 R148, RZ, RZ, R83 ;  /* 0x000000ffff947224 */ /* 0x000fe200078e0053 */
[----:B------:R-:W3:Y:S04]  /*4440*/  LDL.LU R82, [R1+0x730] ;  /* 0x0007300001527983 */ /* 0x000ee80000300800 */
[----:B------:R-:W3:Y:S01]  /*4450*/  LDL.LU R83, [R1+0x72c] ;  /* 0x00072c0001537983 */ /* 0x000ee20000300800 */
[----:B--2---:R-:W-:-:S06]  /*4460*/  WARPGROUP.ARRIVE ;  /* 0x00000000000079c5 */ /* 0x004fcc0000000000 */
[----:B------:R-:W-:Y:S03]  /*4470*/  HGMMA.64x16x16.F32.BF16 R112, gdesc[UR56], R112, gsb0 ;  /* 0x00200000387079f0 */ /* 0x000fe60008001870 */
[----:B------:R-:W-:Y:S02]  /*4480*/  WARPGROUP.DEPBAR.LE gsb0, 0x0 ;  /* 0x00008000000079c5 */ /* 0x000fe40000010000 */
[----:B------:R-:W-:Y:S04]  /*4490*/  STL.64 [R1+0x5d8], R118 ;  /* 0x0005d87601007387 */ /* 0x000fe80000100a00 */
[----:B------:R-:W-:Y:S04]  /*44a0*/  STL.64 [R1+0x5d0], R116 ;  /* 0x0005d07401007387 */ /* 0x000fe80000100a00 */
[----:B------:R0:W-:Y:S04]  /*44b0*/  STL.64 [R1+0x5c8], R114 ;  /* 0x0005c87201007387 */ /* 0x0001e80000100a00 */
[----:B------:R1:W-:Y:S01]  /*44c0*/  STL.64 [R1+0x5c0], R112 ;  /* 0x0005c07001007387 */ /* 0x0003e20000100a00 */
[----:B0-----:R-:W-:-:S02]  /*44d0*/  IMAD.MOV.U32 R114, RZ, RZ, R86 ;  /* 0x000000ffff727224 */ /* 0x001fc400078e0056 */
[----:B-1----:R-:W-:Y:S02]  /*44e0*/  IMAD.MOV.U32 R112, RZ, RZ, R84 ;  /* 0x000000ffff707224 */ /* 0x002fe400078e0054 */
[----:B------:R-:W3:Y:S01]  /*44f0*/  LDL.LU R84, [R1+0x728] ;  /* 0x0007280001547983 */ /* 0x000ee20000300800 */
[----:B------:R-:W-:Y:S02]  /*4500*/  IMAD.MOV.U32 R113, RZ, RZ, R85 ;  /* 0x000000ffff717224 */ /* 0x000fe400078e0055 */
[----:B------:R-:W-:Y:S01]  /*4510*/  IMAD.MOV.U32 R115, RZ, RZ, R87 ;  /* 0x000000ffff737224 */ /* 0x000fe200078e0057 */
[----:B------:R-:W3:Y:S04]  /*4520*/  LDL.LU R85, [R1+0x724] ;  /* 0x0007240001557983 */ /* 0x000ee80000300800 */
[----:B------:R-:W3:Y:S04]  /*4530*/  LDL.LU R86, [R1+0x720] ;  /* 0x0007200001567983 */ /* 0x000ee80000300800 */
[----:B------:R-:W3:Y:S01]  /*4540*/  LDL.LU R87, [R1+0x71c] ;  /* 0x00071c0001577983 */ /* 0x000ee20000300800 */
[----:B------:R-:W-:Y:S01]  /*4550*/  UIADD3 UR10, UR4, 0x482, URZ ;  /* 0x00000482040a7890 */ /* 0x000fe2000fffe03f */
[----:B------:R-:W-:Y:S01]  /*4560*/  UMOV UR8, UR12 ;  /* 0x0000000c00087c82 */ /* 0x000fe20008000000 */
[----:B------:R-:W-:Y:S01]  /*4570*/  UMOV UR9, UR13 ;  /* 0x0000000d00097c82 */ /* 0x000fe20008000000 */
[----:B------:R-:W-:Y:S01]  /*4580*/  UMOV UR11, 0x40000040 ;  /* 0x40000040000b7882 */ /* 0x000fe20000000000 */
[----:B------:R-:W-:Y:S01]  /*4590*/  IMAD.MOV.U32 R116, RZ, RZ, R73 ;  /* 0x000000ffff747224 */ /* 0x000fe200078e0049 */
[----:B------:R-:W-:Y:S01]  /*45a0*/  MOV R117, R74 ;  /* 0x0000004a00757202 */ /* 0x000fe20000000f00 */
[----:B------:R-:W2:Y:S01]  /*45b0*/  LDL.LU R73, [R1+0x718] ;  /* 0x0007180001497983 */ /* 0x000ea20000300800 */
[----:B------:R-:W-:-:S02]  /*45c0*/  IMAD.MOV.U32 R118, RZ, RZ, R75 ;  /* 0x000000ffff767224 */ /* 0x000fc400078e004b */
[----:B------:R-:W-:Y:S01]  /*45d0*/  IMAD.MOV.U32 R119, RZ, RZ, R76 ;  /* 0x000000ffff777224 */ /* 0x000fe200078e004c */
[----:B------:R-:W2:Y:S04]  /*45e0*/  LDL.LU R74, [R1+0x714] ;  /* 0x00071400014a7983 */ /* 0x000ea80000300800 */
[----:B------:R-:W2:Y:S04]  /*45f0*/  LDL.LU R75, [R1+0x710] ;  /* 0x00071000014b7983 */ /* 0x000ea80000300800 */
[----:B------:R-:W2:Y:S01]  /*4600*/  LDL.LU R76, [R1+0x70c] ;  /* 0x00070c00014c7983 */ /* 0x000ea20000300800 */
[----:B------:R-:W-:-:S02]  /*4610*/  IMAD.MOV.U32 R179, RZ, RZ, R128 ;  /* 0x000000ffffb37224 */ /* 0x000fc400078e0080 */
[----:B------:R-:W-:Y:S02]  /*4620*/  IMAD.MOV.U32 R180, RZ, RZ, R129 ;  /* 0x000000ffffb47224 */ /* 0x000fe400078e0081 */
[----:B------:R-:W-:Y:S02]  /*4630*/  IMAD.MOV.U32 R128, RZ, RZ, R45 ;  /* 0x000000ffff807224 */ /* 0x000fe400078e002d */
[----:B------:R-:W-:Y:S02]  /*4640*/  IMAD.MOV.U32 R181, RZ, RZ, R130 ;  /* 0x000000ffffb57224 */ /* 0x000fe400078e0082 */
[----:B------:R-:W-:Y:S01]  /*4650*/  IMAD.MOV.U32 R129, RZ, RZ, R48 ;  /* 0x000000ffff817224 */ /* 0x000fe200078e0030 */
[----:B------:R-:W-:Y:S01]  /*4660*/  MOV R183, R132 ;  /* 0x0000008400b77202 */ /* 0x000fe20000000f00 */
[----:B------:R-:W-:Y:S01]  /*4670*/  IMAD.MOV.U32 R182, RZ, RZ, R131 ;  /* 0x000000ffffb67224 */ /* 0x000fe200078e0083 */
[----:B------:R-:W-:Y:S01]  /*4680*/  MOV R131, R50 ;  /* 0x0000003200837202 */ /* 0x000fe20000000f00 */
[----:B------:R-:W-:Y:S01]  /*4690*/  IMAD.MOV.U32 R130, RZ, RZ, R49 ;  /* 0x000000ffff827224 */ /* 0x000fe200078e0031 */
[----:B------:R-:W-:Y:S01]  /*46a0*/  MOV R150, R134 ;  /* 0x0000008600967202 */ /* 0x000fe20000000f00 */
[----:B------:R-:W-:-:S02]  /*46b0*/  IMAD.MOV.U32 R149, RZ, RZ, R133 ;  /* 0x000000ffff957224 */ /* 0x000fc400078e0085 */
[----:B------:R-:W-:Y:S02]  /*46c0*/  IMAD.MOV.U32 R132, RZ, RZ, R51 ;  /* 0x000000ffff847224 */ /* 0x000fe400078e0033 */
[----:B------:R-:W-:Y:S02]  /*46d0*/  IMAD.MOV.U32 R133, RZ, RZ, R52 ;  /* 0x000000ffff857224 */ /* 0x000fe400078e0034 */
[----:B------:R-:W-:Y:S02]  /*46e0*/  IMAD.MOV.U32 R151, RZ, RZ, R135 ;  /* 0x000000ffff977224 */ /* 0x000fe400078e0087 */
[----:B------:R-:W-:Y:S01]  /*46f0*/  IMAD.MOV.U32 R134, RZ, RZ, R53 ;  /* 0x000000ffff867224 */ /* 0x000fe200078e0035 */
[----:B------:R-:W-:Y:S01]  /*4700*/  MOV R160, R64 ;  /* 0x0000004000a07202 */ /* 0x000fe20000000f00 */
[----:B------:R-:W-:Y:S02]  /*4710*/  IMAD.MOV.U32 R135, RZ, RZ, R54 ;  /* 0x000000ffff877224 */ /* 0x000fe400078e0036 */
[----:B------:R-:W-:-:S02]  /*4720*/  IMAD.MOV.U32 R161, RZ, RZ, R65 ;  /* 0x000000ffffa17224 */ /* 0x000fc400078e0041 */
[----:B------:R-:W-:Y:S02]  /*4730*/  IMAD.MOV.U32 R162, RZ, RZ, R66 ;  /* 0x000000ffffa27224 */ /* 0x000fe400078e0042 */
[----:B------:R-:W-:Y:S01]  /*4740*/  IMAD.MOV.U32 R163, RZ, RZ, R67 ;  /* 0x000000ffffa37224 */ /* 0x000fe200078e0043 */
[----:B------:R-:W-:Y:S01]  /*4750*/  MOV R209, R70 ;  /* 0x0000004600d17202 */ /* 0x000fe20000000f00 */
[----:B------:R-:W-:Y:S02]  /*4760*/  IMAD.MOV.U32 R164, RZ, RZ, R68 ;  /* 0x000000ffffa47224 */ /* 0x000fe400078e0044 */
[----:B------:R-:W-:Y:S02]  /*4770*/  IMAD.MOV.U32 R208, RZ, RZ, R69 ;  /* 0x000000ffffd07224 */ /* 0x000fe400078e0045 */
[----:B------:R-:W-:Y:S02]  /*4780*/  IMAD.MOV.U32 R210, RZ, RZ, R71 ;  /* 0x000000ffffd27224 */ /* 0x000fe400078e0047 */
[----:B------:R-:W-:-:S02]  /*4790*/  IMAD.MOV.U32 R211, RZ, RZ, R96 ;  /* 0x000000ffffd37224 */ /* 0x000fc400078e0060 */
[----:B------:R-:W-:Y:S02]  /*47a0*/  IMAD.MOV.U32 R96, RZ, RZ, R55 ;  /* 0x000000ffff607224 */ /* 0x000fe400078e0037 */
[----:B------:R-:W-:Y:S02]  /*47b0*/  IMAD.MOV.U32 R212, RZ, RZ, R97 ;  /* 0x000000ffffd47224 */ /* 0x000fe400078e0061 */
[----:B------:R-:W-:Y:S01]  /*47c0*/  IMAD.MOV.U32 R213, RZ, RZ, R98 ;  /* 0x000000ffffd57224 */ /* 0x000fe200078e0062 */
[----:B------:R-:W-:Y:S01]  /*47d0*/  MOV R98, R47 ;  /* 0x0000002f00627202 */ /* 0x000fe20000000f00 */
[----:B------:R-:W-:Y:S01]  /*47e0*/  IMAD.MOV.U32 R97, RZ, RZ, R46 ;  /* 0x000000ffff617224 */ /* 0x000fe200078e002e */
[----:B---3--:R-:W-:-:S06]  /*47f0*/  WARPGROUP.ARRIVE ;  /* 0x00000000000079c5 */ /* 0x008fcc0000000000 */
[----:B------:R-:W-:Y:S03]  /*4800*/  HGMMA.64x16x16.F32.BF16 R80, gdesc[UR8], R80, gsb0 ;  /* 0x00200000085079f0 */ /* 0x000fe60008001850 */
[----:B------:R-:W-:Y:S02]  /*4810*/  WARPGROUP.DEPBAR.LE gsb0, 0x0 ;  /* 0x00008000000079c5 */ /* 0x000fe40000010000 */
[----:B------:R0:W-:Y:S04]  /*4820*/  STL.64 [R1+0x5f8], R86 ;  /* 0x0005f85601007387 */ /* 0x0001e80000100a00 */
[----:B------:R1:W-:Y:S04]  /*4830*/  STL.64 [R1+0x5f0], R84 ;  /* 0x0005f05401007387 */ /* 0x0003e80000100a00 */
[----:B------:R3:W-:Y:S04]  /*4840*/  STL.64 [R1+0x5e8], R82 ;  /* 0x0005e85201007387 */ /* 0x0007e80000100a00 */
[----:B------:R4:W-:Y:S01]  /*4850*/  STL.64 [R1+0x5e0], R80 ;  /* 0x0005e05001007387 */ /* 0x0009e20000100a00 */
[----:B0-----:R-:W-:Y:S01]  /*4860*/  IMAD.MOV.U32 R86, RZ, RZ, R43 ;  /* 0x000000ffff567224 */ /* 0x001fe200078e002b */
[----:B-1----:R-:W-:Y:S01]  /*4870*/  MOV R84, R41 ;  /* 0x0000002900547202 */ /* 0x002fe20000000f00 */
[----:B------:R-:W-:-:S02]  /*4880*/  IMAD.MOV.U32 R85, RZ, RZ, R42 ;  /* 0x000000ffff557224 */ /* 0x000fc400078e002a */
[----:B---3--:R-:W-:Y:S02]  /*4890*/  IMAD.MOV.U32 R82, RZ, RZ, R79 ;  /* 0x000000ffff527224 */ /* 0x008fe400078e004f */
[----:B----4-:R-:W-:Y:S02]  /*48a0*/  IMAD.MOV.U32 R80, RZ, RZ, R77 ;  /* 0x000000ffff507224 */ /* 0x010fe400078e004d */
[----:B------:R-:W2:Y:S01]  /*48b0*/  LDL.LU R77, [R1+0x708] ;  /* 0x00070800014d7983 */ /* 0x000ea20000300800 */
[----:B------:R-:W-:Y:S02]  /*48c0*/  IMAD.MOV.U32 R81, RZ, RZ, R78 ;  /* 0x000000ffff517224 */ /* 0x000fe400078e004e */
[----:B------:R-:W-:Y:S01]  /*48d0*/  IMAD.MOV.U32 R83, RZ, RZ, R40 ;  /* 0x000000ffff537224 */ /* 0x000fe200078e0028 */
[----:B------:R-:W2:Y:S04]  /*48e0*/  LDL.LU R78, [R1+0x704] ;  /* 0x00070400014e7983 */ /* 0x000ea80000300800 */
[----:B------:R-:W2:Y:S01]  /*48f0*/  LDL.LU R79, [R1+0x700] ;  /* 0x00070000014f7983 */ /* 0x000ea20000300800 */
[----:B------:R-:W-:-:S03]  /*4900*/  IMAD.MOV.U32 R87, RZ, RZ, R44 ;  /* 0x000000ffff577224 */ /* 0x000fc600078e002c */
[----:B------:R-:W3:Y:S04]  /*4910*/  LDL.LU R40, [R1+0x6fc] ;  /* 0x0006fc0001287983 */ /* 0x000ee80000300800 */
[----:B------:R-:W3:Y:S04]  /*4920*/  LDL.LU R41, [R1+0x6f8] ;  /* 0x0006f80001297983 */ /* 0x000ee80000300800 */
[----:B------:R-:W3:Y:S04]  /*4930*/  LDL.LU R42, [R1+0x6f4] ;  /* 0x0006f400012a7983 */ /* 0x000ee80000300800 */
[----:B------:R-:W3:Y:S04]  /*4940*/  LDL.LU R43, [R1+0x6f0] ;  /* 0x0006f000012b7983 */ /* 0x000ee80000300800 */
[----:B------:R-:W3:Y:S04]  /*4950*/  LDL.LU R44, [R1+0x6ec] ;  /* 0x0006ec00012c7983 */ /* 0x000ee80000300800 */
[----:B------:R-:W3:Y:S04]  /*4960*/  LDL.LU R45, [R1+0x6e8] ;  /* 0x0006e800012d7983 */ /* 0x000ee80000300800 */
[----:B------:R-:W4:Y:S04]  /*4970*/  LDL.LU R48, [R1+0x6e4] ;  /* 0x0006e40001307983 */ /* 0x000f280000300800 */
[----:B------:R-:W4:Y:S04]  /*4980*/  LDL.LU R49, [R1+0x6e0] ;  /* 0x0006e00001317983 */ /* 0x000f280000300800 */
[----:B------:R-:W4:Y:S04]  /*4990*/  LDL.LU R50, [R1+0x6dc] ;  /* 0x0006dc0001327983 */ /* 0x000f280000300800 */
[----:B------:R-:W4:Y:S04]  /*49a0*/  LDL.LU R51, [R1+0x6d8] ;  /* 0x0006d80001337983 */ /* 0x000f280000300800 */
[----:B------:R-:W4:Y:S04]  /*49b0*/  LDL.LU R52, [R1+0x6d4] ;  /* 0x0006d40001347983 */ /* 0x000f280000300800 */
[----:B------:R-:W4:Y:S04]  /*49c0*/  LDL.LU R53, [R1+0x6d0] ;  /* 0x0006d00001357983 */ /* 0x000f280000300800 */
[----:B------:R-:W4:Y:S04]  /*49d0*/  LDL.LU R54, [R1+0x6cc] ;  /* 0x0006cc0001367983 */ /* 0x000f280000300800 */
[----:B------:R-:W2:Y:S04]  /*49e0*/  LDL.LU.64 R64, [R1] ;  /* 0x0000000001407983 */ /* 0x000ea80000300a00 */
[----:B------:R-:W2:Y:S04]  /*49f0*/  LDL.LU.64 R66, [R1+0x8] ;  /* 0x0000080001427983 */ /* 0x000ea80000300a00 */
[----:B------:R-:W2:Y:S04]  /*4a00*/  LDL.LU.64 R68, [R1+0x10] ;  /* 0x0000100001447983 */ /* 0x000ea80000300a00 */
[----:B------:R-:W2:Y:S04]  /*4a10*/  LDL.LU.64 R70, [R1+0x18] ;  /* 0x0000180001467983 */ /* 0x000ea80000300a00 */
[----:B------:R-:W4:Y:S04]  /*4a20*/  LDL.LU R55, [R1+0x6c8] ;  /* 0x0006c80001377983 */ /* 0x000f280000300800 */
[----:B------:R-:W3:Y:S04]  /*4a30*/  LDL.LU R46, [R1+0x6c4] ;  /* 0x0006c400012e7983 */ /* 0x000ee80000300800 */
[----:B------:R-:W3:Y:S01]  /*4a40*/  LDL.LU R47, [R1+0x6c0] ;  /* 0x0006c000012f7983 */ /* 0x000ee20000300800 */
[----:B------:R-:W-:Y:S01]  /*4a50*/  UIADD3 UR18, UR4, 0x502, URZ ;  /* 0x0000050204127890 */ /* 0x000fe2000fffe03f */
[----:B------:R-:W-:Y:S01]  /*4a60*/  UMOV UR16, UR12 ;  /* 0x0000000c00107c82 */ /* 0x000fe20008000000 */
[----:B------:R-:W-:Y:S01]  /*4a70*/  UMOV UR17, UR13 ;  /* 0x0000000d00117c82 */ /* 0x000fe20008000000 */
[----:B------:R-:W-:Y:S01]  /*4a80*/  UMOV UR19, 0x40000040 ;  /* 0x4000004000137882 */ /* 0x000fe20000000000 */
[----:B------:R-:W-:Y:S01]  /*4a90*/  UIADD3 UR6, UR5, 0x402, URZ ;  /* 0x0000040205067890 */ /* 0x000fe2000fffe03f */
[----:B------:R-:W-:Y:S01]  /*4aa0*/  UMOV UR42, UR58 ;  /* 0x0000003a002a7c82 */ /* 0x000fe20008000000 */
[----:B------:R-:W-:Y:S01]  /*4ab0*/  UMOV UR43, UR59 ;  /* 0x0000003b002b7c82 */ /* 0x000fe20008000000 */
[----:B----4-:R-:W-:-:S06]  /*4ac0*/  WARPGROUP.ARRIVE ;  /* 0x00000000000079c5 */ /* 0x010fcc0000000000 */
[----:B------:R-:W-:Y:S01]  /*4ad0*/  HGMMA.64x16x16.F32.BF16 R48, gdesc[UR16], R48, gsb0 ;  /* 0x00200000103079f0 */ /* 0x000fe20008001830 */
[----:B------:R-:W-:Y:S01]  /*4ae0*/  UMOV UR16, UR6 ;  /* 0x0000000600107c82 */ /* 0x000fe20008000000 */
[----:B------:R-:W-:Y:S01]  /*4af0*/  UMOV UR17, 0x40000040 ;  /* 0x4000004000117882 */ /* 0x000fe20000000000 */
[----:B------:R-:W-:Y:S02]  /*4b00*/  WARPGROUP.DEPBAR.LE gsb0, 0x0 ;  /* 0x00008000000079c5 */ /* 0x000fe40000010000 */
[----:B---3--:R-:W-:-:S06]  /*4b10*/  WARPGROUP.ARRIVE ;  /* 0x00000000000079c5 */ /* 0x008fcc0000000000 */
[----:B------:R-:W-:Y:S01]  /*4b20*/  HGMMA.64x16x16.F32.BF16 R40, gdesc[UR16], R40, gsb0 ;  /* 0x00200000102879f0 */ /* 0x000fe20008001828 */
[----:B------:R-:W-:Y:S01]  /*4b30*/  UMOV UR8, UR16 ;  /* 0x0000001000087c82 */ /* 0x000fe20008000000 */
[----:B------:R-:W-:Y:S01]  /*4b40*/  UMOV UR9, UR17 ;  /* 0x0000001100097c82 */ /* 0x000fe20008000000 */
[----:B------:R-:W-:Y:S02]  /*4b50*/  WARPGROUP.DEPBAR.LE gsb0, 0x0 ;  /* 0x00008000000079c5 */ /* 0x000fe40000010000 */
[----:B--2---:R-:W-:-:S06]  /*4b60*/  WARPGROUP.ARRIVE ;  /* 0x00000000000079c5 */ /* 0x004fcc0000000000 */
[----:B------:R-:W-:Y:S01]  /*4b70*/  HGMMA.64x16x16.F32.BF16 R72, gdesc[UR8], R72, gsb0 ;  /* 0x00200000084879f0 */ /* 0x000fe20008001848 */
[----:B------:R-:W-:Y:S01]  /*4b80*/  UMOV UR40, UR16 ;  /* 0x0000001000287c82 */ /* 0x000fe20008000000 */
[----:B------:R-:W-:Y:S01]  /*4b90*/  UMOV UR41, UR17 ;  /* 0x0000001100297c82 */ /* 0x000fe20008000000 */
[----:B------:R-:W-:Y:S02]  /*4ba0*/  WARPGROUP.DEPBAR.LE gsb0, 0x0 ;  /* 0x00008000000079c5 */ /* 0x000fe40000010000 */
[----:B------:R-:W-:-:S06]  /*4bb0*/  WARPGROUP.ARRIVE ;  /* 0x00000000000079c5 */ /* 0x000fcc0000000000 */
[----:B------:R-:W-:Y:S01]  /*4bc0*/  HGMMA.64x16x16.F32.BF16 R104, gdesc[UR40], R104, gsb0 ;  /* 0x00200000286879f0 */ /* 0x000fe20008001868 */
[----:B------:R-:W-:Y:S01]  /*4bd0*/  UMOV UR40, UR16 ;  /* 0x0000001000287c82 */ /* 0x000fe20008000000 */
[----:B------:R-:W-:Y:S01]  /*4be0*/  UMOV UR41, UR17 ;  /* 0x0000001100297c82 */ /* 0x000fe20008000000 */
        /* <DEDUP_REMOVED lines=21> */
[----:B------:R-:W-:Y:S02]  /*4d40*/  WARPGROUP.DEPBAR.LE gsb0, 0x0 ;  /* 0x00008000000079c5 */ /* 0x000fe40000010000 */
[----:B------:R-:W-:-:S06]  /*4d50*/  WARPGROUP.ARRIVE ;  /* 0x00000000000079c5 */ /* 0x000fcc0000000000 */
[----:B------:R-:W-:Y:S01]  /*4d60*/  HGMMA.64x16x16.F32.BF16 R64, gdesc[UR32], R64, gsb0 ;  /* 0x00200000204079f0 */ /* 0x000fe20008001840 */
        /* <DEDUP_REMOVED lines=8> */
[----:B------:R-:W-:Y:S02]  /*4df0*/  IMAD.MOV.U32 R102, RZ, RZ, R21 ;  /* 0x000000ffff667224 */ /* 0x000fe400078e0015 */
[----:B------:R-:W-:Y:S01]  /*4e00*/  IMAD.MOV.U32 R103, RZ, RZ, R20 ;  /* 0x000000ffff677224 */ /* 0x000fe200078e0014 */
[----:B------:R-:W-:Y:S01]  /*4e10*/  UMOV UR28, UR16 ;  /* 0x00000010001c7c82 */ /* 0x000fe20008000000 */
[----:B------:R-:W-:Y:S01]  /*4e20*/  UMOV UR29, UR17 ;  /* 0x00000011001d7c82 */ /* 0x000fe20008000000 */
[----:B------:R-:W-:-:S03]  /*4e30*/  WARPGROUP.DEPBAR.LE gsb0, 0x0 ;  /* 0x00008000000079c5 */ /* 0x000fc60000010000 */
[----:B------:R-:W-:-:S06]  /*4e40*/  WARPGROUP.ARRIVE ;  /* 0x00000000000079c5 */ /* 0x000fcc0000000000 */
        /* <DEDUP_REMOVED lines=16> */
[----:B------:R-:W-:Y:S01]  /*4f50*/  UIADD3 UR6, UR5, 0x802, URZ ;  /* 0x0000080205067890 */ /* 0x000fe2000fffe03f */
[----:B------:R-:W-:-:S06]  /*4f60*/  UMOV UR13, 0x40000040 ;  /* 0x40000040000d7882 */ /* 0x000fcc0000000000 */
        /* <DEDUP_REMOVED lines=11> */
[----:B------:R-:W-:Y:S02]  /*5020*/  IMAD.MOV.U32 R6, RZ, RZ, R70 ;  /* 0x000000ffff067224 */ /* 0x000fe400078e0046 */
[----:B------:R-:W-:Y:S02]  /*5030*/  IMAD.MOV.U32 R0, RZ, RZ, R71 ;  /* 0x000000ffff007224 */ /* 0x000fe400078e0047 */
[----:B------:R-:W-:Y:S01]  /*5040*/  IMAD.MOV.U32 R20, RZ, RZ, R68 ;  /* 0x000000ffff147224 */ /* 0x000fe200078e0044 */
[----:B------:R-:W2:Y:S01]  /*5050*/  LDL.LU.64 R70, [R1+0x6b8] ;  /* 0x0006b80001467983 */ /* 0x000ea20000300a00 */
[----:B------:R-:W-:Y:S01]  /*5060*/  IMAD.MOV.U32 R7, RZ, RZ, R69 ;  /* 0x000000ffff077224 */ /* 0x000fe200078e0045 */
[----:B------:R-:W-:Y:S01]  /*5070*/  MOV R23, R65 ;  /* 0x0000004100177202 */ /* 0x000fe20000000f00 */
[----:B------:R-:W-:Y:S01]  /*5080*/  IMAD.MOV.U32 R22, RZ, RZ, R66 ;  /* 0x000000ffff167224 */ /* 0x000fe200078e0042 */
[----:B------:R-:W2:Y:S01]  /*5090*/  LDL.LU.64 R68, [R1+0x6b0] ;  /* 0x0006b00001447983 */ /* 0x000ea20000300a00 */
[----:B------:R-:W-:-:S02]  /*50a0*/  IMAD.MOV.U32 R21, RZ, RZ, R67 ;  /* 0x000000ffff157224 */ /* 0x000fc400078e0043 */
[----:B------:R-:W-:Y:S01]  /*50b0*/  IMAD.MOV.U32 R232, RZ, RZ, R64 ;  /* 0x000000ffffe87224 */ /* 0x000fe200078e0040 */
[----:B------:R-:W2:Y:S04]  /*50c0*/  LDL.LU.64 R66, [R1+0x6a8] ;  /* 0x0006a80001427983 */ /* 0x000ea80000300a00 */
[----:B------:R-:W2:Y:S04]  /*50d0*/  LDL.LU.64 R64, [R1+0x6a0] ;  /* 0x0006a00001407983 */ /* 0x000ea80000300a00 */
[----:B------:R-:W-:Y:S01]  /*50e0*/  STL.64 [R1+0x80], R96 ;  /* 0x0000806001007387 */ /* 0x000fe20000100a00 */
[----:B------:R-:W-:-:S02]  /*50f0*/  WARPGROUP.DEPBAR.LE gsb0, 0x0 ;  /* 0x00008000000079c5 */ /* 0x000fc40000010000 */
[----:B------:R-:W-:-:S06]  /*5100*/  WARPGROUP.ARRIVE ;  /* 0x00000000000079c5 */ /* 0x000fcc0000000000 */
[----:B------:R-:W-:Y:S01]  /*5110*/  HGMMA.64x16x16.F32.BF16 R208, gdesc[UR24], R208, gsb0 ;  /* 0x0020000018d079f0 */ /* 0x000fe200080018d0 */
[----:B------:R-:W-:Y:S04]  /*5120*/  STL.64 [R1+0x88], R98 ;  /* 0x0000886201007387 */ /* 0x000fe80000100a00 */
[----:B------:R-:W-:Y:S04]  /*5130*/  STL.64 [R1+0x90], R100 ;  /* 0x0000906401007387 */ /* 0x000fe80000100a00 */
[----:B------:R0:W-:Y:S04]  /*5140*/  STL.64 [R1+0x98], R102 ;  /* 0x0000986601007387 */ /* 0x0001e80000100a00 */
[----:B0-----:R-:W3:Y:S04]  /*5150*/  LDL.LU.64 R102, [R1+0x698] ;  /* 0x0006980001667983 */ /* 0x001ee80000300a00 */
[----:B------:R-:W3:Y:S04]  /*5160*/  LDL.LU.64 R100, [R1+0x690] ;  /* 0x0006900001647983 */ /* 0x000ee80000300a00 */
[----:B------:R-:W3:Y:S04]  /*5170*/  LDL.LU.64 R98, [R1+0x688] ;  /* 0x0006880001627983 */ /* 0x000ee80000300a00 */
[----:B------:R-:W3:Y:S04]  /*5180*/  LDL.LU.64 R96, [R1+0x680] ;  /* 0x0006800001607983 */ /* 0x000ee80000300a00 */
[----:B------:R-:W-:Y:S04]  /*5190*/  STL.64 [R1+0x100], R128 ;  /* 0x0001008001007387 */ /* 0x000fe80000100a00 */
[----:B------:R-:W-:Y:S04]  /*51a0*/  STL.64 [R1+0x108], R130 ;  /* 0x0001088201007387 */ /* 0x000fe80000100a00 */
[----:B------:R-:W-:Y:S04]  /*51b0*/  STL.64 [R1+0x110], R132 ;  /* 0x0001108401007387 */ /* 0x000fe80000100a00 */
[----:B------:R0:W-:Y:S04]  /*51c0*/  STL.64 [R1+0x118], R134 ;  /* 0x0001188601007387 */ /* 0x0001e80000100a00 */
[----:B0-----:R-:W4:Y:S04]  /*51d0*/  LDL.LU.64 R134, [R1+0x678] ;  /* 0x0006780001867983 */ /* 0x001f280000300a00 */
[----:B------:R-:W4:Y:S04]  /*51e0*/  LDL.LU.64 R132, [R1+0x670] ;  /* 0x0006700001847983 */ /* 0x000f280000300a00 */
[----:B------:R-:W4:Y:S04]  /*51f0*/  LDL.LU.64 R130, [R1+0x668] ;  /* 0x0006680001827983 */ /* 0x000f280000300a00 */
[----:B------:R-:W4:Y:S04]  /*5200*/  LDL.LU.64 R128, [R1+0x660] ;  /* 0x0006600001807983 */ /* 0x000f280000300a00 */
[----:B------:R-:W-:Y:S04]  /*5210*/  STL.64 [R1+0x180], R80 ;  /* 0x0001805001007387 */ /* 0x000fe80000100a00 */
        /* <DEDUP_REMOVED lines=11> */
[----:B------:R0:W-:Y:S04]  /*52d0*/  STL.64 [R1+0x160], R176 ;  /* 0x000160b001007387 */ /* 0x0001e80000100a00 */
[----:B------:R1:W-:Y:S01]  /*52e0*/  STL.64 [R1+0x168], R178 ;  /* 0x000168b201007387 */ /* 0x0003e20000100a00 */
[----:B------:R-:W-:-:S03]  /*52f0*/  WARPGROUP.DEPBAR.LE gsb0, 0x0 ;  /* 0x00008000000079c5 */ /* 0x000fc60000010000 */
[----:B------:R1:W-:Y:S04]  /*5300*/  STL.64 [R1+0x170], R180 ;  /* 0x000170b401007387 */ /* 0x0003e80000100a00 */
[----:B------:R1:W-:Y:S01]  /*5310*/  STL.64 [R1+0x178], R182 ;  /* 0x000178b601007387 */ /* 0x0003e20000100a00 */
[----:B0-----:R-:W-:-:S03]  /*5320*/  MOV R176, R160 ;  /* 0x000000a000b07202 */ /* 0x001fc60000000f00 */
[----:B------:R-:W2:Y:S01]  /*5330*/  LDL.LU R160, [R1+0x65c] ;  /* 0x00065c0001a07983 */ /* 0x000ea20000300800 */
[----:B------:R-:W-:-:S03]  /*5340*/  IMAD.MOV.U32 R177, RZ, RZ, R161 ;  /* 0x000000ffffb17224 */ /* 0x000fc600078e00a1 */
[----:B------:R0:W-:Y:S01]  /*5350*/  STL.64 [R1+0xe0], R208 ;  /* 0x0000e0d001007387 */ /* 0x0001e20000100a00 */
[----:B-1----:R-:W-:-:S03]  /*5360*/  IMAD.MOV.U32 R178, RZ, RZ, R162 ;  /* 0x000000ffffb27224 */ /* 0x002fc600078e00a2 */
[----:B------:R1:W-:Y:S01]  /*5370*/  STL.64 [R1+0xe8], R210 ;  /* 0x0000e8d201007387 */ /* 0x0003e20000100a00 */
[----:B------:R-:W-:-:S03]  /*5380*/  IMAD.MOV.U32 R179, RZ, RZ, R163 ;  /* 0x000000ffffb37224 */ /* 0x000fc600078e00a3 */
[----:B------:R1:W-:Y:S01]  /*5390*/  STL.64 [R1+0xf0], R212 ;  /* 0x0000f0d401007387 */ /* 0x0003e20000100a00 */
[----:B------:R-:W-:-:S03]  /*53a0*/  IMAD.MOV.U32 R180, RZ, RZ, R164 ;  /* 0x000000ffffb47224 */ /* 0x000fc600078e00a4 */
[----:B------:R1:W-:Y:S01]  /*53b0*/  STL.64 [R1+0xf8], R214 ;  /* 0x0000f8d601007387 */ /* 0x0003e20000100a00 */
[----:B------:R-:W-:-:S03]  /*53c0*/  IMAD.MOV.U32 R181, RZ, RZ, R165 ;  /* 0x000000ffffb57224 */ /* 0x000fc600078e00a5 */
[----:B------:R-:W2:Y:S01]  /*53d0*/  LDL.LU R161, [R1+0x658] ;  /* 0x0006580001a17983 */ /* 0x000ea20000300800 */
[----:B------:R-:W-:-:S03]  /*53e0*/  IMAD.MOV.U32 R182, RZ, RZ, R166 ;  /* 0x000000ffffb67224 */ /* 0x000fc600078e00a6 */
[----:B------:R-:W2:Y:S01]  /*53f0*/  LDL.LU R162, [R1+0x654] ;  /* 0x0006540001a27983 */ /* 0x000ea20000300800 */
[----:B------:R-:W-:-:S03]  /*5400*/  MOV R183, R167 ;  /* 0x000000a700b77202 */ /* 0x000fc60000000f00 */
[----:B------:R-:W2:Y:S01]  /*5410*/  LDL.LU R163, [R1+0x650] ;  /* 0x0006500001a37983 */ /* 0x000ea20000300800 */
[----:B------:R-:W-:-:S03]  /*5420*/  IMAD.MOV.U32 R80, RZ, RZ, R192 ;  /* 0x000000ffff507224 */ /* 0x000fc600078e00c0 */
        /* <DEDUP_REMOVED lines=8> */
[----:B------:R-:W3:Y:S01]  /*54b0*/  LDL.LU R192, [R1+0x63c] ;  /* 0x00063c0001c07983 */ /* 0x000ee20000300800 */
[----:B------:R-:W-:-:S03]  /*54c0*/  IMAD.MOV.U32 R85, RZ, RZ, R197 ;  /* 0x000000ffff557224 */ /* 0x000fc600078e00c5 */
[----:B------:R-:W3:Y:S01]  /*54d0*/  LDL.LU R193, [R1+0x638] ;  /* 0x0006380001c17983 */ /* 0x000ee20000300800 */
[----:B------:R-:W-:-:S03]  /*54e0*/  MOV R86, R198 ;  /* 0x000000c600567202 */ /* 0x000fc60000000f00 */
[----:B------:R-:W3:Y:S01]  /*54f0*/  LDL.LU R194, [R1+0x634] ;  /* 0x0006340001c27983 */ /* 0x000ee20000300800 */
[----:B------:R-:W-:-:S03]  /*5500*/  IMAD.MOV.U32 R87, RZ, RZ, R199 ;  /* 0x000000ffff577224 */ /* 0x000fc600078e00c7 */
        /* <DEDUP_REMOVED lines=10> */
[----:B------:R-:W4:Y:S01]  /*55b0*/  LDL.LU R224, [R1+0x61c] ;  /* 0x00061c0001e07983 */ /* 0x000f220000300800 */
[----:B------:R-:W-:-:S03]  /*55c0*/  MOV R149, R229 ;  /* 0x000000e500957202 */ /* 0x000fc60000000f00 */
[----:B------:R-:W4:Y:S01]  /*55d0*/  LDL.LU R225, [R1+0x618] ;  /* 0x0006180001e17983 */ /* 0x000f220000300800 */
[----:B------:R-:W-:-:S03]  /*55e0*/  IMAD.MOV.U32 R150, RZ, RZ, R230 ;  /* 0x000000ffff967224 */ /* 0x000fc600078e00e6 */
[----:B------:R-:W4:Y:S01]  /*55f0*/  LDL.LU R226, [R1+0x614] ;  /* 0x0006140001e27983 */ /* 0x000f220000300800 */
[----:B------:R-:W-:-:S03]  /*5600*/  IMAD.MOV.U32 R151, RZ, RZ, R231 ;  /* 0x000000ffff977224 */ /* 0x000fc600078e00e7 */
[----:B------:R-:W4:Y:S04]  /*5610*/  LDL.LU R227, [R1+0x610] ;  /* 0x0006100001e37983 */ /* 0x000f280000300800 */
[----:B------:R-:W4:Y:S04]  /*5620*/  LDL.LU R228, [R1+0x60c] ;  /* 0x00060c0001e47983 */ /* 0x000f280000300800 */
[----:B------:R-:W4:Y:S04]  /*5630*/  LDL.LU R229, [R1+0x608] ;  /* 0x0006080001e57983 */ /* 0x000f280000300800 */
[----:B------:R-:W4:Y:S04]  /*5640*/  LDL.LU R230, [R1+0x604] ;  /* 0x0006040001e67983 */ /* 0x000f280000300800 */
[----:B------:R-:W4:Y:S01]  /*5650*/  LDL.LU R231, [R1+0x600] ;  /* 0x0006000001e77983 */ /* 0x000f220000300800 */
[----:B------:R-:W-:Y:S01]  /*5660*/  WARPGROUP.ARRIVE ;  /* 0x00000000000079c5 */ /* 0x000fe20000000000 */
[----:B------:R-:W-:Y:S01]  /*5670*/  UMOV UR28, UR12 ;  /* 0x0000000c001c7c82 */ /* 0x000fe20008000000 */
[----:B------:R-:W-:Y:S01]  /*5680*/  UMOV UR29, UR13 ;  /* 0x0000000d001d7c82 */ /* 0x000fe20008000000 */
[----:B------:R-:W-:Y:S01]  /*5690*/  UMOV UR32, UR12 ;  /* 0x0000000c00207c82 */ /* 0x000fe20008000000 */
[----:B------:R-:W-:Y:S01]  /*56a0*/  UMOV UR33, UR13 ;  /* 0x0000000d00217c82 */ /* 0x000fe20008000000 */
[----:B------:R-:W-:Y:S01]  /*56b0*/  UMOV UR40, UR12 ;  /* 0x0000000c00287c82 */ /* 0x000fe20008000000 */
[----:B------:R-:W-:Y:S01]  /*56c0*/  HGMMA.64x16x16.F32.BF16 R8, gdesc[UR28], R8, gsb0 ;  /* 0x002000001c0879f0 */ /* 0x000fe20008001808 */
[----:B------:R-:W-:Y:S01]  /*56d0*/  UMOV UR41, UR13 ;  /* 0x0000000d00297c82 */ /* 0x000fe20008000000 */
[----:B------:R-:W-:Y:S01]  /*56e0*/  UMOV UR42, UR46 ;  /* 0x0000002e002a7c82 */ /* 0x000fe20008000000 */
[----:B------:R-:W-:Y:S01]  /*56f0*/  UMOV UR43, UR47 ;  /* 0x0000002f002b7c82 */ /* 0x000fe20008000000 */
[----:B------:R-:W-:Y:S01]  /*5700*/  UMOV UR8, UR12 ;  /* 0x0000000c00087c82 */ /* 0x000fe20008000000 */
[----:B------:R-:W-:Y:S01]  /*5710*/  UMOV UR9, UR13 ;  /* 0x0000000d00097c82 */ /* 0x000fe20008000000 */
[----:B------:R-:W-:Y:S01]  /*5720*/  UMOV UR16, UR12 ;  /* 0x0000000c00107c82 */ /* 0x000fe20008000000 */
[----:B------:R-:W-:Y:S01]  /*5730*/  UMOV UR17, UR13 ;  /* 0x0000000d00117c82 */ /* 0x000fe20008000000 */
[----:B------:R-:W-:Y:S01]  /*5740*/  UIADD3 UR6, UR5, 0xc02, URZ ;  /* 0x00000c0205067890 */ /* 0x000fe2000fffe03f */
[----:B------:R-:W2:Y:S04]  /*5750*/  LDL.LU R112, [R1+0x40] ;  /* 0x0000400001707983 */ /* 0x000ea80000300800 */
[----:B------:R-:W2:Y:S04]  /*5760*/  LDL.LU R113, [R1+0x44] ;  /* 0x0000440001717983 */ /* 0x000ea80000300800 */
[----:B------:R-:W2:Y:S04]  /*5770*/  LDL.LU R114, [R1+0x48] ;  /* 0x0000480001727983 */ /* 0x000ea80000300800 */
[----:B------:R-:W2:Y:S04]  /*5780*/  LDL.LU R115, [R1+0x4c] ;  /* 0x00004c0001737983 */ /* 0x000ea80000300800 */
[----:B------:R-:W2:Y:S04]  /*5790*/  LDL.LU R116, [R1+0x50] ;  /* 0x0000500001747983 */ /* 0x000ea80000300800 */
[----:B0-----:R-:W2:Y:S04]  /*57a0*/  LDL.LU.64 R208, [R1+0x220] ;  /* 0x0002200001d07983 */ /* 0x001ea80000300a00 */
[----:B-1----:R-:W2:Y:S04]  /*57b0*/  LDL.LU.64 R210, [R1+0x228] ;  /* 0x0002280001d27983 */ /* 0x002ea80000300a00 */
[----:B------:R-:W2:Y:S04]  /*57c0*/  LDL.LU.64 R212, [R1+0x230] ;  /* 0x0002300001d47983 */ /* 0x000ea80000300a00 */
[----:B------:R-:W2:Y:S01]  /*57d0*/  LDL.LU.64 R214, [R1+0x238] ;  /* 0x0002380001d67983 */ /* 0x000ea20000300a00 */
[----:B------:R-:W-:-:S02]  /*57e0*/  WARPGROUP.DEPBAR.LE gsb0, 0x0 ;  /* 0x00008000000079c5 */ /* 0x000fc40000010000 */
[----:B----4-:R-:W-:-:S06]  /*57f0*/  WARPGROUP.ARRIVE ;  /* 0x00000000000079c5 */ /* 0x010fcc0000000000 */
[----:B------:R-:W-:Y:S03]  /*5800*/  HGMMA.64x16x16.F32.BF16 R224, gdesc[UR32], R224, gsb0 ;  /* 0x0020000020e079f0 */ /* 0x000fe600080018e0 */
[----:B------:R-:W-:Y:S02]  /*5810*/  WARPGROUP.DEPBAR.LE gsb0, 0x0 ;  /* 0x00008000000079c5 */ /* 0x000fe40000010000 */
[----:B---3--:R-:W-:-:S06]  /*5820*/  WARPGROUP.ARRIVE ;  /* 0x00000000000079c5 */ /* 0x008fcc0000000000 */
[----:B------:R-:W-:Y:S01]  /*5830*/  HGMMA.64x16x16.F32.BF16 R192, gdesc[UR40], R192, gsb0 ;  /* 0x0020000028c079f0 */ /* 0x000fe200080018c0 */
[----:B------:R-:W-:Y:S01]  /*5840*/  UMOV UR40, UR12 ;  /* 0x0000000c00287c82 */ /* 0x000fe20008000000 */
[----:B------:R-:W-:Y:S01]  /*5850*/  UMOV UR41, UR13 ;  /* 0x0000000d00297c82 */ /* 0x000fe20008000000 */
[----:B------:R-:W-:Y:S01]  /*5860*/  UMOV UR42, UR50 ;  /* 0x00000032002a7c82 */ /* 0x000fe20008000000 */
[----:B------:R-:W-:Y:S01]  /*5870*/  UMOV UR43, UR51 ;  /* 0x00000033002b7c82 */ /* 0x000fe20008000000 */
[----:B------:R-:W-:Y:S02]  /*5880*/  WARPGROUP.DEPBAR.LE gsb0, 0x0 ;  /* 0x00008000000079c5 */ /* 0x000fe40000010000 */
[----:B--2---:R-:W-:-:S06]  /*5890*/  WARPGROUP.ARRIVE ;  /* 0x00000000000079c5 */ /* 0x004fcc0000000000 */
        /* <DEDUP_REMOVED lines=14> */
[----:B------:R-:W-:Y:S03]  /*5980*/  HGMMA.64x16x16.F32.BF16 R96, gdesc[UR40], R96, gsb0 ;  /* 0x00200000286079f0 */ /* 0x000fe60008001860 */
[----:B------:R-:W-:Y:S02]  /*5990*/  WARPGROUP.DEPBAR.LE gsb0, 0x0 ;  /* 0x00008000000079c5 */ /* 0x000fe40000010000 */
[----:B------:R-:W-:-:S06]  /*59a0*/  WARPGROUP.ARRIVE ;  /* 0x00000000000079c5 */ /* 0x000fcc0000000000 */
[----:B------:R-:W-:Y:S03]  /*59b0*/  HGMMA.64x16x16.F32.BF16 R64, gdesc[UR8], R64, gsb0 ;  /* 0x00200000084079f0 */ /* 0x000fe60008001840 */
[----:B------:R-:W-:Y:S02]  /*59c0*/  WARPGROUP.DEPBAR.LE gsb0, 0x0 ;  /* 0x00008000000079c5 */ /* 0x000fe40000010000 */
[----:B------:R-:W-:-:S06]  /*59d0*/  WARPGROUP.ARRIVE ;  /* 0x00000000000079c5 */ /* 0x000fcc0000000000 */
[----:B------:R-:W-:Y:S01]  /*59e0*/  HGMMA.64x16x16.F32.BF16 R32, gdesc[UR16], R32, gsb0 ;  /* 0x00200000102079f0 */ /* 0x000fe20008001820 */
[----:B------:R-:W-:Y:S01]  /*59f0*/  UMOV UR16, UR6 ;  /* 0x0000000600107c82 */ /* 0x000fe20008000000 */
[----:B------:R-:W-:Y:S01]  /*5a00*/  UMOV UR17, 0x40000040 ;  /* 0x4000004000117882 */ /* 0x000fe20000000000 */
        /* <DEDUP_REMOVED lines=58> */
[----:B------:R-:W-:Y:S01]  /*5db0*/  STL.64 [R1+0x40], R112 ;  /* 0x0000407001007387 */ /* 0x000fe20000100a00 */
[----:B------:R-:W-:-:S03]  /*5dc0*/  UIADD3 UR7, UR5, 0x4, URZ ;  /* 0x0000000405077890 */ /* 0x000fc6000fffe03f */
[----:B------:R-:W-:Y:S01]  /*5dd0*/  STL.64 [R1+0x48], R114 ;  /* 0x0000487201007387 */ /* 0x000fe20000100a00 */
[----:B------:R-:W-:-:S03]  /*5de0*/  UIADD3 UR6, UR4, 0x4, URZ ;  /* 0x0000000404067890 */ /* 0x000fc6000fffe03f */
[----:B------:R-:W-:Y:S04]  /*5df0*/  STL.64 [R1+0x50], R116 ;  /* 0x0000507401007387 */ /* 0x000fe80000100a00 */
[----:B------:R-:W-:Y:S04]  /*5e00*/  STL.64 [R1+0x58], R118 ;  /* 0x0000587601007387 */ /* 0x000fe80000100a00 */
[----:B------:R0:W-:Y:S04]  /*5e10*/  STL.64 [R1+0xc0], R144 ;  /* 0x0000c09001007387 */ /* 0x0001e80000100a00 */
[----:B------:R1:W-:Y:S04]  /*5e20*/  STL.64 [R1+0xc8], R146 ;  /* 0x0000c89201007387 */ /* 0x0003e80000100a00 */
[----:B------:R2:W-:Y:S01]  /*5e30*/  STL.64 [R1+0xd0], R148 ;  /* 0x0000d09401007387 */ /* 0x0005e20000100a00 */
[----:B------:R-:W-:-:S03]  /*5e40*/  UMOV UR12, UR7 ;  /* 0x00000007000c7c82 */ /* 0x000fc60008000000 */
[----:B------:R3:W-:Y:S01]  /*5e50*/  STL.64 [R1+0xd8], R150 ;  /* 0x0000d89601007387 */ /* 0x0007e20000100a00 */
[----:B------:R-:W-:Y:S01]  /*5e60*/  UMOV UR13, 0x40000040 ;  /* 0x40000040000d7882 */ /* 0x000fe20000000000 */
[----:B------:R-:W-:Y:S02]  /*5e70*/  UMOV UR14, UR6 ;  /* 0x00000006000e7c82 */ /* 0x000fe40008000000 */
[----:B0-----:R-:W4:Y:S01]  /*5e80*/  LDL.LU.64 R144, [R1+0x120] ;  /* 0x0001200001907983 */ /* 0x001f220000300a00 */
[----:B------:R-:W-:-:S03]  /*5e90*/  UMOV UR15, 0x40000040 ;  /* 0x40000040000f7882 */ /* 0x000fc60000000000 */
[----:B-1----:R-:W4:Y:S04]  /*5ea0*/  LDL.LU.64 R146, [R1+0x128] ;  /* 0x0001280001927983 */ /* 0x002f280000300a00 */
[----:B--2---:R-:W4:Y:S04]  /*5eb0*/  LDL.LU.64 R148, [R1+0x130] ;  /* 0x0001300001947983 */ /* 0x004f280000300a00 */
[----:B---3--:R-:W4:Y:S01]  /*5ec0*/  LDL.LU.64 R150, [R1+0x138] ;  /* 0x0001380001967983 */ /* 0x008f220000300a00 */
[----:B------:R-:W-:Y:S02]  /*5ed0*/  WARPGROUP.DEPBAR.LE gsb0, 0x0 ;  /* 0x00008000000079c5 */ /* 0x000fe40000010000 */
[----:B------:R-:W-:-:S06]  /*5ee0*/  WARPGROUP.ARRIVE ;  /* 0x00000000000079c5 */ /* 0x000fcc0000000000 */
        /* <DEDUP_REMOVED lines=9> */
[----:B------:R0:W-:Y:S04]  /*5f80*/  STL.64 [R1+0x1c0], R176 ;  /* 0x0001c0b001007387 */ /* 0x0001e80000100a00 */
[----:B------:R1:W-:Y:S04]  /*5f90*/  STL.64 [R1+0x1c8], R178 ;  /* 0x0001c8b201007387 */ /* 0x0003e80000100a00 */
[----:B------:R3:W-:Y:S01]  /*5fa0*/  STL.64 [R1+0x1d0], R180 ;  /* 0x0001d0b401007387 */ /* 0x0007e20000100a00 */
[----:B------:R-:W-:-:S03]  /*5fb0*/  WARPGROUP.DEPBAR.LE gsb0, 0x0 ;  /* 0x00008000000079c5 */ /* 0x000fc60000010000 */
[----:B------:R3:W-:Y:S04]  /*5fc0*/  STL.64 [R1+0x1d8], R182 ;  /* 0x0001d8b601007387 */ /* 0x0007e80000100a00 */
[----:B------:R3:W-:Y:S04]  /*5fd0*/  STL.64 [R1+0x220], R208 ;  /* 0x000220d001007387 */ /* 0x0007e80000100a00 */
[----:B------:R3:W-:Y:S04]  /*5fe0*/  STL.64 [R1+0x228], R210 ;  /* 0x000228d201007387 */ /* 0x0007e80000100a00 */
[----:B------:R3:W-:Y:S04]  /*5ff0*/  STL [R1+0x230], R212 ;  /* 0x000230d401007387 */ /* 0x0007e80000100800 */
[----:B0-----:R-:W2:Y:S04]  /*6000*/  LDL.LU.64 R176, [R1+0xa0] ;  /* 0x0000a00001b07983 */ /* 0x001ea80000300a00 */
[----:B-1----:R-:W2:Y:S04]  /*6010*/  LDL.LU.64 R178, [R1+0xa8] ;  /* 0x0000a80001b27983 */ /* 0x002ea80000300a00 */
[----:B---3--:R-:W2:Y:S04]  /*6020*/  LDL.LU.64 R180, [R1+0xb0] ;  /* 0x0000b00001b47983 */ /* 0x008ea80000300a00 */
[----:B------:R-:W2:Y:S01]  /*6030*/  LDL.LU.64 R182, [R1+0xb8] ;  /* 0x0000b80001b67983 */ /* 0x000ea20000300a00 */
[----:B------:R-:W-:Y:S01]  /*6040*/  MOV R235, R213 ;  /* 0x000000d500eb7202 */ /* 0x000fe20000000f00 */
[----:B------:R-:W-:-:S02]  /*6050*/  IMAD.MOV.U32 R234, RZ, RZ, R214 ;  /* 0x000000ffffea7224 */ /* 0x000fc400078e00d6 */
[----:B------:R-:W3:Y:S01]  /*6060*/  LDL.LU.64 R208, [R1+0x20] ;  /* 0x0000200001d07983 */ /* 0x000ee20000300a00 */
[----:B------:R-:W-:-:S03]  /*6070*/  IMAD.MOV.U32 R233, RZ, RZ, R215 ;  /* 0x000000ffffe97224 */ /* 0x000fc600078e00d7 */
[----:B------:R-:W3:Y:S04]  /*6080*/  LDL.LU.64 R210, [R1+0x28] ;  /* 0x0000280001d27983 */ /* 0x000ee80000300a00 */
[----:B------:R-:W3:Y:S04]  /*6090*/  LDL.LU.64 R212, [R1+0x30] ;  /* 0x0000300001d47983 */ /* 0x000ee80000300a00 */
[----:B------:R-:W3:Y:S01]  /*60a0*/  LDL.LU.64 R214, [R1+0x38] ;  /* 0x0000380001d67983 */ /* 0x000ee20000300a00 */
[----:B------:R-:W-:Y:S01]  /*60b0*/  IMAD.MOV.U32 R112, RZ, RZ, R19 ;  /* 0x000000ffff707224 */ /* 0x000fe200078e0013 */
[----:B------:R-:W-:Y:S01]  /*60c0*/  MOV R113, R18 ;  /* 0x0000001200717202 */ /* 0x000fe20000000f00 */
[----:B------:R-:W-:-:S02]  /*60d0*/  IMAD.MOV.U32 R114, RZ, RZ, R17 ;  /* 0x000000ffff727224 */ /* 0x000fc400078e0011 */
[----:B------:R-:W-:Y:S02]  /*60e0*/  IMAD.MOV.U32 R115, RZ, RZ, R16 ;  /* 0x000000ffff737224 */ /* 0x000fe400078e0010 */
[----:B------:R-:W-:Y:S02]  /*60f0*/  IMAD.MOV.U32 R116, RZ, RZ, R5 ;  /* 0x000000ffff747224 */ /* 0x000fe400078e0005 */
[----:B------:R-:W-:Y:S02]  /*6100*/  IMAD.MOV.U32 R117, RZ, RZ, R4 ;  /* 0x000000ffff757224 */ /* 0x000fe400078e0004 */
[----:B------:R-:W-:Y:S02]  /*6110*/  IMAD.MOV.U32 R118, RZ, RZ, R3 ;  /* 0x000000ffff767224 */ /* 0x000fe400078e0003 */
[----:B------:R-:W-:Y:S01]  /*6120*/  IMAD.MOV.U32 R119, RZ, RZ, R2 ;  /* 0x000000ffff777224 */ /* 0x000fe200078e0002 */
[----:B------:R-:W-:-:S05]  /*6130*/  UIADD3 UR42, UR4, 0x84, URZ ;  /* 0x00000084042a7890 */ /* 0x000fca000fffe03f */
[----:B------:R-:W-:Y:S01]  /*6140*/  WARPGROUP.ARRIVE ;  /* 0x00000000000079c5 */ /* 0x000fe20000000000 */
[----:B------:R-:W-:Y:S01]  /*6150*/  UMOV UR40, UR12 ;  /* 0x0000000c00287c82 */ /* 0x000fe20008000000 */
[----:B------:R-:W-:Y:S01]  /*6160*/  UMOV UR41, UR13 ;  /* 0x0000000d00297c82 */ /* 0x000fe20008000000 */
[----:B------:R-:W-:-:S03]  /*6170*/  UMOV UR43, 0x40000040 ;  /* 0x40000040002b7882 */ /* 0x000fc60000000000 */
[----:B------:R-:W-:Y:S01]  /*6180*/  HGMMA.64x16x16.F32.BF16 R112, gdesc[UR40], R112, gsb0 ;  /* 0x00200000287079f0 */ /* 0x000fe20008001870 */
[----:B------:R-:W-:Y:S01]  /*6190*/  UIADD3 UR18, UR4, 0x104, URZ ;  /* 0x0000010404127890 */ /* 0x000fe2000fffe03f */
[----:B------:R-:W-:Y:S01]  /*61a0*/  UMOV UR16, UR12 ;  /* 0x0000000c00107c82 */ /* 0x000fe20008000000 */
[----:B------:R-:W-:Y:S01]  /*61b0*/  UMOV UR17, UR13 ;  /* 0x0000000d00117c82 */ /* 0x000fe20008000000 */
[----:B------:R-:W-:Y:S01]  /*61c0*/  UMOV UR19, 0x40000040 ;  /* 0x4000004000137882 */ /* 0x000fe20000000000 */
[----:B------:R-:W-:Y:S02]  /*61d0*/  WARPGROUP.DEPBAR.LE gsb0, 0x0 ;  /* 0x00008000000079c5 */ /* 0x000fe40000010000 */
[----:B------:R-:W-:Y:S01]  /*61e0*/  UIADD3 UR46, UR4, 0x184, URZ ;  /* 0x00000184042e7890 */ /* 0x000fe2000fffe03f */
[----:B------:R-:W-:Y:S01]  /*61f0*/  UMOV UR44, UR12 ;  /* 0x0000000c002c7c82 */ /* 0x000fe20008000000 */
[----:B------:R-:W-:Y:S01]  /*6200*/  UMOV UR45, UR13 ;  /* 0x0000000d002d7c82 */ /* 0x000fe20008000000 */
[----:B------:R-:W-:Y:S01]  /*6210*/  UMOV UR47, 0x40000040 ;  /* 0x40000040002f7882 */ /* 0x000fe20000000000 */
[----:B----4-:R-:W-:-:S06]  /*6220*/  WARPGROUP.ARRIVE ;  /* 0x00000000000079c5 */ /* 0x010fcc0000000000 */
[----:B------:R-:W-:Y:S03]  /*6230*/  HGMMA.64x16x16.F32.BF16 R144, gdesc[UR16], R144, gsb0 ;  /* 0x00200000109079f0 */ /* 0x000fe60008001890 */
[----:B------:R-:W-:Y:S02]  /*6240*/  WARPGROUP.DEPBAR.LE gsb0, 0x0 ;  /* 0x00008000000079c5 */ /* 0x000fe40000010000 */
[----:B--2---:R-:W-:-:S06]  /*6250*/  WARPGROUP.ARRIVE ;  /* 0x00000000000079c5 */ /* 0x004fcc0000000000 */
[----:B------:R-:W-:Y:S01]  /*6260*/  HGMMA.64x16x16.F32.BF16 R176, gdesc[UR44], R176, gsb0 ;  /* 0x002000002cb079f0 */ /* 0x000fe200080018b0 */
[----:B------:R-:W-:Y:S01]  /*6270*/  UIADD3 UR34, UR4, 0x204, URZ ;  /* 0x0000020404227890 */ /* 0x000fe2000fffe03f */
[----:B------:R-:W-:Y:S01]  /*6280*/  UMOV UR32, UR12 ;  /* 0x0000000c00207c82 */ /* 0x000fe20008000000 */
[----:B------:R-:W-:Y:S01]  /*6290*/  UMOV UR33, UR13 ;  /* 0x0000000d00217c82 */ /* 0x000fe20008000000 */
[----:B------:R-:W-:Y:S01]  /*62a0*/  UMOV UR35, 0x40000040 ;  /* 0x4000004000237882 */ /* 0x000fe20000000000 */
[----:B------:R-:W-:Y:S04]  /*62b0*/  STL [R1+0x538], R233 ;  /* 0x000538e901007387 */ /* 0x000fe80000100800 */
[----:B------:R-:W-:Y:S04]  /*62c0*/  STL [R1+0x534], R234 ;  /* 0x000534ea01007387 */ /* 0x000fe80000100800 */
[----:B------:R-:W-:Y:S04]  /*62d0*/  STL [R1+0x530], R235 ;  /* 0x000530eb01007387 */ /* 0x000fe80000100800 */
[----:B------:R-:W-:Y:S01]  /*62e0*/  STL.64 [R1+0x1a0], R112 ;  /* 0x0001a07001007387 */ /* 0x000fe20000100a00 */
[----:B------:R-:W-:-:S02]  /*62f0*/  WARPGROUP.DEPBAR.LE gsb0, 0x0 ;  /* 0x00008000000079c5 */ /* 0x000fc40000010000 */
[----:B---3--:R-:W-:-:S06]  /*6300*/  WARPGROUP.ARRIVE ;  /* 0x00000000000079c5 */ /* 0x008fcc0000000000 */
[----:B------:R-:W-:Y:S01]  /*6310*/  HGMMA.64x16x16.F32.BF16 R208, gdesc[UR32], R208, gsb0 ;  /* 0x0020000020d079f0 */ /* 0x000fe200080018d0 */
[----:B------:R-:W-:Y:S04]  /*6320*/  STL.64 [R1+0x1a8], R114 ;  /* 0x0001a87201007387 */ /* 0x000fe80000100a00 */
[----:B------:R-:W-:Y:S04]  /*6330*/  STL.64 [R1+0x1b0], R116 ;  /* 0x0001b07401007387 */ /* 0x000fe80000100a00 */
[----:B------:R0:W-:Y:S01]  /*6340*/  STL.64 [R1+0x1b8], R118 ;  /* 0x0001b87601007387 */ /* 0x0001e20000100a00 */
[----:B------:R-:W-:Y:S01]  /*6350*/  IMAD.MOV.U32 R3, RZ, RZ, R150 ;  /* 0x000000ffff037224 */ /* 0x000fe200078e0096 */
[----:B------:R-:W-:Y:S01]  /*6360*/  MOV R5, R148 ;  /* 0x0000009400057202 */ /* 0x000fe20000000f00 */
[----:B------:R-:W-:-:S02]  /*6370*/  IMAD.MOV.U32 R2, RZ, RZ, R151 ;  /* 0x000000ffff027224 */ /* 0x000fc400078e0097 */
[----:B------:R-:W-:Y:S02]  /*6380*/  IMAD.MOV.U32 R4, RZ, RZ, R149 ;  /* 0x000000ffff047224 */ /* 0x000fe400078e0095 */
[----:B------:R-:W-:Y:S01]  /*6390*/  IMAD.MOV.U32 R17, RZ, RZ, R146 ;  /* 0x000000ffff117224 */ /* 0x000fe200078e0092 */
[----:B0-----:R-:W2:Y:S04]  /*63a0*/  LDL.LU.64 R118, [R1+0x5d8] ;  /* 0x0005d80001767983 */ /* 0x001ea80000300a00 */
[----:B------:R-:W2:Y:S01]  /*63b0*/  LDL.LU.64 R116, [R1+0x5d0] ;  /* 0x0005d00001747983 */ /* 0x000ea20000300a00 */
[----:B------:R-:W-:-:S03]  /*63c0*/  IMAD.MOV.U32 R16, RZ, RZ, R147 ;  /* 0x000000ffff107224 */ /* 0x000fc600078e0093 */
[----:B------:R-:W2:Y:S01]  /*63d0*/  LDL.LU.64 R114, [R1+0x5c8] ;  /* 0x0005c80001727983 */ /* 0x000ea20000300a00 */
[----:B------:R-:W-:-:S03]  /*63e0*/  IMAD.MOV.U32 R19, RZ, RZ, R144 ;  /* 0x000000ffff137224 */ /* 0x000fc600078e0090 */
[----:B------:R-:W2:Y:S01]  /*63f0*/  LDL.LU.64 R112, [R1+0x5c0] ;  /* 0x0005c00001707983 */ /* 0x000ea20000300a00 */
[----:B------:R-:W-:-:S03]  /*6400*/  IMAD.MOV.U32 R18, RZ, RZ, R145 ;  /* 0x000000ffff127224 */ /* 0x000fc600078e0091 */
[----:B------:R-:W3:Y:S04]  /*6410*/  LDL.LU.64 R150, [R1+0x5b8] ;  /* 0x0005b80001967983 */ /* 0x000ee80000300a00 */
[----:B------:R-:W3:Y:S04]  /*6420*/  LDL.LU.64 R148, [R1+0x5b0] ;  /* 0x0005b00001947983 */ /* 0x000ee80000300a00 */
[----:B------:R-:W3:Y:S04]  /*6430*/  LDL.LU.64 R146, [R1+0x5a8] ;  /* 0x0005a80001927983 */ /* 0x000ee80000300a00 */
[----:B------:R-:W3:Y:S04]  /*6440*/  LDL.LU.64 R144, [R1+0x5a0] ;  /* 0x0005a00001907983 */ /* 0x000ee80000300a00 */
[----:B------:R-:W-:Y:S04]  /*6450*/  STL [R1+0x558], R2 ;  /* 0x0005580201007387 */ /* 0x000fe80000100800 */
[----:B------:R-:W-:Y:S04]  /*6460*/  STL [R1+0x554], R3 ;  /* 0x0005540301007387 */ /* 0x000fe80000100800 */
[----:B------:R-:W-:Y:S04]  /*6470*/  STL [R1+0x550], R4 ;  /* 0x0005500401007387 */ /* 0x000fe80000100800 */
[----:B------:R-:W-:Y:S04]  /*6480*/  STL [R1+0x54c], R5 ;  /* 0x00054c0501007387 */ /* 0x000fe80000100800 */
[----:B------:R-:W-:Y:S04]  /*6490*/  STL [R1+0x548], R16 ;  /* 0x0005481001007387 */ /* 0x000fe80000100800 */
[----:B------:R-:W-:Y:S04]  /*64a0*/  STL [R1+0x544], R17 ;  /* 0x0005441101007387 */ /* 0x000fe80000100800 */
[----:B------:R0:W-:Y:S01]  /*64b0*/  STL [R1+0x540], R18 ;  /* 0x0005401201007387 */ /* 0x0001e20000100800 */
[----:B------:R-:W-:-:S03]  /*64c0*/  IMAD.MOV.U32 R234, RZ, RZ, R182 ;  /* 0x000000ffffea7224 */ /* 0x000fc600078e00b6 */
[----:B------:R1:W-:Y:S01]  /*64d0*/  STL [R1+0x53c], R19 ;  /* 0x00053c1301007387 */ /* 0x0003e20000100800 */
[----:B------:R-:W-:-:S03]  /*64e0*/  IMAD.MOV.U32 R235, RZ, RZ, R183 ;  /* 0x000000ffffeb7224 */ /* 0x000fc600078e00b7 */
[----:B------:R-:W-:Y:S01]  /*64f0*/  STL.64 [R1+0xa0], R176 ;  /* 0x0000a0b001007387 */ /* 0x000fe20000100a00 */
[----:B------:R-:W-:-:S03]  /*6500*/  IMAD.MOV.U32 R233, RZ, RZ, R181 ;  /* 0x000000ffffe97224 */ /* 0x000fc600078e00b5 */
[----:B------:R-:W-:Y:S04]  /*6510*/  STL.64 [R1+0xa8], R178 ;  /* 0x0000a8b201007387 */ /* 0x000fe80000100a00 */
[----:B------:R4:W-:Y:S01]  /*6520*/  STL [R1+0xb0], R180 ;  /* 0x0000b0b401007387 */ /* 0x0009e20000100800 */
[----:B------:R-:W-:-:S03]  /*6530*/  WARPGROUP.DEPBAR.LE gsb0, 0x0 ;  /* 0x00008000000079c5 */ /* 0x000fc60000010000 */
[----:B------:R-:W2:Y:S01]  /*6540*/  LDL.LU.64 R182, [R1+0x598] ;  /* 0x0005980001b67983 */ /* 0x000ea20000300a00 */
[----:B0-----:R-:W-:Y:S01]  /*6550*/  IMAD.MOV.U32 R18, RZ, RZ, R214 ;  /* 0x000000ffff127224 */ /* 0x001fe200078e00d6 */
[----:B-1----:R-:W-:Y:S01]  /*6560*/  MOV R19, R215 ;  /* 0x000000d700137202 */ /* 0x002fe20000000f00 */
[----:B------:R-:W-:Y:S01]  /*6570*/  IMAD.MOV.U32 R16, RZ, RZ, R212 ;  /* 0x000000ffff107224 */ /* 0x000fe200078e00d4 */
[----:B----4-:R-:W2:Y:S01]  /*6580*/  LDL.LU.64 R180, [R1+0x590] ;  /* 0x0005900001b47983 */ /* 0x010ea20000300a00 */
[----:B------:R-:W-:-:S03]  /*6590*/  IMAD.MOV.U32 R17, RZ, RZ, R213 ;  /* 0x000000ffff117224 */ /* 0x000fc600078e00d5 */
[----:B------:R-:W2:Y:S01]  /*65a0*/  LDL.LU.64 R178, [R1+0x588] ;  /* 0x0005880001b27983 */ /* 0x000ea20000300a00 */
[----:B------:R-:W-:-:S03]  /*65b0*/  IMAD.MOV.U32 R4, RZ, RZ, R210 ;  /* 0x000000ffff047224 */ /* 0x000fc600078e00d2 */
[----:B------:R-:W2:Y:S01]  /*65c0*/  LDL.LU.64 R176, [R1+0x580] ;  /* 0x0005800001b07983 */ /* 0x000ea20000300a00 */
[----:B------:R-:W-:Y:S01]  /*65d0*/  IMAD.MOV.U32 R5, RZ, RZ, R211 ;  /* 0x000000ffff057224 */ /* 0x000fe200078e00d3 */
[----:B------:R-:W-:Y:S02]  /*65e0*/  MOV R2, R208 ;  /* 0x000000d000027202 */ /* 0x000fe40000000f00 */
[----:B------:R-:W4:Y:S01]  /*65f0*/  LDL.LU.64 R214, [R1+0x578] ;  /* 0x0005780001d67983 */ /* 0x000f220000300a00 */
[----:B------:R-:W-:-:S03]  /*6600*/  IMAD.MOV.U32 R3, RZ, RZ, R209 ;  /* 0x000000ffff037224 */ /* 0x000fc600078e00d1 */
[----:B------:R-:W4:Y:S04]  /*6610*/  LDL.LU.64 R212, [R1+0x570] ;  /* 0x0005700001d47983 */ /* 0x000f280000300a00 */
[----:B------:R-:W4:Y:S04]  /*6620*/  LDL.LU.64 R210, [R1+0x568] ;  /* 0x0005680001d27983 */ /* 0x000f280000300a00 */
[----:B------:R-:W4:Y:S01]  /*6630*/  LDL.LU.64 R208, [R1+0x560] ;  /* 0x0005600001d07983 */ /* 0x000f220000300a00 */
        /* <DEDUP_REMOVED lines=24> */
[----:B------:R-:W-:Y:S03]  /*67c0*/  HGMMA.64x16x16.F32.BF16 R176, gdesc[UR28], R176, gsb0 ;  /* 0x002000001cb079f0 */ /* 0x000fe600080018b0 */
[----:B------:R-:W-:Y:S02]  /*67d0*/  WARPGROUP.DEPBAR.LE gsb0, 0x0 ;  /* 0x00008000000079c5 */ /* 0x000fe40000010000 */
[----:B---3--:R-:W-:-:S06]  /*67e0*/  WARPGROUP.ARRIVE ;  /* 0x00000000000079c5 */ /* 0x008fcc0000000000 */
[----:B------:R-:W-:Y:S03]  /*67f0*/  HGMMA.64x16x16.F32.BF16 R144, gdesc[UR24], R144, gsb0 ;  /* 0x00200000189079f0 */ /* 0x000fe60008001890 */
[----:B------:R-:W-:Y:S02]  /*6800*/  WARPGROUP.DEPBAR.LE gsb0, 0x0 ;  /* 0x00008000000079c5 */ /* 0x000fe40000010000 */
[----:B------:R-:W-:-:S06]  /*6810*/  WARPGROUP.ARRIVE ;  /* 0x00000000000079c5 */ /* 0x000fcc0000000000 */
[----:B------:R-:W-:Y:S03]  /*6820*/  HGMMA.64x16x16.F32.BF16 R112, gdesc[UR20], R112, gsb0 ;  /* 0x00200000147079f0 */ /* 0x000fe60008001870 */
[----:B------:R-:W-:Y:S02]  /*6830*/  WARPGROUP.DEPBAR.LE gsb0, 0x0 ;  /* 0x00008000000079c5 */ /* 0x000fe40000010000 */
[----:B------:R-:W-:-:S06]  /*6840*/  WARPGROUP.ARRIVE ;  /* 0x00000000000079c5 */ /* 0x000fcc0000000000 */
[----:B------:R-:W-:Y:S01]  /*6850*/  HGMMA.64x16x16.F32.BF16 R80, gdesc[UR8], R80, gsb0 ;  /* 0x00200000085079f0 */ /* 0x000fe20008001850 */
[----:B------:R-:W-:Y:S01]  /*6860*/  UIADD3 UR54, UR4, 0x504, URZ ;  /* 0x0000050404367890 */ /* 0x000fe2000fffe03f */
[----:B------:R-:W-:Y:S01]  /*6870*/  UMOV UR52, UR12 ;  /* 0x0000000c00347c82 */ /* 0x000fe20008000000 */
[----:B------:R-:W-:Y:S01]  /*6880*/  UMOV UR53, UR13 ;  /* 0x0000000d00357c82 */ /* 0x000fe20008000000 */
[----:B------:R-:W-:Y:S01]  /*6890*/  UMOV UR55, 0x40000040 ;  /* 0x4000004000377882 */ /* 0x000fe20000000000 */
        /* <DEDUP_REMOVED lines=26> */
[----:B------:R-:W-:Y:S04]  /*6a40*/  STL.64 [R1+0x508], R214 ;  /* 0x000508d601007387 */ /* 0x000fe80000100a00 */
[----:B------:R-:W-:Y:S04]  /*6a50*/  STL.64 [R1+0x500], R212 ;  /* 0x000500d401007387 */ /* 0x000fe80000100a00 */
[----:B------:R-:W-:Y:S01]  /*6a60*/  STL.64 [R1+0x4f8], R210 ;  /* 0x0004f8d201007387 */ /* 0x000fe20000100a00 */
[----:B------:R-:W-:-:S02]  /*6a70*/  WARPGROUP.DEPBAR.LE gsb0, 0x0 ;  /* 0x00008000000079c5 */ /* 0x000fc40000010000 */
[----:B------:R-:W-:-:S06]  /*6a80*/  WARPGROUP.ARRIVE ;  /* 0x00000000000079c5 */ /* 0x000fcc0000000000 */
[----:B------:R-:W-:Y:S01]  /*6a90*/  HGMMA.64x16x16.F32.BF16 R168, gdesc[UR28], R168, gsb0 ;  /* 0x002000001ca879f0 */ /* 0x000fe200080018a8 */
[----:B------:R-:W-:Y:S04]  /*6aa0*/  STL.64 [R1+0x4f0], R208 ;  /* 0x0004f0d001007387 */ /* 0x000fe80000100a00 */
[----:B------:R-:W-:Y:S04]  /*6ab0*/  STL [R1+0x4ec], R180 ;  /* 0x0004ecb401007387 */ /* 0x000fe80000100800 */
[----:B------:R-:W-:Y:S04]  /*6ac0*/  STL [R1+0x4e8], R181 ;  /* 0x0004e8b501007387 */ /* 0x000fe80000100800 */
[----:B------:R-:W-:Y:S04]  /*6ad0*/  STL [R1+0x4e4], R182 ;  /* 0x0004e4b601007387 */ /* 0x000fe80000100800 */
[----:B------:R-:W-:Y:S04]  /*6ae0*/  STL [R1+0x4e0], R183 ;  /* 0x0004e0b701007387 */ /* 0x000fe80000100800 */
[----:B------:R-:W-:Y:S04]  /*6af0*/  STL [R1+0x4dc], R144 ;  /* 0x0004dc9001007387 */ /* 0x000fe80000100800 */
[----:B------:R0:W-:Y:S04]  /*6b00*/  STL [R1+0x4d8], R145 ;  /* 0x0004d89101007387 */ /* 0x0001e80000100800 */
[----:B------:R-:W-:Y:S04]  /*6b10*/  STL [R1+0x4d4], R146 ;  /* 0x0004d49201007387 */ /* 0x000fe80000100800 */
[----:B------:R1:W-:Y:S04]  /*6b20*/  STL [R1+0x4d0], R147 ;  /* 0x0004d09301007387 */ /* 0x0003e80000100800 */
[----:B------:R-:W-:Y:S04]  /*6b30*/  STL [R1+0x4cc], R148 ;  /* 0x0004cc9401007387 */ /* 0x000fe80000100800 */
[----:B------:R2:W-:Y:S04]  /*6b40*/  STL [R1+0x4c8], R149 ;  /* 0x0004c89501007387 */ /* 0x0005e80000100800 */
[----:B------:R-:W-:Y:S04]  /*6b50*/  STL [R1+0x4c4], R150 ;  /* 0x0004c49601007387 */ /* 0x000fe80000100800 */
[----:B------:R3:W-:Y:S04]  /*6b60*/  STL [R1+0x4c0], R151 ;  /* 0x0004c09701007387 */ /* 0x0007e80000100800 */
[----:B0-----:R-:W4:Y:S04]  /*6b70*/  LDL.LU.64 R144, [R1+0x100] ;  /* 0x0001000001907983 */ /* 0x001f280000300a00 */
[----:B-1----:R-:W4:Y:S04]  /*6b80*/  LDL.LU.64 R146, [R1+0x108] ;  /* 0x0001080001927983 */ /* 0x002f280000300a00 */
[----:B--2---:R-:W4:Y:S04]  /*6b90*/  LDL.LU.64 R148, [R1+0x110] ;  /* 0x0001100001947983 */ /* 0x004f280000300a00 */
[----:B---3--:R-:W4:Y:S04]  /*6ba0*/  LDL.LU.64 R150, [R1+0x118] ;  /* 0x0001180001967983 */ /* 0x008f280000300a00 */
[----:B------:R-:W-:Y:S01]  /*6bb0*/  STL [R1+0x4bc], R112 ;  /* 0x0004bc7001007387 */ /* 0x000fe20000100800 */
[----:B------:R-:W-:-:S03]  /*6bc0*/  WARPGROUP.DEPBAR.LE gsb0, 0x0 ;  /* 0x00008000000079c5 */ /* 0x000fc60000010000 */
[----:B------:R0:W-:Y:S01]  /*6bd0*/  STL [R1+0x4b8], R113 ;  /* 0x0004b87101007387 */ /* 0x0001e20000100800 */
[----:B------:R-:W-:-:S03]  /*6be0*/  WARPGROUP.ARRIVE ;  /* 0x00000000000079c5 */ /* 0x000fc60000000000 */
[----:B------:R-:W-:Y:S04]  /*6bf0*/  STL [R1+0x4b4], R114 ;  /* 0x0004b47201007387 */ /* 0x000fe80000100800 */
[----:B------:R1:W-:Y:S04]  /*6c00*/  STL [R1+0x4b0], R115 ;  /* 0x0004b07301007387 */ /* 0x0003e80000100800 */
[----:B------:R-:W-:Y:S04]  /*6c10*/  STL [R1+0x4ac], R116 ;  /* 0x0004ac7401007387 */ /* 0x000fe80000100800 */
[----:B------:R2:W-:Y:S01]  /*6c20*/  STL [R1+0x4a8], R117 ;  /* 0x0004a87501007387 */ /* 0x0005e20000100800 */
[----:B------:R-:W-:-:S03]  /*6c30*/  UMOV UR48, UR52 ;  /* 0x0000003400307c82 */ /* 0x000fc60008000000 */
[----:B------:R-:W-:Y:S01]  /*6c40*/  STL [R1+0x4a4], R118 ;  /* 0x0004a47601007387 */ /* 0x000fe20000100800 */
[----:B------:R-:W-:Y:S02]  /*6c50*/  UMOV UR49, UR53 ;  /* 0x0000003500317c82 */ /* 0x000fe40008000000 */
[----:B------:R-:W-:Y:S01]  /*6c60*/  HGMMA.64x16x16.F32.BF16 R200, gdesc[UR48], R200, gsb0 ;  /* 0x0020000030c879f0 */ /* 0x000fe200080018c8 */
[----:B------:R3:W-:Y:S04]  /*6c70*/  STL [R1+0x4a0], R119 ;  /* 0x0004a07701007387 */ /* 0x0007e80000100800 */
[----:B0-----:R-:W4:Y:S04]  /*6c80*/  LDL.LU.64 R112, [R1+0x80] ;  /* 0x0000800001707983 */ /* 0x001f280000300a00 */
[----:B-1----:R-:W4:Y:S04]  /*6c90*/  LDL.LU.64 R114, [R1+0x88] ;  /* 0x0000880001727983 */ /* 0x002f280000300a00 */
[----:B--2---:R-:W4:Y:S04]  /*6ca0*/  LDL.LU.64 R116, [R1+0x90] ;  /* 0x0000900001747983 */ /* 0x004f280000300a00 */
[----:B---3--:R-:W4:Y:S01]  /*6cb0*/  LDL.LU.64 R118, [R1+0x98] ;  /* 0x0000980001767983 */ /* 0x008f220000300a00 */
        /* <DEDUP_REMOVED lines=8> */
[----:B------:R-:W-:Y:S01]  /*6d40*/  UMOV UR32, UR52 ;  /* 0x0000003400207c82 */ /* 0x000fe20008000000 */
[----:B------:R-:W-:Y:S01]  /*6d50*/  UMOV UR33, UR53 ;  /* 0x0000003500217c82 */ /* 0x000fe20008000000 */
[----:B------:R-:W-:Y:S04]  /*6d60*/  STL [R1+0x41c], R80 ;  /* 0x00041c5001007387 */ /* 0x000fe80000100800 */
[----:B------:R-:W-:Y:S01]  /*6d70*/  STL [R1+0x418], R81 ;  /* 0x0004185101007387 */ /* 0x000fe20000100800 */
[----:B------:R-:W-:-:S02]  /*6d80*/  WARPGROUP.DEPBAR.LE gsb0, 0x0 ;  /* 0x00008000000079c5 */ /* 0x000fc40000010000 */
[----:B------:R-:W-:-:S06]  /*6d90*/  WARPGROUP.ARRIVE ;  /* 0x00000000000079c5 */ /* 0x000fcc0000000000 */
[----:B------:R-:W-:Y:S01]  /*6da0*/  HGMMA.64x16x16.F32.BF16 R208, gdesc[UR32], R208, gsb0 ;  /* 0x0020000020d079f0 */ /* 0x000fe200080018d0 */
[----:B------:R-:W-:Y:S04]  /*6db0*/  STL [R1+0x414], R82 ;  /* 0x0004145201007387 */ /* 0x000fe80000100800 */
        /* <DEDUP_REMOVED lines=41> */
[----:B------:R-:W-:Y:S01]  /*7050*/  STL.64 [R1+0x528], R178 ;  /* 0x000528b201007387 */ /* 0x000fe20000100a00 */
[----:B------:R-:W-:-:S03]  /*7060*/  WARPGROUP.DEPBAR.LE gsb0, 0x0 ;  /* 0x00008000000079c5 */ /* 0x000fc60000010000 */
[----:B------:R-:W-:Y:S04]  /*7070*/  STL.64 [R1+0x520], R176 ;  /* 0x000520b001007387 */ /* 0x000fe80000100a00 */
[----:B------:R-:W-:Y:S04]  /*7080*/  STL.64 [R1+0x518], R174 ;  /* 0x000518ae01007387 */ /* 0x000fe80000100a00 */
[----:B------:R-:W-:Y:S04]  /*7090*/  STL.64 [R1+0x510], R172 ;  /* 0x000510ac01007387 */ /* 0x000fe80000100a00 */
[----:B------:R0:W-:Y:S04]  /*70a0*/  STL.64 [R1], R208 ;  /* 0x000000d001007387 */ /* 0x0001e80000100a00 */
[----:B------:R1:W-:Y:S04]  /*70b0*/  STL.64 [R1+0x8], R210 ;  /* 0x000008d201007387 */ /* 0x0003e80000100a00 */
[----:B------:R2:W-:Y:S04]  /*70c0*/  STL.64 [R1+0x10], R212 ;  /* 0x000010d401007387 */ /* 0x0005e80000100a00 */
[----:B------:R3:W-:Y:S04]  /*70d0*/  STL.64 [R1+0x18], R214 ;  /* 0x000018d601007387 */ /* 0x0007e80000100a00 */
[----:B0-----:R-:W4:Y:S04]  /*70e0*/  LDL.LU.64 R208, [R1+0x180] ;  /* 0x0001800001d07983 */ /* 0x001f280000300a00 */
[----:B-1----:R-:W4:Y:S04]  /*70f0*/  LDL.LU.64 R210, [R1+0x188] ;  /* 0x0001880001d27983 */ /* 0x002f280000300a00 */
[----:B--2---:R-:W2:Y:S04]  /*7100*/  LDL.LU.64 R212, [R1+0x190] ;  /* 0x0001900001d47983 */ /* 0x004ea80000300a00 */
[----:B---3--:R-:W2:Y:S04]  /*7110*/  LDL.LU.64 R214, [R1+0x198] ;  /* 0x0001980001d67983 */ /* 0x008ea80000300a00 */
[----:B------:R-:W3:Y:S01]  /*7120*/  LDL.LU.64 R104, [R1+0x200] ;  /* 0x0002000001687983 */ /* 0x000ee20000300a00 */
[----:B------:R-:W-:-:S03]  /*7130*/  UMOV UR44, UR52 ;  /* 0x00000034002c7c82 */ /* 0x000fc60008000000 */
[----:B------:R-:W3:Y:S01]  /*7140*/  LDL.LU.64 R106, [R1+0x208] ;  /* 0x00020800016a7983 */ /* 0x000ee20000300a00 */
[----:B------:R-:W-:-:S03]  /*7150*/  UMOV UR45, UR53 ;  /* 0x00000035002d7c82 */ /* 0x000fc60008000000 */
[----:B------:R-:W3:Y:S04]  /*7160*/  LDL.LU.64 R108, [R1+0x210] ;  /* 0x00021000016c7983 */ /* 0x000ee80000300a00 */
[----:B------:R-:W3:Y:S01]  /*7170*/  LDL.LU.64 R110, [R1+0x218] ;  /* 0x00021800016e7983 */ /* 0x000ee20000300a00 */
[----:B----4-:R-:W-:-:S06]  /*7180*/  WARPGROUP.ARRIVE ;  /* 0x00000000000079c5 */ /* 0x010fcc0000000000 */
[----:B------:R-:W-:Y:S01]  /*7190*/  HGMMA.64x16x16.F32.BF16 R112, gdesc[UR44], R112, gsb0 ;  /* 0x002000002c7079f0 */ /* 0x000fe20008001870 */
[----:B------:R-:W-:Y:S01]  /*71a0*/  UMOV UR16, UR52 ;  /* 0x0000003400107c82 */ /* 0x000fe20008000000 */
[----:B------:R-:W-:Y:S01]  /*71b0*/  UMOV UR17, UR53 ;  /* 0x0000003500117c82 */ /* 0x000fe20008000000 */
[----:B------:R-:W-:Y:S02]  /*71c0*/  WARPGROUP.DEPBAR.LE gsb0, 0x0 ;  /* 0x00008000000079c5 */ /* 0x000fe40000010000 */
[----:B------:R-:W-:Y:S01]  /*71d0*/  IMAD.MOV.U32 R84, RZ, RZ, R112 ;  /* 0x000000ffff547224 */ /* 0x000fe200078e0070 */
[----:B------:R-:W-:Y:S01]  /*71e0*/  WARPGROUP.ARRIVE ;  /* 0x00000000000079c5 */ /* 0x000fe20000000000 */
[----:B------:R-:W-:Y:S01]  /*71f0*/  IMAD.MOV.U32 R85, RZ, RZ, R113 ;  /* 0x000000ffff557224 */ /* 0x000fe200078e0071 */
[----:B------:R-:W-:Y:S01]  /*7200*/  MOV R55, R117 ;  /* 0x0000007500377202 */ /* 0x000fe20000000f00 */
[----:B------:R-:W-:Y:S01]  /*7210*/  IMAD.MOV.U32 R86, RZ, RZ, R114 ;  /* 0x000000ffff567224 */ /* 0x000fe200078e0072 */
[----:B------:R-:W4:Y:S01]  /*7220*/  LDL.LU.64 R112, [R1+0x1e0] ;  /* 0x0001e00001707983 */ /* 0x000f220000300a00 */
[----:B------:R-:W-:Y:S01]  /*7230*/  IMAD.MOV.U32 R87, RZ, RZ, R115 ;  /* 0x000000ffff577224 */ /* 0x000fe200078e0073 */
[----:B------:R-:W-:Y:S01]  /*7240*/  HGMMA.64x16x16.F32.BF16 R144, gdesc[UR16], R144, gsb0 ;  /* 0x00200000109079f0 */ /* 0x000fe20008001890 */
[----:B------:R-:W-:Y:S01]  /*7250*/  IMAD.MOV.U32 R54, RZ, RZ, R116 ;  /* 0x000000ffff367224 */ /* 0x000fe200078e0074 */
[----:B------:R-:W4:Y:S01]  /*7260*/  LDL.LU.64 R114, [R1+0x1e8] ;  /* 0x0001e80001727983 */ /* 0x000f220000300a00 */
[----:B------:R-:W-:-:S02]  /*7270*/  IMAD.MOV.U32 R47, RZ, RZ, R118 ;  /* 0x000000ffff2f7224 */ /* 0x000fc400078e0076 */
[----:B------:R-:W-:Y:S01]  /*7280*/  IMAD.MOV.U32 R79, RZ, RZ, R119 ;  /* 0x000000ffff4f7224 */ /* 0x000fe200078e0077 */
[----:B------:R-:W4:Y:S04]  /*7290*/  LDL.LU.64 R116, [R1+0x1f0] ;  /* 0x0001f00001747983 */ /* 0x000f280000300a00 */
[----:B------:R-:W4:Y:S01]  /*72a0*/  LDL.LU.64 R118, [R1+0x1f8] ;  /* 0x0001f80001767983 */ /* 0x000f220000300a00 */
[----:B------:R-:W-:Y:S01]  /*72b0*/  UMOV UR40, UR52 ;  /* 0x0000003400287c82 */ /* 0x000fe20008000000 */
[----:B------:R-:W-:Y:S01]  /*72c0*/  UMOV UR41, UR53 ;  /* 0x0000003500297c82 */ /* 0x000fe20008000000 */
[----:B------:R-:W-:Y:S02]  /*72d0*/  WARPGROUP.DEPBAR.LE gsb0, 0x0 ;  /* 0x00008000000079c5 */ /* 0x000fe40000010000 */
[----:B------:R-:W-:-:S02]  /*72e0*/  IMAD.MOV.U32 R50, RZ, RZ, R144 ;  /* 0x000000ffff327224 */ /* 0x000fc400078e0090 */
[----:B------:R-:W-:Y:S01]  /*72f0*/  IMAD.MOV.U32 R51, RZ, RZ, R145 ;  /* 0x000000ffff337224 */ /* 0x000fe200078e0091 */
[----:B------:R-:W-:Y:S01]  /*7300*/  MOV R80, R148 ;  /* 0x0000009400507202 */ /* 0x000fe20000000f00 */
[----:B------:R-:W-:Y:S01]  /*7310*/  IMAD.MOV.U32 R52, RZ, RZ, R146 ;  /* 0x000000ffff347224 */ /* 0x000fe200078e0092 */
[----:B------:R-:W4:Y:S01]  /*7320*/  LDL.LU.64 R144, [R1+0x160] ;  /* 0x0001600001907983 */ /* 0x000f220000300a00 */
[----:B------:R-:W-:Y:S02]  /*7330*/  IMAD.MOV.U32 R53, RZ, RZ, R147 ;  /* 0x000000ffff357224 */ /* 0x000fe400078e0093 */
[----:B------:R-:W-:Y:S01]  /*7340*/  IMAD.MOV.U32 R81, RZ, RZ, R149 ;  /* 0x000000ffff517224 */ /* 0x000fe200078e0095 */
[----:B------:R-:W4:Y:S01]  /*7350*/  LDL.LU.64 R146, [R1+0x168] ;  /* 0x0001680001927983 */ /* 0x000f220000300a00 */
[----:B------:R-:W-:Y:S02]  /*7360*/  IMAD.MOV.U32 R82, RZ, RZ, R150 ;  /* 0x000000ffff527224 */ /* 0x000fe400078e0096 */
[----:B------:R-:W-:Y:S01]  /*7370*/  IMAD.MOV.U32 R83, RZ, RZ, R151 ;  /* 0x000000ffff537224 */ /* 0x000fe200078e0097 */
[----:B------:R-:W4:Y:S04]  /*7380*/  LDL.LU.64 R148, [R1+0x170] ;  /* 0x0001700001947983 */ /* 0x000f280000300a00 */
[----:B------:R-:W4:Y:S01]  /*7390*/  LDL.LU.64 R150, [R1+0x178] ;  /* 0x0001780001967983 */ /* 0x000f220000300a00 */
[----:B--2---:R-:W-:-:S06]  /*73a0*/  WARPGROUP.ARRIVE ;  /* 0x00000000000079c5 */ /* 0x004fcc0000000000 */
[----:B------:R-:W-:Y:S03]  /*73b0*/  HGMMA.64x16x16.F32.BF16 R208, gdesc[UR40], R208, gsb0 ;  /* 0x0020000028d079f0 */ /* 0x000fe600080018d0 */
[----:B------:R-:W-:Y:S02]  /*73c0*/  WARPGROUP.DEPBAR.LE gsb0, 0x0 ;  /* 0x00008000000079c5 */ /* 0x000fe40000010000 */
[----:B------:R-:W-:Y:S01]  /*73d0*/  IMAD.MOV.U32 R41, RZ, RZ, R208 ;  /* 0x000000ffff297224 */ /* 0x000fe200078e00d0 */
[----:B------:R-:W-:Y:S01]  /*73e0*/  MOV R44, R211 ;  /* 0x000000d3002c7202 */ /* 0x000fe20000000f00 */
[----:B------:R-:W-:Y:S02]  /*73f0*/  IMAD.MOV.U32 R42, RZ, RZ, R209 ;  /* 0x000000ffff2a7224 */ /* 0x000fe400078e00d1 */
[----:B------:R-:W-:Y:S01]  /*7400*/  IMAD.MOV.U32 R43, RZ, RZ, R210 ;  /* 0x000000ffff2b7224 */ /* 0x000fe200078e00d2 */
[----:B------:R-:W2:Y:S01]  /*7410*/  LDL.LU.64 R208, [R1+0xe0] ;  /* 0x0000e00001d07983 */ /* 0x000ea20000300a00 */
[----:B------:R-:W-:-:S02]  /*7420*/  IMAD.MOV.U32 R45, RZ, RZ, R212 ;  /* 0x000000ffff2d7224 */ /* 0x000fc400078e00d4 */
[----:B------:R-:W-:Y:S01]  /*7430*/  IMAD.MOV.U32 R46, RZ, RZ, R213 ;  /* 0x000000ffff2e7224 */ /* 0x000fe200078e00d5 */
[----:B------:R-:W2:Y:S01]  /*7440*/  LDL.LU.64 R210, [R1+0xe8] ;  /* 0x0000e80001d27983 */ /* 0x000ea20000300a00 */
[----:B------:R-:W-:Y:S02]  /*7450*/  IMAD.MOV.U32 R48, RZ, RZ, R214 ;  /* 0x000000ffff307224 */ /* 0x000fe400078e00d6 */
[----:B------:R-:W-:Y:S01]  /*7460*/  IMAD.MOV.U32 R49, RZ, RZ, R215 ;  /* 0x000000ffff317224 */ /* 0x000fe200078e00d7 */
[----:B------:R-:W2:Y:S04]  /*7470*/  LDL.LU.64 R212, [R1+0xf0] ;  /* 0x0000f00001d47983 */ /* 0x000ea80000300a00 */
[----:B------:R-:W2:Y:S01]  /*7480*/  LDL.LU.64 R214, [R1+0xf8] ;  /* 0x0000f80001d67983 */ /* 0x000ea20000300a00 */
[----:B---3--:R-:W-:Y:S01]  /*7490*/  WARPGROUP.ARRIVE ;  /* 0x00000000000079c5 */ /* 0x008fe20000000000 */
[----:B------:R-:W-:Y:S01]  /*74a0*/  UMOV UR12, UR52 ;  /* 0x00000034000c7c82 */ /* 0x000fe20008000000 */
[----:B------:R-:W-:Y:S01]  /*74b0*/  UMOV UR13, UR53 ;  /* 0x00000035000d7c82 */ /* 0x000fe20008000000 */
[----:B------:R-:W-:Y:S01]  /*74c0*/  UIADD3 UR6, UR5, 0x804, URZ ;  /* 0x0000080405067890 */ /* 0x000fe2000fffe03f */
[----:B------:R-:W3:Y:S02]  /*74d0*/  LDL.LU.64 R172, [R1+0x40] ;  /* 0x0000400001ac7983 */ /* 0x000ee40000300a00 */
[----:B------:R-:W-:Y:S01]  /*74e0*/  HGMMA.64x16x16.F32.BF16 R104, gdesc[UR12], R104, gsb0 ;  /* 0x002000000c6879f0 */ /* 0x000fe20008001868 */
[----:B------:R-:W-:Y:S01]  /*74f0*/  UMOV UR13, 0x40000040 ;  /* 0x40000040000d7882 */ /* 0x000fe20000000000 */
[----:B------:R-:W3:Y:S02]  /*7500*/  LDL.LU.64 R174, [R1+0x48] ;  /* 0x0000480001ae7983 */ /* 0x000ee40000300a00 */
[----:B------:R-:W-:Y:S01]  /*7510*/  UMOV UR12, UR6 ;  /* 0x00000006000c7c82 */ /* 0x000fe20008000000 */
[----:B------:R-:W-:-:S02]  /*7520*/  WARPGROUP.DEPBAR.LE gsb0, 0x0 ;  /* 0x00008000000079c5 */ /* 0x000fc40000010000 */
[----:B----4-:R-:W-:Y:S01]  /*7530*/  WARPGROUP.ARRIVE ;  /* 0x00000000000079c5 */ /* 0x010fe20000000000 */
        /* <DEDUP_REMOVED lines=12> */
[----:B------:R-:W3:Y:S01]  /*7600*/  LDL.LU.64 R176, [R1+0x50] ;  /* 0x0000500001b07983 */ /* 0x000ee20000300a00 */
        /* <DEDUP_REMOVED lines=10> */
[----:B------:R-:W3:Y:S01]  /*76b0*/  LDL.LU.64 R178, [R1+0x58] ;  /* 0x0000580001b27983 */ /* 0x000ee20000300a00 */
[----:B------:R-:W-:-:S02]  /*76c0*/  WARPGROUP.DEPBAR.LE gsb0, 0x0 ;  /* 0x00008000000079c5 */ /* 0x000fc40000010000 */
[----:B------:R-:W-:-:S06]  /*76d0*/  WARPGROUP.ARRIVE ;  /* 0x00000000000079c5 */ /* 0x000fcc0000000000 */
[----:B------:R-:W-:Y:S03]  /*76e0*/  HGMMA.64x16x16.F32.BF16 R144, gdesc[UR40], R144, gsb0 ;  /* 0x00200000289079f0 */ /* 0x000fe60008001890 */
[----:B------:R-:W-:Y:S02]  /*76f0*/  WARPGROUP.DEPBAR.LE gsb0, 0x0 ;  /* 0x00008000000079c5 */ /* 0x000fe40000010000 */
[----:B--2---:R-:W-:-:S06]  /*7700*/  WARPGROUP.ARRIVE ;  /* 0x00000000000079c5 */ /* 0x004fcc0000000000 */
[----:B------:R-:W-:Y:S03]  /*7710*/  HGMMA.64x16x16.F32.BF16 R208, gdesc[UR16], R208, gsb0 ;  /* 0x0020000010d079f0 */ /* 0x000fe600080018d0 */
        /* <DEDUP_REMOVED lines=49> */
[----:B------:R-:W-:Y:S01]  /*7a30*/  IMAD.MOV.U32 R75, RZ, RZ, R107 ;  /* 0x000000ffff4b7224 */ /* 0x000fe200078e006b */
[----:B------:R-:W2:Y:S01]  /*7a40*/  LDL.LU.64 R208, [R1+0xc0] ;  /* 0x0000c00001d07983 */ /* 0x000ea20000300a00 */
[----:B------:R-:W-:Y:S02]  /*7a50*/  IMAD.MOV.U32 R104, RZ, RZ, R112 ;  /* 0x000000ffff687224 */ /* 0x000fe400078e0070 */
[----:B------:R-:W-:Y:S02]  /*7a60*/  IMAD.MOV.U32 R150, RZ, RZ, R210 ;  /* 0x000000ffff967224 */ /* 0x000fe400078e00d2 */
[----:B------:R-:W-:Y:S02]  /*7a70*/  IMAD.MOV.U32 R151, RZ, RZ, R211 ;  /* 0x000000ffff977224 */ /* 0x000fe400078e00d3 */
[----:B------:R-:W-:Y:S01]  /*7a80*/  IMAD.MOV.U32 R106, RZ, RZ, R114 ;  /* 0x000000ffff6a7224 */ /* 0x000fe200078e0072 */
[----:B------:R-:W2:Y:S01]  /*7a90*/  LDL.LU.64 R210, [R1+0xc8] ;  /* 0x0000c80001d27983 */ /* 0x000ea20000300a00 */
[----:B------:R-:W-:Y:S01]  /*7aa0*/  IMAD.MOV.U32 R107, RZ, RZ, R115 ;  /* 0x000000ffff6b7224 */ /* 0x000fe200078e0073 */
[----:B------:R-:W-:Y:S01]  /*7ab0*/  MOV R114, R214 ;  /* 0x000000d600727202 */ /* 0x000fe20000000f00 */
[----:B------:R-:W-:-:S02]  /*7ac0*/  IMAD.MOV.U32 R112, RZ, RZ, R212 ;  /* 0x000000ffff707224 */ /* 0x000fc400078e00d4 */
[----:B------:R-:W-:Y:S02]  /*7ad0*/  IMAD.MOV.U32 R113, RZ, RZ, R213 ;  /* 0x000000ffff717224 */ /* 0x000fe400078e00d5 */
[----:B------:R-:W-:Y:S01]  /*7ae0*/  IMAD.MOV.U32 R115, RZ, RZ, R215 ;  /* 0x000000ffff737224 */ /* 0x000fe200078e00d7 */
[----:B------:R-:W2:Y:S04]  /*7af0*/  LDL.LU.64 R212, [R1+0xd0] ;  /* 0x0000d00001d47983 */ /* 0x000ea80000300a00 */
[----:B------:R-:W2:Y:S01]  /*7b00*/  LDL.LU.64 R214, [R1+0xd8] ;  /* 0x0000d80001d67983 */ /* 0x000ea20000300a00 */
[----:B------:R-:W-:Y:S01]  /*7b10*/  UMOV UR24, UR52 ;  /* 0x0000003400187c82 */ /* 0x000fe20008000000 */
[----:B------:R-:W-:Y:S01]  /*7b20*/  UMOV UR25, UR53 ;  /* 0x0000003500197c82 */ /* 0x000fe20008000000 */
[----:B------:R-:W-:-:S02]  /*7b30*/  WARPGROUP.DEPBAR.LE gsb0, 0x0 ;  /* 0x00008000000079c5 */ /* 0x000fc40000010000 */
        /* <DEDUP_REMOVED lines=27> */
[----:B---3--:R-:W-:-:S06]  /*7cf0*/  WARPGROUP.ARRIVE ;  /* 0x00000000000079c5 */ /* 0x008fcc0000000000 */
[----:B------:R-:W-:Y:S01]  /*7d00*/  HGMMA.64x16x16.F32.BF16 R172, gdesc[UR44], R172, gsb0 ;  /* 0x002000002cac79f0 */ /* 0x000fe200080018ac */
[----:B------:R-:W-:Y:S04]  /*7d10*/  STL.64 [R1+0x358], R194 ;  /* 0x000358c201007387 */ /* 0x000fe80000100a00 */
[----:B------:R0:W-:Y:S04]  /*7d20*/  STL.64 [R1+0x350], R192 ;  /* 0x000350c001007387 */ /* 0x0001e80000100a00 */
[----:B------:R-:W-:Y:S04]  /*7d30*/  STL.64 [R1+0x388], R166 ;  /* 0x000388a601007387 */ /* 0x000fe80000100a00 */
[----:B------:R-:W-:Y:S04]  /*7d40*/  STL.64 [R1+0x380], R164 ;  /* 0x000380a401007387 */ /* 0x000fe80000100a00 */
[----:B------:R-:W-:Y:S04]  /*7d50*/  STL.64 [R1+0x378], R162 ;  /* 0x000378a201007387 */ /* 0x000fe80000100a00 */
[----:B------:R1:W-:Y:S04]  /*7d60*/  STL.64 [R1+0x370], R160 ;  /* 0x000370a001007387 */ /* 0x0003e80000100a00 */
[----:B------:R-:W-:Y:S04]  /*7d70*/  STL.64 [R1+0x3a8], R134 ;  /* 0x0003a88601007387 */ /* 0x000fe80000100a00 */
[----:B------:R-:W-:Y:S04]  /*7d80*/  STL.64 [R1+0x3a0], R132 ;  /* 0x0003a08401007387 */ /* 0x000fe80000100a00 */
[----:B------:R-:W-:Y:S04]  /*7d90*/  STL.64 [R1+0x398], R130 ;  /* 0x0003988201007387 */ /* 0x000fe80000100a00 */
[----:B------:R-:W-:Y:S04]  /*7da0*/  STL.64 [R1+0x390], R128 ;  /* 0x0003908001007387 */ /* 0x000fe80000100a00 */
[----:B------:R-:W-:Y:S04]  /*7db0*/  STL.64 [R1+0x3c8], R102 ;  /* 0x0003c86601007387 */ /* 0x000fe80000100a00 */
[----:B------:R-:W-:Y:S04]  /*7dc0*/  STL.64 [R1+0x3c0], R100 ;  /* 0x0003c06401007387 */ /* 0x000fe80000100a00 */
[----:B------:R-:W-:Y:S04]  /*7dd0*/  STL.64 [R1+0x3b8], R98 ;  /* 0x0003b86201007387 */ /* 0x000fe80000100a00 */
[----:B------:R3:W-:Y:S01]  /*7de0*/  STL.64 [R1+0x3b0], R96 ;  /* 0x0003b06001007387 */ /* 0x0007e20000100a00 */
[----:B0-----:R-:W-:-:S03]  /*7df0*/  IMAD.MOV.U32 R192, RZ, RZ, R2 ;  /* 0x000000ffffc07224 */ /* 0x001fc600078e0002 */
[----:B------:R-:W-:Y:S01]  /*7e00*/  STL.64 [R1+0x3e8], R70 ;  /* 0x0003e84601007387 */ /* 0x000fe20000100a00 */
[----:B------:R-:W-:-:S03]  /*7e10*/  IMAD.MOV.U32 R193, RZ, RZ, R3 ;  /* 0x000000ffffc17224 */ /* 0x000fc600078e0003 */
[----:B------:R-:W-:Y:S01]  /*7e20*/  STL.64 [R1+0x3e0], R68 ;  /* 0x0003e04401007387 */ /* 0x000fe20000100a00 */
[----:B------:R-:W-:-:S03]  /*7e30*/  MOV R194, R4 ;  /* 0x0000000400c27202 */ /* 0x000fc60000000f00 */
[----:B------:R-:W-:Y:S01]  /*7e40*/  STL.64 [R1+0x3d8], R66 ;  /* 0x0003d84201007387 */ /* 0x000fe20000100a00 */
[----:B------:R-:W-:-:S03]  /*7e50*/  IMAD.MOV.U32 R195, RZ, RZ, R5 ;  /* 0x000000ffffc37224 */ /* 0x000fc600078e0005 */
[----:B------:R0:W-:Y:S01]  /*7e60*/  STL.64 [R1+0x3d0], R64 ;  /* 0x0003d04001007387 */ /* 0x0001e20000100a00 */
[----:B------:R-:W-:-:S03]  /*7e70*/  IMAD.MOV.U32 R196, RZ, RZ, R16 ;  /* 0x000000ffffc47224 */ /* 0x000fc600078e0010 */
[----:B------:R-:W4:Y:S01]  /*7e80*/  LDL.LU R2, [R1+0x558] ;  /* 0x0005580001027983 */ /* 0x000f220000300800 */
[----:B------:R-:W-:-:S03]  /*7e90*/  IMAD.MOV.U32 R197, RZ, RZ, R17 ;  /* 0x000000ffffc57224 */ /* 0x000fc600078e0011 */
        /* <DEDUP_REMOVED lines=9> */
[----:B------:R-:W-:-:S03]  /*7f30*/  IMAD.MOV.U32 R76, RZ, RZ, R108 ;  /* 0x000000ffff4c7224 */ /* 0x000fc600078e006c */
[----:B-1----:R-:W4:Y:S01]  /*7f40*/  LDL.LU R160, [R1+0xa0] ;  /* 0x0000a00001a07983 */ /* 0x002f220000300800 */
[----:B------:R-:W-:-:S03]  /*7f50*/  IMAD.MOV.U32 R108, RZ, RZ, R116 ;  /* 0x000000ffff6c7224 */ /* 0x000fc600078e0074 */
[----:B------:R-:W4:Y:S01]  /*7f60*/  LDL.LU R161, [R1+0xa4] ;  /* 0x0000a40001a17983 */ /* 0x000f220000300800 */
[----:B------:R-:W-:-:S03]  /*7f70*/  IMAD.MOV.U32 R165, RZ, RZ, R233 ;  /* 0x000000ffffa57224 */ /* 0x000fc600078e00e9 */
[----:B------:R-:W4:Y:S01]  /*7f80*/  LDL.LU R162, [R1+0xa8] ;  /* 0x0000a80001a27983 */ /* 0x000f220000300800 */
[----:B------:R-:W-:-:S03]  /*7f90*/  MOV R116, R144 ;  /* 0x0000009000747202 */ /* 0x000fc60000000f00 */
[----:B------:R-:W4:Y:S01]  /*7fa0*/  LDL.LU R163, [R1+0xac] ;  /* 0x0000ac0001a37983 */ /* 0x000f220000300800 */
[----:B------:R-:W-:Y:S01]  /*7fb0*/  MOV R166, R234 ;  /* 0x000000ea00a67202 */ /* 0x000fe20000000f00 */
[----:B------:R-:W-:Y:S02]  /*7fc0*/  IMAD.MOV.U32 R183, RZ, RZ, R11 ;  /* 0x000000ffffb77224 */ /* 0x000fe400078e000b */
[----:B------:R-:W4:Y:S01]  /*7fd0*/  LDL.LU R164, [R1+0xb0] ;  /* 0x0000b00001a47983 */ /* 0x000f220000300800 */
[----:B------:R-:W-:Y:S01]  /*7fe0*/  IMAD.MOV.U32 R144, RZ, RZ, R12 ;  /* 0x000000ffff907224 */ /* 0x000fe200078e000c */
[----:B------:R-:W-:Y:S02]  /*7ff0*/  WARPGROUP.DEPBAR.LE gsb0, 0x0 ;  /* 0x00008000000079c5 */ /* 0x000fe40000010000 */
[----:B------:R-:W4:Y:S01]  /*8000*/  LDL.LU R233, [R1+0x538] ;  /* 0x0005380001e97983 */ /* 0x000f220000300800 */
[----:B------:R-:W-:Y:S01]  /*8010*/  IMAD.MOV.U32 R167, RZ, RZ, R235 ;  /* 0x000000ffffa77224 */ /* 0x000fe200078e00eb */
[----:B--2---:R-:W-:Y:S01]  /*8020*/  WARPGROUP.ARRIVE ;  /* 0x00000000000079c5 */ /* 0x004fe20000000000 */
[----:B------:R-:W-:Y:S01]  /*8030*/  IMAD.MOV.U32 R181, RZ, RZ, R9 ;  /* 0x000000ffffb57224 */ /* 0x000fe200078e0009 */
[----:B------:R-:W2:Y:S01]  /*8040*/  LDL.LU R234, [R1+0x534] ;  /* 0x0005340001ea7983 */ /* 0x000ea20000300800 */
[----:B------:R-:W-:-:S02]  /*8050*/  IMAD.MOV.U32 R182, RZ, RZ, R10 ;  /* 0x000000ffffb67224 */ /* 0x000fc400078e000a */
[----:B------:R-:W-:Y:S01]  /*8060*/  IMAD.MOV.U32 R12, RZ, RZ, R172 ;  /* 0x000000ffff0c7224 */ /* 0x000fe200078e00ac */
[----:B------:R-:W4:Y:S01]  /*8070*/  LDL.LU R235, [R1+0x530] ;  /* 0x0005300001eb7983 */ /* 0x000f220000300800 */
[----:B------:R-:W-:Y:S02]  /*8080*/  IMAD.MOV.U32 R11, RZ, RZ, R173 ;  /* 0x000000ffff0b7224 */ /* 0x000fe400078e00ad */
[----:B------:R-:W-:Y:S01]  /*8090*/  IMAD.MOV.U32 R180, RZ, RZ, R8 ;  /* 0x000000ffffb47224 */ /* 0x000fe200078e0008 */
[----:B------:R-:W2:Y:S01]  /*80a0*/  LDL.LU.64 R172, [R1+0x140] ;  /* 0x0001400001ac7983 */ /* 0x000ea20000300a00 */
        /* <DEDUP_REMOVED lines=8> */
[----:B------:R-:W-:Y:S01]  /*8130*/  UMOV UR16, UR52 ;  /* 0x0000003400107c82 */ /* 0x000fe20008000000 */
[----:B------:R-:W-:Y:S02]  /*8140*/  UMOV UR17, UR53 ;  /* 0x0000003500117c82 */ /* 0x000fe40008000000 */
[----:B------:R-:W2:Y:S01]  /*8150*/  LDL.LU.64 R178, [R1+0x158] ;  /* 0x0001580001b27983 */ /* 0x000ea20000300a00 */
[----:B------:R-:W-:Y:S03]  /*8160*/  HGMMA.64x16x16.F32.BF16 R208, gdesc[UR16], R208, gsb0 ;  /* 0x0020000010d079f0 */ /* 0x000fe600080018d0 */
[----:B---3--:R-:W3:Y:S04]  /*8170*/  LDL.LU R96, [R1+0x1a0] ;  /* 0x0001a00001607983 */ /* 0x008ee80000300800 */
        /* <DEDUP_REMOVED lines=9> */
[----:B------:R-:W-:Y:S02]  /*8210*/  IMAD.MOV.U32 R109, RZ, RZ, R117 ;  /* 0x000000ffff6d7224 */ /* 0x000fe400078e0075 */
[----:B------:R-:W-:Y:S01]  /*8220*/  IMAD.MOV.U32 R110, RZ, RZ, R118 ;  /* 0x000000ffff6e7224 */ /* 0x000fe200078e0076 */
[----:B------:R-:W3:Y:S01]  /*8230*/  LDL.LU R102, [R1+0x1b8] ;  /* 0x0001b80001667983 */ /* 0x000ee20000300800 */
[----:B------:R-:W-:Y:S02]  /*8240*/  IMAD.MOV.U32 R119, RZ, RZ, R147 ;  /* 0x000000ffff777224 */ /* 0x000fe400078e0093 */
[----:B------:R-:W-:Y:S01]  /*8250*/  IMAD.MOV.U32 R117, RZ, RZ, R145 ;  /* 0x000000ffff757224 */ /* 0x000fe200078e0091 */
[----:B------:R-:W3:Y:S01]  /*8260*/  LDL.LU R103, [R1+0x1bc] ;  /* 0x0001bc0001677983 */ /* 0x000ee20000300800 */
[----:B------:R-:W-:Y:S01]  /*8270*/  IMAD.MOV.U32 R118, RZ, RZ, R146 ;  /* 0x000000ffff767224 */ /* 0x000fe200078e0092 */
[----:B------:R-:W-:Y:S01]  /*8280*/  MOV R145, R13 ;  /* 0x0000000d00917202 */ /* 0x000fe20000000f00 */
[----:B------:R-:W-:-:S02]  /*8290*/  IMAD.MOV.U32 R147, RZ, RZ, R15 ;  /* 0x000000ffff937224 */ /* 0x000fc400078e000f */
[----:B------:R-:W-:Y:S01]  /*82a0*/  IMAD.MOV.U32 R146, RZ, RZ, R14 ;  /* 0x000000ffff927224 */ /* 0x000fe200078e000e */
[----:B------:R-:W-:Y:S02]  /*82b0*/  WARPGROUP.DEPBAR.LE gsb0, 0x0 ;  /* 0x00008000000079c5 */ /* 0x000fe40000010000 */
[----:B------:R-:W-:Y:S01]  /*82c0*/  IMAD.MOV.U32 R232, RZ, RZ, R208 ;  /* 0x000000ffffe87224 */ /* 0x000fe200078e00d0 */
[----:B------:R-:W-:Y:S01]  /*82d0*/  MOV R21, R211 ;  /* 0x000000d300157202 */ /* 0x000fe20000000f00 */
[----:B------:R-:W-:Y:S02]  /*82e0*/  IMAD.MOV.U32 R23, RZ, RZ, R209 ;  /* 0x000000ffff177224 */ /* 0x000fe400078e00d1 */
[----:B------:R-:W-:Y:S01]  /*82f0*/  IMAD.MOV.U32 R22, RZ, RZ, R210 ;  /* 0x000000ffff167224 */ /* 0x000fe200078e00d2 */
[----:B------:R-:W4:Y:S01]  /*8300*/  LDL.LU.64 R208, [R1+0x1c0] ;  /* 0x0001c00001d07983 */ /* 0x000f220000300a00 */
[----:B------:R-:W-:Y:S02]  /*8310*/  IMAD.MOV.U32 R20, RZ, RZ, R212 ;  /* 0x000000ffff147224 */ /* 0x000fe400078e00d4 */
[----:B------:R-:W-:Y:S01]  /*8320*/  IMAD.MOV.U32 R15, RZ, RZ, R213 ;  /* 0x000000ffff0f7224 */ /* 0x000fe200078e00d5 */
[----:B------:R-:W4:Y:S01]  /*8330*/  LDL.LU.64 R210, [R1+0x1c8] ;  /* 0x0001c80001d27983 */ /* 0x000f220000300a00 */
[----:B------:R-:W-:-:S02]  /*8340*/  IMAD.MOV.U32 R14, RZ, RZ, R214 ;  /* 0x000000ffff0e7224 */ /* 0x000fc400078e00d6 */
[----:B------:R-:W-:Y:S01]  /*8350*/  IMAD.MOV.U32 R13, RZ, RZ, R215 ;  /* 0x000000ffff0d7224 */ /* 0x000fe200078e00d7 */
[----:B------:R-:W4:Y:S04]  /*8360*/  LDL.LU.64 R212, [R1+0x1d0] ;  /* 0x0001d00001d47983 */ /* 0x000f280000300a00 */
[----:B------:R-:W4:Y:S04]  /*8370*/  LDL.LU.64 R214, [R1+0x1d8] ;  /* 0x0001d80001d67983 */ /* 0x000f280000300a00 */
[----:B0-----:R-:W3:Y:S04]  /*8380*/  LDL.LU R64, [R1+0x220] ;  /* 0x0002200001407983 */ /* 0x001ee80000300800 */
[----:B------:R-:W3:Y:S04]  /*8390*/  LDL.LU R65, [R1+0x224] ;  /* 0x0002240001417983 */ /* 0x000ee80000300800 */
[----:B------:R-:W3:Y:S04]  /*83a0*/  LDL.LU R66, [R1+0x228] ;  /* 0x0002280001427983 */ /* 0x000ee80000300800 */
[----:B------:R-:W3:Y:S04]  /*83b0*/  LDL.LU R67, [R1+0x22c] ;  /* 0x00022c0001437983 */ /* 0x000ee80000300800 */
[----:B------:R-:W3:Y:S01]  /*83c0*/  LDL.LU R68, [R1+0x230] ;  /* 0x0002300001447983 */ /* 0x000ee20000300800 */
[----:B------:R-:W-:Y:S01]  /*83d0*/  UMOV UR40, UR52 ;  /* 0x0000003400287c82 */ /* 0x000fe20008000000 */
[----:B------:R-:W-:Y:S01]  /*83e0*/  UMOV UR41, UR53 ;  /* 0x0000003500297c82 */ /* 0x000fe20008000000 */
[----:B------:R-:W-:Y:S01]  /*83f0*/  UMOV UR8, UR52 ;  /* 0x0000003400087c82 */ /* 0x000fe20008000000 */
[----:B------:R-:W-:Y:S01]  /*8400*/  UMOV UR9, UR53 ;  /* 0x0000003500097c82 */ /* 0x000fe20008000000 */
[----:B------:R-:W-:Y:S01]  /*8410*/  UMOV UR10, UR14 ;  /* 0x0000000e000a7c82 */ /* 0x000fe20008000000 */
[----:B------:R-:W-:Y:S01]  /*8420*/  UMOV UR11, UR15 ;  /* 0x0000000f000b7c82 */ /* 0x000fe20008000000 */
[----:B------:R-:W-:-:S02]  /*8430*/  UIADD3 UR7, UR5, 0x6, URZ ;  /* 0x0000000605077890 */ /* 0x000fc4000fffe03f */
[----:B------:R-:W-:Y:S01]  /*8440*/  UIADD3 UR6, UR4, 0x6, URZ ;  /* 0x0000000604067890 */ /* 0x000fe2000fffe03f */
[----:B------:R-:W-:Y:S01]  /*8450*/  UMOV UR13, 0x40000040 ;  /* 0x40000040000d7882 */ /* 0x000fe20000000000 */
[----:B------:R-:W-:-:S03]  /*8460*/  UMOV UR15, 0x40000040 ;  /* 0x40000040000f7882 */ /* 0x000fc60000000000 */
[----:B------:R-:W-:Y:S02]  /*8470*/  UMOV UR12, UR7 ;  /* 0x00000007000c7c82 */ /* 0x000fe40008000000 */
[----:B------:R-:W-:Y:S01]  /*8480*/  UMOV UR14, UR6 ;  /* 0x00000006000e7c82 */ /* 0x000fe20008000000 */
[----:B------:R-:W-:Y:S01]  /*8490*/  UIADD3 UR22, UR4, 0x86, URZ ;  /* 0x0000008604167890 */ /* 0x000fe2000fffe03f */
[----:B------:R-:W-:Y:S01]  /*84a0*/  UMOV UR20, UR12 ;  /* 0x0000000c00147c82 */ /* 0x000fe20008000000 */
[----:B--2---:R-:W-:-:S06]  /*84b0*/  WARPGROUP.ARRIVE ;  /* 0x00000000000079c5 */ /* 0x004fcc0000000000 */
[----:B------:R-:W-:Y:S03]  /*84c0*/  HGMMA.64x16x16.F32.BF16 R172, gdesc[UR40], R172, gsb0 ;  /* 0x0020000028ac79f0 */ /* 0x000fe600080018ac */
[----:B------:R-:W-:Y:S02]  /*84d0*/  WARPGROUP.DEPBAR.LE gsb0, 0x0 ;  /* 0x00008000000079c5 */ /* 0x000fe40000010000 */
[----:B----4-:R-:W-:-:S06]  /*84e0*/  WARPGROUP.ARRIVE ;  /* 0x00000000000079c5 */ /* 0x010fcc0000000000 */
[----:B------:R-:W-:Y:S01]  /*84f0*/  HGMMA.64x16x16.F32.BF16 R208, gdesc[UR8], R208, gsb0 ;  /* 0x0020000008d079f0 */ /* 0x000fe200080018d0 */
[----:B------:R-:W-:Y:S02]  /*8500*/  IMAD.MOV.U32 R70, RZ, RZ, R234 ;  /* 0x000000ffff467224 */ /* 0x000fe400078e00ea */
[----:B------:R-:W-:Y:S02]  /*8510*/  IMAD.MOV.U32 R71, RZ, RZ, R233 ;  /* 0x000000ffff477224 */ /* 0x000fe400078e00e9 */
[----:B------:R-:W-:Y:S02]  /*8520*/  IMAD.MOV.U32 R69, RZ, RZ, R235 ;  /* 0x000000ffff457224 */ /* 0x000fe400078e00eb */
[----:B------:R-:W-:Y:S02]  /*8530*/  IMAD.MOV.U32 R135, RZ, RZ, R2 ;  /* 0x000000ffff877224 */ /* 0x000fe400078e0002 */
[----:B------:R-:W-:Y:S02]  /*8540*/  IMAD.MOV.U32 R234, RZ, RZ, R178 ;  /* 0x000000ffffea7224 */ /* 0x000fe400078e00b2 */
[----:B------:R-:W-:Y:S01]  /*8550*/  IMAD.MOV.U32 R233, RZ, RZ, R179 ;  /* 0x000000ffffe97224 */ /* 0x000fe200078e00b3 */
[----:B------:R-:W-:Y:S01]  /*8560*/  MOV R130, R17 ;  /* 0x0000001100827202 */ /* 0x000fe20000000f00 */
[----:B------:R-:W-:Y:S01]  /*8570*/  IMAD.MOV.U32 R131, RZ, RZ, R16 ;  /* 0x000000ffff837224 */ /* 0x000fe200078e0010 */
[----:B------:R-:W2:Y:S01]  /*8580*/  LDL.LU.64 R178, [R1+0x528] ;  /* 0x0005280001b27983 */ /* 0x000ea20000300a00 */
[----:B------:R-:W-:-:S02]  /*8590*/  IMAD.MOV.U32 R132, RZ, RZ, R5 ;  /* 0x000000ffff847224 */ /* 0x000fc400078e0005 */
[----:B------:R-:W-:Y:S02]  /*85a0*/  IMAD.MOV.U32 R2, RZ, RZ, R176 ;  /* 0x000000ffff027224 */ /* 0x000fe400078e00b0 */
[----:B------:R-:W-:Y:S01]  /*85b0*/  IMAD.MOV.U32 R235, RZ, RZ, R177 ;  /* 0x000000ffffeb7224 */ /* 0x000fe200078e00b1 */
[----:B------:R-:W-:Y:S01]  /*85c0*/  MOV R17, R173 ;  /* 0x000000ad00117202 */ /* 0x000fe20000000f00 */
[----:B------:R-:W-:Y:S01]  /*85d0*/  IMAD.MOV.U32 R129, RZ, RZ, R18 ;  /* 0x000000ffff817224 */ /* 0x000fe200078e0012 */
[----:B------:R-:W2:Y:S01]  /*85e0*/  LDL.LU.64 R176, [R1+0x520] ;  /* 0x0005200001b07983 */ /* 0x000ea20000300a00 */
[----:B------:R-:W-:Y:S02]  /*85f0*/  IMAD.MOV.U32 R16, RZ, RZ, R174 ;  /* 0x000000ffff107224 */ /* 0x000fe400078e00ae */
[----:B------:R-:W-:Y:S02]  /*8600*/  IMAD.MOV.U32 R5, RZ, RZ, R175 ;  /* 0x000000ffff057224 */ /* 0x000fe400078e00af */
[----:B------:R-:W-:Y:S01]  /*8610*/  IMAD.MOV.U32 R128, RZ, RZ, R19 ;  /* 0x000000ffff807224 */ /* 0x000fe200078e0013 */
[----:B------:R-:W4:Y:S01]  /*8620*/  LDL.LU.64 R174, [R1+0x518] ;  /* 0x0005180001ae7983 */ /* 0x000f220000300a00 */
[----:B------:R-:W-:-:S02]  /*8630*/  IMAD.MOV.U32 R134, RZ, RZ, R3 ;  /* 0x000000ffff867224 */ /* 0x000fc400078e0003 */
[----:B------:R-:W-:Y:S02]  /*8640*/  IMAD.MOV.U32 R18, RZ, RZ, R172 ;  /* 0x000000ffff127224 */ /* 0x000fe400078e00ac */
[----:B------:R-:W-:Y:S01]  /*8650*/  IMAD.MOV.U32 R133, RZ, RZ, R4 ;  /* 0x000000ffff857224 */ /* 0x000fe200078e0004 */
[----:B------:R-:W4:Y:S01]  /*8660*/  LDL.LU.64 R172, [R1+0x510] ;  /* 0x0005100001ac7983 */ /* 0x000f220000300a00 */
[----:B------:R-:W-:Y:S02]  /*8670*/  WARPGROUP.DEPBAR.LE gsb0, 0x0 ;  /* 0x00008000000079c5 */ /* 0x000fe40000010000 */
[----:B------:R-:W-:Y:S01]  /*8680*/  IMAD.MOV.U32 R3, RZ, RZ, R214 ;  /* 0x000000ffff037224 */ /* 0x000fe200078e00d6 */
[----:B------:R-:W-:Y:S01]  /*8690*/  MOV R19, R215 ;  /* 0x000000d700137202 */ /* 0x000fe20000000f00 */
        /* <DEDUP_REMOVED lines=9> */
[----:B------:R-:W2:Y:S01]  /*8730*/  LDL.LU.64 R208, [R1+0x4f0] ;  /* 0x0004f00001d07983 */ /* 0x000ea20000300a00 */
[----:B---3--:R-:W-:-:S06]  /*8740*/  WARPGROUP.ARRIVE ;  /* 0x00000000000079c5 */ /* 0x008fcc0000000000 */
[----:B------:R-:W-:Y:S01]  /*8750*/  HGMMA.64x16x16.F32.BF16 R64, gdesc[UR12], R64, gsb0 ;  /* 0x002000000c4079f0 */ /* 0x000fe20008001840 */
[----:B------:R-:W-:Y:S01]  /*8760*/  UMOV UR21, UR13 ;  /* 0x0000000d00157c82 */ /* 0x000fe20008000000 */
[----:B------:R-:W-:Y:S01]  /*8770*/  UMOV UR23, 0x40000040 ;  /* 0x4000004000177882 */ /* 0x000fe20000000000 */
        /* <DEDUP_REMOVED lines=28> */
[----:B------:R-:W-:Y:S04]  /*8940*/  STL.64 [R1+0x220], R64 ;  /* 0x0002204001007387 */ /* 0x000fe80000100a00 */
[----:B------:R-:W-:Y:S01]  /*8950*/  STL.64 [R1+0x228], R66 ;  /* 0x0002284201007387 */ /* 0x000fe20000100a00 */
[----:B------:R-:W-:-:S02]  /*8960*/  WARPGROUP.DEPBAR.LE gsb0, 0x0 ;  /* 0x00008000000079c5 */ /* 0x000fc40000010000 */
        /* <DEDUP_REMOVED lines=21> */
[----:B------:R-:W-:Y:S04]  /*8ac0*/  STL.64 [R1+0x2b0], R214 ;  /* 0x0002b0d601007387 */ /* 0x000fe80000100a00 */
[----:B------:R-:W-:Y:S04]  /*8ad0*/  STL.64 [R1+0x2a8], R212 ;  /* 0x0002a8d401007387 */ /* 0x000fe80000100a00 */
[----:B------:R0:W-:Y:S04]  /*8ae0*/  STL.64 [R1+0x2a0], R210 ;  /* 0x0002a0d201007387 */ /* 0x0001e80000100a00 */
[----:B------:R1:W-:Y:S01]  /*8af0*/  STL.64 [R1+0x298], R208 ;  /* 0x000298d001007387 */ /* 0x0003e20000100a00 */
[----:B0-----:R-:W-:-:S02]  /*8b00*/  IMAD.MOV.U32 R210, RZ, RZ, R182 ;  /* 0x000000ffffd27224 */ /* 0x001fc400078e00b6 */
[----:B-1----:R-:W-:Y:S02]  /*8b10*/  IMAD.MOV.U32 R208, RZ, RZ, R180 ;  /* 0x000000ffffd07224 */ /* 0x002fe400078e00b4 */
[----:B------:R-:W2:Y:S01]  /*8b20*/  LDL.LU R180, [R1+0x4ec] ;  /* 0x0004ec0001b47983 */ /* 0x000ea20000300800 */
[----:B------:R-:W-:Y:S02]  /*8b30*/  IMAD.MOV.U32 R209, RZ, RZ, R181 ;  /* 0x000000ffffd17224 */ /* 0x000fe400078e00b5 */
[----:B------:R-:W-:Y:S01]  /*8b40*/  IMAD.MOV.U32 R211, RZ, RZ, R183 ;  /* 0x000000ffffd37224 */ /* 0x000fe200078e00b7 */
[----:B------:R-:W2:Y:S04]  /*8b50*/  LDL.LU R181, [R1+0x4e8] ;  /* 0x0004e80001b57983 */ /* 0x000ea80000300800 */
[----:B------:R-:W2:Y:S04]  /*8b60*/  LDL.LU R182, [R1+0x4e4] ;  /* 0x0004e40001b67983 */ /* 0x000ea80000300800 */
[----:B------:R-:W2:Y:S01]  /*8b70*/  LDL.LU R183, [R1+0x4e0] ;  /* 0x0004e00001b77983 */ /* 0x000ea20000300800 */
[----:B------:R-:W-:Y:S01]  /*8b80*/  UIADD3 UR50, UR4, 0x306, URZ ;  /* 0x0000030604327890 */ /* 0x000fe2000fffe03f */
[----:B------:R-:W-:Y:S01]  /*8b90*/  UMOV UR48, UR12 ;  /* 0x0000000c00307c82 */ /* 0x000fe20008000000 */
[----:B------:R-:W-:Y:S01]  /*8ba0*/  UMOV UR49, UR13 ;  /* 0x0000000d00317c82 */ /* 0x000fe20008000000 */
[----:B------:R-:W-:Y:S01]  /*8bb0*/  UMOV UR51, 0x40000040 ;  /* 0x4000004000337882 */ /* 0x000fe20000000000 */
[----:B------:R-:W-:Y:S01]  /*8bc0*/  IMAD.MOV.U32 R212, RZ, RZ, R144 ;  /* 0x000000ffffd47224 */ /* 0x000fe200078e0090 */
[----:B------:R-:W-:Y:S01]  /*8bd0*/  MOV R214, R146 ;  /* 0x0000009200d67202 */ /* 0x000fe20000000f00 */
[----:B------:R-:W3:Y:S01]  /*8be0*/  LDL.LU R144, [R1+0x4dc] ;  /* 0x0004dc0001907983 */ /* 0x000ee20000300800 */
[----:B------:R-:W-:-:S02]  /*8bf0*/  IMAD.MOV.U32 R213, RZ, RZ, R145 ;  /* 0x000000ffffd57224 */ /* 0x000fc400078e0091 */
[----:B------:R-:W-:Y:S01]  /*8c00*/  IMAD.MOV.U32 R215, RZ, RZ, R147 ;  /* 0x000000ffffd77224 */ /* 0x000fe200078e0093 */
[----:B------:R-:W3:Y:S04]  /*8c10*/  LDL.LU R145, [R1+0x4d8] ;  /* 0x0004d80001917983 */ /* 0x000ee80000300800 */
        /* <DEDUP_REMOVED lines=29> */
[----:B---3--:R-:W-:-:S06]  /*8df0*/  WARPGROUP.ARRIVE ;  /* 0x00000000000079c5 */ /* 0x008fcc0000000000 */
        /* <DEDUP_REMOVED lines=18> */
[----:B------:R-:W-:Y:S01]  /*8f20*/  MOV R148, R140 ;  /* 0x0000008c00947202 */ /* 0x000fe20000000f00 */
[----:B------:R-:W-:Y:S01]  /*8f30*/  IMAD.MOV.U32 R149, RZ, RZ, R141 ;  /* 0x000000ffff957224 */ /* 0x000fe200078e008d */
[----:B------:R-:W3:Y:S01]  /*8f40*/  LDL.LU R140, [R1+0x49c] ;  /* 0x00049c00018c7983 */ /* 0x000ee20000300800 */
[----:B------:R-:W-:-:S02]  /*8f50*/  IMAD.MOV.U32 R150, RZ, RZ, R142 ;  /* 0x000000ffff967224 */ /* 0x000fc400078e008e */
[----:B------:R-:W-:Y:S01]  /*8f60*/  IMAD.MOV.U32 R151, RZ, RZ, R143 ;  /* 0x000000ffff977224 */ /* 0x000fe200078e008f */
[----:B------:R-:W3:Y:S04]  /*8f70*/  LDL.LU R141, [R1+0x498] ;  /* 0x00049800018d7983 */ /* 0x000ee80000300800 */
[----:B------:R-:W3:Y:S04]  /*8f80*/  LDL.LU R142, [R1+0x494] ;  /* 0x00049400018e7983 */ /* 0x000ee80000300800 */
[----:B------:R-:W3:Y:S01]  /*8f90*/  LDL.LU R143, [R1+0x490] ;  /* 0x00049000018f7983 */ /* 0x000ee20000300800 */
        /* <DEDUP_REMOVED lines=28> */
[----:B------:R-:W-:Y:S02]  /*9160*/  IMAD.MOV.U32 R100, RZ, RZ, R54 ;  /* 0x000000ffff647224 */ /* 0x000fe400078e0036 */
[----:B------:R-:W-:Y:S01]  /*9170*/  IMAD.MOV.U32 R101, RZ, RZ, R55 ;  /* 0x000000ffff657224 */ /* 0x000fe200078e0037 */
[----:B------:R-:W-:Y:S01]  /*9180*/  MOV R102, R47 ;  /* 0x0000002f00667202 */ /* 0x000fe20000000f00 */
[----:B--2---:R-:W-:-:S06]  /*9190*/  WARPGROUP.ARRIVE ;  /* 0x00000000000079c5 */ /* 0x004fcc0000000000 */
[----:B------:R-:W-:Y:S03]  /*91a0*/  HGMMA.64x16x16.F32.BF16 R112, gdesc[UR40], R112, gsb0 ;  /* 0x00200000287079f0 */ /* 0x000fe60008001870 */
[----:B------:R-:W-:Y:S02]  /*91b0*/  WARPGROUP.DEPBAR.LE gsb0, 0x0 ;  /* 0x00008000000079c5 */ /* 0x000fe40000010000 */
[----:B------:R0:W-:Y:S04]  /*91c0*/  STL.64 [R1+0x310], R118 ;  /* 0x0003107601007387 */ /* 0x0001e80000100a00 */
[----:B------:R1:W-:Y:S04]  /*91d0*/  STL.64 [R1+0x308], R116 ;  /* 0x0003087401007387 */ /* 0x0003e80000100a00 */
[----:B------:R2:W-:Y:S04]  /*91e0*/  STL.64 [R1+0x300], R114 ;  /* 0x0003007201007387 */ /* 0x0005e80000100a00 */
[----:B------:R4:W-:Y:S01]  /*91f0*/  STL.64 [R1+0x2f8], R112 ;  /* 0x0002f87001007387 */ /* 0x0009e20000100a00 */
[----:B0-----:R-:W-:-:S02]  /*9200*/  IMAD.MOV.U32 R118, RZ, RZ, R110 ;  /* 0x000000ffff767224 */ /* 0x001fc400078e006e */
[----:B-1----:R-:W-:Y:S02]  /*9210*/  IMAD.MOV.U32 R116, RZ, RZ, R108 ;  /* 0x000000ffff747224 */ /* 0x002fe400078e006c */
[----:B--2---:R-:W-:Y:S01]  /*9220*/  IMAD.MOV.U32 R114, RZ, RZ, R106 ;  /* 0x000000ffff727224 */ /* 0x004fe200078e006a */
[----:B------:R-:W-:Y:S01]  /*9230*/  MOV R115, R107 ;  /* 0x0000006b00737202 */ /* 0x000fe20000000f00 */
[----:B----4-:R-:W-:Y:S02]  /*9240*/  IMAD.MOV.U32 R112, RZ, RZ, R104 ;  /* 0x000000ffff707224 */ /* 0x010fe400078e0068 */
[----:B------:R-:W2:Y:S01]  /*9250*/  LDL.LU R104, [R1+0x48c] ;  /* 0x00048c0001687983 */ /* 0x000ea20000300800 */
[----:B------:R-:W-:-:S03]  /*9260*/  IMAD.MOV.U32 R113, RZ, RZ, R105 ;  /* 0x000000ffff717224 */ /* 0x000fc600078e0069 */
[----:B------:R-:W2:Y:S01]  /*9270*/  LDL.LU R105, [R1+0x488] ;  /* 0x0004880001697983 */ /* 0x000ea20000300800 */
[----:B------:R-:W-:-:S03]  /*9280*/  IMAD.MOV.U32 R117, RZ, RZ, R109 ;  /* 0x000000ffff757224 */ /* 0x000fc600078e006d */
[----:B------:R-:W2:Y:S01]  /*9290*/  LDL.LU R106, [R1+0x484] ;  /* 0x00048400016a7983 */ /* 0x000ea20000300800 */
[----:B------:R-:W-:-:S03]  /*92a0*/  IMAD.MOV.U32 R119, RZ, RZ, R111 ;  /* 0x000000ffff777224 */ /* 0x000fc600078e006f */
[----:B------:R-:W2:Y:S04]  /*92b0*/  LDL.LU R107, [R1+0x480] ;  /* 0x00048000016b7983 */ /* 0x000ea80000300800 */
[----:B------:R-:W2:Y:S04]  /*92c0*/  LDL.LU R108, [R1+0x47c] ;  /* 0x00047c00016c7983 */ /* 0x000ea80000300800 */
[----:B------:R-:W2:Y:S04]  /*92d0*/  LDL.LU R109, [R1+0x478] ;  /* 0x00047800016d7983 */ /* 0x000ea80000300800 */
[----:B------:R-:W2:Y:S04]  /*92e0*/  LDL.LU R110, [R1+0x474] ;  /* 0x00047400016e7983 */ /* 0x000ea80000300800 */
[----:B------:R-:W2:Y:S04]  /*92f0*/  LDL.LU R111, [R1+0x470] ;  /* 0x00047000016f7983 */ /* 0x000ea80000300800 */
[----:B------:R-:W4:Y:S04]  /*9300*/  LDL.LU R72, [R1+0x46c] ;  /* 0x00046c0001487983 */ /* 0x000f280000300800 */
[----:B------:R-:W4:Y:S04]  /*9310*/  LDL.LU R73, [R1+0x468] ;  /* 0x0004680001497983 */ /* 0x000f280000300800 */
[----:B------:R-:W4:Y:S04]  /*9320*/  LDL.LU R74, [R1+0x464] ;  /* 0x00046400014a7983 */ /* 0x000f280000300800 */
[----:B------:R-:W4:Y:S04]  /*9330*/  LDL.LU R75, [R1+0x460] ;  /* 0x00046000014b7983 */ /* 0x000f280000300800 */
[----:B------:R-:W4:Y:S04]  /*9340*/  LDL.LU R76, [R1+0x45c] ;  /* 0x00045c00014c7983 */ /* 0x000f280000300800 */
[----:B------:R-:W4:Y:S04]  /*9350*/  LDL.LU R77, [R1+0x458] ;  /* 0x00045800014d7983 */ /* 0x000f280000300800 */
[----:B------:R-:W4:Y:S04]  /*9360*/  LDL.LU R78, [R1+0x454] ;  /* 0x00045400014e7983 */ /* 0x000f280000300800 */
[----:B------:R-:W3:Y:S04]  /*9370*/  LDL.LU R40, [R1+0x450] ;  /* 0x0004500001287983 */ /* 0x000ee80000300800 */
[----:B------:R-:W3:Y:S04]  /*9380*/  LDL.LU R41, [R1+0x44c] ;  /* 0x00044c0001297983 */ /* 0x000ee80000300800 */
[----:B------:R-:W3:Y:S04]  /*9390*/  LDL.LU R42, [R1+0x448] ;  /* 0x00044800012a7983 */ /* 0x000ee80000300800 */
[----:B------:R-:W3:Y:S04]  /*93a0*/  LDL.LU R43, [R1+0x444] ;  /* 0x00044400012b7983 */ /* 0x000ee80000300800 */
[----:B------:R-:W3:Y:S04]  /*93b0*/  LDL.LU R44, [R1+0x440] ;  /* 0x00044000012c7983 */ /* 0x000ee80000300800 */
[----:B------:R-:W3:Y:S04]  /*93c0*/  LDL.LU R45, [R1+0x43c] ;  /* 0x00043c00012d7983 */ /* 0x000ee80000300800 */
[----:B------:R-:W3:Y:S04]  /*93d0*/  LDL.LU R46, [R1+0x438] ;  /* 0x00043800012e7983 */ /* 0x000ee80000300800 */
[----:B------:R-:W2:Y:S04]  /*93e0*/  LDL.LU R48, [R1+0x434] ;  /* 0x0004340001307983 */ /* 0x000ea80000300800 */
        /* <DEDUP_REMOVED lines=9> */
[----:B------:R-:W3:Y:S04]  /*9480*/  LDL.LU R64, [R1] ;  /* 0x0000000001407983 */ /* 0x000ee80000300800 */
[----:B------:R-:W3:Y:S04]  /*9490*/  LDL.LU R65, [R1+0x4] ;  /* 0x0000040001417983 */ /* 0x000ee80000300800 */
        /* <DEDUP_REMOVED lines=10> */
[----:B------:R-:W2:Y:S04]  /*9540*/  LDL.LU R54, [R1+0x3fc] ;  /* 0x0003fc0001367983 */ /* 0x000ea80000300800 */
[----:B------:R-:W2:Y:S04]  /*9550*/  LDL.LU R55, [R1+0x3f8] ;  /* 0x0003f80001377983 */ /* 0x000ea80000300800 */
[----:B------:R-:W3:Y:S01]  /*9560*/  LDL.LU R47, [R1+0x3f4] ;  /* 0x0003f400012f7983 */ /* 0x000ee20000300800 */
[----:B------:R-:W-:-:S03]  /*9570*/  IMAD.MOV.U32 R103, RZ, RZ, R79 ;  /* 0x000000ffff677224 */ /* 0x000fc600078e004f */
        /* <DEDUP_REMOVED lines=10> */
[----:B----4-:R-:W-:-:S06]  /*9620*/  WARPGROUP.ARRIVE ;  /* 0x00000000000079c5 */ /* 0x010fcc0000000000 */
[----:B------:R-:W-:Y:S03]  /*9630*/  HGMMA.64x16x16.F32.BF16 R80, gdesc[UR8], R80, gsb0 ;  /* 0x00200000085079f0 */ /* 0x000fe60008001850 */
[----:B------:R-:W-:Y:S02]  /*9640*/  WARPGROUP.DEPBAR.LE gsb0, 0x0 ;  /* 0x00008000000079c5 */ /* 0x000fe40000010000 */
[----:B--2---:R-:W-:-:S06]  /*9650*/  WARPGROUP.ARRIVE ;  /* 0x00000000000079c5 */ /* 0x004fcc0000000000 */
        /* <DEDUP_REMOVED lines=74> */
[----:B------:R-:W-:Y:S04]  /*9b00*/  STL.64 [R1], R64 ;  /* 0x0000004001007387 */ /* 0x000fe80000100a00 */
[----:B------:R-:W-:Y:S04]  /*9b10*/  STL.64 [R1+0x8], R66 ;  /* 0x0000084201007387 */ /* 0x000fe80000100a00 */
[----:B------:R-:W-:Y:S04]  /*9b20*/  STL.64 [R1+0x10], R68 ;  /* 0x0000104401007387 */ /* 0x000fe80000100a00 */
[----:B------:R0:W-:Y:S04]  /*9b30*/  STL.64 [R1+0x18], R70 ;  /* 0x0000184601007387 */ /* 0x0001e80000100a00 */
[----:B0-----:R-:W2:Y:S04]  /*9b40*/  LDL.LU.64 R70, [R1+0x3e8] ;  /* 0x0003e80001467983 */ /* 0x001ea80000300a00 */
[----:B------:R-:W2:Y:S04]  /*9b50*/  LDL.LU.64 R68, [R1+0x3e0] ;  /* 0x0003e00001447983 */ /* 0x000ea80000300a00 */
[----:B------:R-:W2:Y:S04]  /*9b60*/  LDL.LU.64 R66, [R1+0x3d8] ;  /* 0x0003d80001427983 */ /* 0x000ea80000300a00 */
[----:B------:R-:W2:Y:S01]  /*9b70*/  LDL.LU.64 R64, [R1+0x3d0] ;  /* 0x0003d00001407983 */ /* 0x000ea20000300a00 */
[----:B------:R-:W-:-:S02]  /*9b80*/  WARPGROUP.DEPBAR.LE gsb0, 0x0 ;  /* 0x00008000000079c5 */ /* 0x000fc40000010000 */
[----:B------:R-:W-:-:S06]  /*9b90*/  WARPGROUP.ARRIVE ;  /* 0x00000000000079c5 */ /* 0x000fcc0000000000 */
[----:B------:R-:W-:Y:S01]  /*9ba0*/  HGMMA.64x16x16.F32.BF16 R208, gdesc[UR28], R208, gsb0 ;  /* 0x002000001cd079f0 */ /* 0x000fe200080018d0 */
[----:B------:R-:W-:Y:S04]  /*9bb0*/  STL.64 [R1+0x80], R96 ;  /* 0x0000806001007387 */ /* 0x000fe80000100a00 */
        /* <DEDUP_REMOVED lines=44> */
[----:B------:R0:W-:Y:S04]  /*9e80*/  STL.64 [R1+0x60], R208 ;  /* 0x000060d001007387 */ /* 0x0001e80000100a00 */
[----:B------:R1:W-:Y:S04]  /*9e90*/  STL.64 [R1+0x68], R210 ;  /* 0x000068d201007387 */ /* 0x0003e80000100a00 */
[----:B------:R1:W-:Y:S04]  /*9ea0*/  STL.64 [R1+0x70], R212 ;  /* 0x000070d401007387 */ /* 0x0003e80000100a00 */
[----:B------:R4:W-:Y:S01]  /*9eb0*/  STL.64 [R1+0x78], R214 ;  /* 0x000078d601007387 */ /* 0x0009e20000100a00 */
[----:B0-----:R-:W-:-:S02]  /*9ec0*/  IMAD.MOV.U32 R208, RZ, RZ, R227 ;  /* 0x000000ffffd07224 */ /* 0x001fc400078e00e3 */
[----:B------:R-:W-:Y:S01]  /*9ed0*/  IMAD.MOV.U32 R209, RZ, RZ, R228 ;  /* 0x000000ffffd17224 */ /* 0x000fe200078e00e4 */
[----:B------:R-:W4:Y:S01]  /*9ee0*/  LDL.LU R227, [R1+0x348] ;  /* 0x0003480001e37983 */ /* 0x000f220000300800 */
[----:B-1----:R-:W-:Y:S02]  /*9ef0*/  IMAD.MOV.U32 R210, RZ, RZ, R229 ;  /* 0x000000ffffd27224 */ /* 0x002fe400078e00e5 */
[----:B------:R-:W-:Y:S01]  /*9f00*/  IMAD.MOV.U32 R211, RZ, RZ, R230 ;  /* 0x000000ffffd37224 */ /* 0x000fe200078e00e6 */
[----:B------:R-:W4:Y:S01]  /*9f10*/  LDL.LU R228, [R1+0x344] ;  /* 0x0003440001e47983 */ /* 0x000f220000300800 */
[----:B------:R-:W-:-:S03]  /*9f20*/  IMAD.MOV.U32 R212, RZ, RZ, R231 ;  /* 0x000000ffffd47224 */ /* 0x000fc600078e00e7 */
[----:B------:R-:W4:Y:S04]  /*9f30*/  LDL.LU R229, [R1+0x340] ;  /* 0x0003400001e57983 */ /* 0x000f280000300800 */
[----:B------:R-:W4:Y:S04]  /*9f40*/  LDL.LU R230, [R1+0x33c] ;  /* 0x00033c0001e67983 */ /* 0x000f280000300800 */
[----:B------:R-:W4:Y:S01]  /*9f50*/  LDL.LU R231, [R1+0x338] ;  /* 0x0003380001e77983 */ /* 0x000f220000300800 */
        /* <DEDUP_REMOVED lines=10> */
[----:B----4-:R-:W-:-:S06]  /*a000*/  WARPGROUP.ARRIVE ;  /* 0x00000000000079c5 */ /* 0x010fcc0000000000 */
[----:B------:R-:W-:Y:S03]  /*a010*/  HGMMA.64x16x16.F32.BF16 R224, gdesc[UR32], R224, gsb0 ;  /* 0x0020000020e079f0 */ /* 0x000fe600080018e0 */
[----:B------:R-:W-:Y:S02]  /*a020*/  WARPGROUP.DEPBAR.LE gsb0, 0x0 ;  /* 0x00008000000079c5 */ /* 0x000fe40000010000 */
[----:B---3--:R-:W-:-:S06]  /*a030*/  WARPGROUP.ARRIVE ;  /* 0x00000000000079c5 */ /* 0x008fcc0000000000 */
        /* <DEDUP_REMOVED lines=16> */
[----:B------:R-:W-:Y:S02]  /*a140*/  UMOV UR4, UR12 ;  /* 0x0000000c00047c82 */ /* 0x000fe40008000000 */
[----:B------:R-:W-:Y:S01]  /*a150*/  UMOV UR5, UR13 ;  /* 0x0000000d00057c82 */ /* 0x000fe20008000000 */
[----:B------:R-:W-:Y:S01]  /*a160*/  UMOV UR6, UR54 ;  /* 0x0000003600067c82 */ /* 0x000fe20008000000 */
[----:B------:R-:W-:Y:S01]  /*a170*/  UMOV UR7, UR55 ;  /* 0x0000003700077c82 */ /* 0x000fe20008000000 */
[----:B------:R-:W-:Y:S02]  /*a180*/  WARPGROUP.DEPBAR.LE gsb0, 0x0 ;  /* 0x00008000000079c5 */ /* 0x000fe40000010000 */
[----:B------:R-:W-:-:S06]  /*a190*/  WARPGROUP.ARRIVE ;  /* 0x00000000000079c5 */ /* 0x000fcc0000000000 */
[----:B------:R-:W-:Y:S01]  /*a1a0*/  HGMMA.64x16x16.F32.BF16 R32, gdesc[UR4], R32, gsb0 ;  /* 0x00200000042079f0 */ /* 0x000fe20008001820 */
[----:B------:R-:W-:Y:S02]  /*a1b0*/  UMOV UR53, 0x40000040 ;  /* 0x4000004000357882 */ /* 0x000fe40000000000 */
        /* <DEDUP_REMOVED lines=40> */
[----:B------:R-:W-:Y:S01]  /*a440*/  IMAD.MOV.U32 R119, RZ, RZ, R0 ;  /* 0x000000ffff777224 */ /* 0x000fe200078e0000 */
[----:B------:R-:W-:Y:S01]  /*a450*/  UMOV UR28, UR52 ;  /* 0x00000034001c7c82 */ /* 0x000fe20008000000 */
[----:B------:R-:W-:Y:S01]  /*a460*/  UMOV UR29, UR53 ;  /* 0x00000035001d7c82 */ /* 0x000fe20008000000 */
[----:B------:R-:W-:-:S03]  /*a470*/  WARPGROUP.DEPBAR.LE gsb0, 0x0 ;  /* 0x00008000000079c5 */ /* 0x000fc60000010000 */
        /* <DEDUP_REMOVED lines=28> */
[----:B------:R-:W-:Y:S01]  /*a640*/  MOV R213, R4 ;  /* 0x0000000400d57202 */ /* 0x000fe20000000f00 */
[----:B------:R-:W-:Y:S02]  /*a650*/  IMAD.MOV.U32 R214, RZ, RZ, R3 ;  /* 0x000000ffffd67224 */ /* 0x000fe400078e0003 */
[----:B------:R-:W-:Y:S01]  /*a660*/  IMAD.MOV.U32 R215, RZ, RZ, R19 ;  /* 0x000000ffffd77224 */ /* 0x000fe200078e0013 */
[----:B------:R-:W-:Y:S01]  /*a670*/  UMOV UR12, UR52 ;  /* 0x00000034000c7c82 */ /* 0x000fe20008000000 */
[----:B------:R-:W-:Y:S01]  /*a680*/  UMOV UR13, UR53 ;  /* 0x00000035000d7c82 */ /* 0x000fe20008000000 */
[----:B------:R0:W5:Y:S04]  /*a690*/  LDL.LU R4, [R1+0x334] ;  /* 0x0003340001047983 */ /* 0x0001680000300800 */
[----:B------:R0:W5:Y:S04]  /*a6a0*/  LDL.LU R3, [R1+0x330] ;  /* 0x0003300001037983 */ /* 0x0001680000300800 */
[----:B------:R0:W5:Y:S04]  /*a6b0*/  LDL.LU R19, [R1+0x32c] ;  /* 0x00032c0001137983 */ /* 0x0001680000300800 */
[----:B------:R0:W5:Y:S04]  /*a6c0*/  LDL.LU R18, [R1+0x328] ;  /* 0x0003280001127983 */ /* 0x0001680000300800 */
[----:B------:R0:W5:Y:S04]  /*a6d0*/  LDL.LU R17, [R1+0x324] ;  /* 0x0003240001117983 */ /* 0x0001680000300800 */
[----:B------:R0:W5:Y:S04]  /*a6e0*/  LDL.LU R16, [R1+0x320] ;  /* 0x0003200001107983 */ /* 0x0001680000300800 */
[----:B------:R0:W5:Y:S04]  /*a6f0*/  LDL.LU R5, [R1+0x31c] ;  /* 0x00031c0001057983 */ /* 0x0001680000300800 */
[----:B------:R0:W5:Y:S01]  /*a700*/  LDL.LU R2, [R1+0x318] ;  /* 0x0003180001027983 */ /* 0x0001620000300800 */
[----:B------:R-:W-:-:S02]  /*a710*/  WARPGROUP.DEPBAR.LE gsb0, 0x0 ;  /* 0x00008000000079c5 */ /* 0x000fc40000010000 */
[----:B------:R-:W-:-:S06]  /*a720*/  WARPGROUP.ARRIVE ;  /* 0x00000000000079c5 */ /* 0x000fcc0000000000 */
[----:B------:R-:W-:Y:S01]  /*a730*/  HGMMA.64x16x16.F32.BF16 R208, gdesc[UR12], R208, gsb0 ;  /* 0x002000000cd079f0 */ /* 0x000fe200080018d0 */
[----:B------:R-:W-:Y:S04]  /*a740*/  STL.64 [R1+0x40], R112 ;  /* 0x0000407001007387 */ /* 0x000fe80000100a00 */
[----:B------:R-:W-:Y:S04]  /*a750*/  STL.64 [R1+0x48], R114 ;  /* 0x0000487201007387 */ /* 0x000fe80000100a00 */
[----:B------:R-:W-:Y:S04]  /*a760*/  STL.64 [R1+0x50], R116 ;  /* 0x0000507401007387 */ /* 0x000fe80000100a00 */
[----:B------:R1:W-:Y:S04]  /*a770*/  STL.64 [R1+0x58], R118 ;  /* 0x0000587601007387 */ /* 0x0003e80000100a00 */
[----:B-1----:R0:W5:Y:S04]  /*a780*/  LDL.LU.64 R118, [R1+0x310] ;  /* 0x0003100001767983 */ /* 0x0021680000300a00 */
[----:B------:R0:W5:Y:S04]  /*a790*/  LDL.LU.64 R116, [R1+0x308] ;  /* 0x0003080001747983 */ /* 0x0001680000300a00 */
[----:B------:R0:W5:Y:S04]  /*a7a0*/  LDL.LU.64 R114, [R1+0x300] ;  /* 0x0003000001727983 */ /* 0x0001680000300a00 */
[----:B------:R0:W5:Y:S04]  /*a7b0*/  LDL.LU.64 R112, [R1+0x2f8] ;  /* 0x0002f80001707983 */ /* 0x0001680000300a00 */
        /* <DEDUP_REMOVED lines=11> */
[----:B------:R1:W-:Y:S01]  /*a870*/  STL.64 [R1+0x158], R182 ;  /* 0x000158b601007387 */ /* 0x0003e20000100a00 */
[----:B------:R-:W-:-:S03]  /*a880*/  WARPGROUP.DEPBAR.LE gsb0, 0x0 ;  /* 0x00008000000079c5 */ /* 0x000fc60000010000 */
        /* <DEDUP_REMOVED lines=11> */
[----:B------:R0:W5:Y:S01]  /*a940*/  LDL.LU.64 R208, [R1+0x298] ;  /* 0x0002980001d07983 */ /* 0x0001620000300a00 */
[----:B------:R-:W-:Y:S05]  /*a950*/  @!P1 BRA `(.L_x_22) ;  /* 0x0000008c00fc9947 */ /* 0x000fea0003800000 */
[----:B------:R-:W2:Y:S01]  /*a960*/  LDL R0, [R1+0x290] ;  /* 0x0002900001007983 */ /* 0x000ea20000100800 */
[----:B------:R-:W-:Y:S01]  /*a970*/  UIADD3 UR6, UR61, 0x1, URZ ;  /* 0x000000013d067890 */ /* 0x000fe2000fffe03f */
[----:B-----5:R-:W-:Y:S01]  /*a980*/  R2UR UR39, R5 ;  /* 0x00000000052772ca */ /* 0x020fe200000e0000 */
[----:B------:R-:W-:Y:S02]  /*a990*/  UMOV UR7, UR61 ;  /* 0x0000003d00077c82 */ /* 0x000fe40008000000 */
[----:B------:R-:W-:-:S04]  /*a9a0*/  UISETP.NE.AND UP0, UPT, UR6, 0x2, UPT ;  /* 0x000000020600788c */ /* 0x000fc8000bf05270 */
[----:B------:R-:W-:Y:S02]  /*a9b0*/  USEL UR38, URZ, 0x1, UP0 ;  /* 0x000000013f267887 */ /* 0x000fe40008000000 */
[----:B------:R-:W-:Y:S01]  /*a9c0*/  USEL UR6, UR6, URZ, UP0 ;  /* 0x0000003f06067287 */ /* 0x000fe20008000000 */
[----:B--2---:R-:W-:-:S13]  /*a9d0*/  R2UR UR4, R0 ;  /* 0x00000000000472ca */ /* 0x004fda00000e0000 */
[----:B------:R-:W-:-:S12]  /*a9e0*/  ULOP3.LUT UR38, UR4, UR38, URZ, 0x3c, !UPT ;  /* 0x0000002604267292 */ /* 0x000fd8000f8e3c3f */
.L_x_29:
[----:B------:R-:W-:Y:S05]  /*a9f0*/  @!P0 BRA `(.L_x_23) ;  /* 0x0000000000048947 */ /* 0x000fea0003800000 */
[----:B------:R-:W-:Y:S01]  /*aa00*/  BPT.TRAP 0x1 ;  /* 0x000000040000795c */ /* 0x000fe20000300000 */
.L_x_23:
[----:B------:R-:W-:Y:S01]  /*aa10*/  ULEA UR4, UR6, UR60, 0x3 ;  /* 0x0000003c06047291 */ /* 0x000fe2000f8e183f */
[----:B------:R-:W-:-:S05]  /*aa20*/  IMAD.U32 R0, RZ, RZ, UR38 ;  /* 0x00000026ff007e24 */ /* 0x000fca000f8e00ff */
[----:B------:R-:W-:-:S04]  /*aa30*/  SHF.L.U32 R0, R0, 0x1f, RZ ;  /* 0x0000001f00007819 */ /* 0x000fc800000006ff */
[----:B------:R1:W2:Y:S01]  /*aa40*/  SYNCS.PHASECHK.TRANS64.TRYWAIT P1, [UR4], R0 ;  /* 0x00000000ff0075a7 */ /* 0x0002a20008020144 */
[----:B------:R-:W-:Y:S05]  /*aa50*/  @!P0 BRA `(.L_x_24) ;  /* 0x0000000000048947 */ /* 0x000fea0003800000 */
[----:B------:R-:W-:Y:S01]  /*aa60*/  BPT.TRAP 0x1 ;  /* 0x000000040000795c */ /* 0x000fe20000300000 */
.L_x_24:
[----:B--2---:R-:W-:Y:S05]  /*aa70*/  @P1 BRA `(.L_x_25) ;  /* 0x0000000000081947 */ /* 0x004fea0003800000 */
[----:B------:R-:W2:Y:S02]  /*aa80*/  SYNCS.PHASECHK.TRANS64.TRYWAIT P1, [UR4], R0 ;  /* 0x00000000ff0075a7 */ /* 0x000ea40008020144 */
[----:B--2---:R-:W-:Y:S05]  /*aa90*/  @!P1 BRA `(.L_x_26) ;  /* 0x000002a400649947 */ /* 0x004fea0003800000 */
.L_x_25:
[----:B------:R-:W-:Y:S04]  /*aaa0*/  STL.64 [R1+0x7c8], R158 ;  /* 0x0007c89e01007387 */ /* 0x000fe80000100a00 */
[----:B------:R-:W-:Y:S04]  /*aab0*/  STL.64 [R1+0x7c0], R156 ;  /* 0x0007c09c01007387 */ /* 0x000fe80000100a00 */
[----:B------:R-:W-:Y:S04]  /*aac0*/  STL.64 [R1+0x7b8], R154 ;  /* 0x0007b89a01007387 */ /* 0x000fe80000100a00 */
[----:B------:R3:W-:Y:S04]  /*aad0*/  STL.64 [R1+0x7b0], R152 ;  /* 0x0007b09801007387 */ /* 0x0007e80000100a00 */
[----:B---3--:R-:W3:Y:S04]  /*aae0*/  LDL.LU.64 R152, [R1+0x1a0] ;  /* 0x0001a00001987983 */ /* 0x008ee80000300a00 */
[----:B------:R-:W3:Y:S04]  /*aaf0*/  LDL.LU.64 R154, [R1+0x1a8] ;  /* 0x0001a800019a7983 */ /* 0x000ee80000300a00 */
[----:B------:R-:W3:Y:S04]  /*ab00*/  LDL.LU.64 R156, [R1+0x1b0] ;  /* 0x0001b000019c7983 */ /* 0x000ee80000300a00 */
[----:B------:R-:W3:Y:S04]  /*ab10*/  LDL.LU.64 R158, [R1+0x1b8] ;  /* 0x0001b800019e7983 */ /* 0x000ee80000300a00 */
[----:B------:R-:W-:Y:S04]  /*ab20*/  STL.64 [R1+0x7a8], R190 ;  /* 0x0007a8be01007387 */ /* 0x000fe80000100a00 */
[----:B------:R-:W-:Y:S04]  /*ab30*/  STL.64 [R1+0x7a0], R188 ;  /* 0x0007a0bc01007387 */ /* 0x000fe80000100a00 */
[----:B------:R-:W-:Y:S04]  /*ab40*/  STL.64 [R1+0x798], R186 ;  /* 0x000798ba01007387 */ /* 0x000fe80000100a00 */
[----:B------:R4:W-:Y:S04]  /*ab50*/  STL.64 [R1+0x790], R184 ;  /* 0x000790b801007387 */ /* 0x0009e80000100a00 */
[----:B----4-:R-:W4:Y:S04]  /*ab60*/  LDL.LU.64 R184, [R1+0x220] ;  /* 0x0002200001b87983 */ /* 0x010f280000300a00 */
[----:B------:R-:W4:Y:S04]  /*ab70*/  LDL.LU.64 R186, [R1+0x228] ;  /* 0x0002280001ba7983 */ /* 0x000f280000300a00 */
[----:B------:R-:W4:Y:S04]  /*ab80*/  LDL.LU.64 R188, [R1+0x230] ;  /* 0x0002300001bc7983 */ /* 0x000f280000300a00 */
[----:B------:R-:W4:Y:S01]  /*ab90*/  LDL.LU.64 R190, [R1+0x238] ;  /* 0x0002380001be7983 */ /* 0x000f220000300a00 */
[----:B------:R-:W-:-:S02]  /*aba0*/  R2UR UR4, R3 ;  /* 0x00000000030472ca */ /* 0x000fc400000e0000 */
[----:B------:R-:W-:Y:S01]  /*abb0*/  R2UR UR5, R4 ;  /* 0x00000000040572ca */ /* 0x000fe200000e0000 */
[----:B------:R-:W-:Y:S01]  /*abc0*/  UMOV UR9, 0x40000040 ;  /* 0x4000004000097882 */ /* 0x000fe20000000000 */
[----:B------:R-:W-:Y:S01]  /*abd0*/  UMOV UR11, 0x40000040 ;  /* 0x40000040000b7882 */ /* 0x000fe20000000000 */
[----:B------:R-:W-:Y:S04]  /*abe0*/  STL.64 [R1+0x788], R222 ;  /* 0x000788de01007387 */ /* 0x000fe80000100a00 */
[----:B------:R-:W-:Y:S04]  /*abf0*/  STL.64 [R1+0x780], R220 ;  /* 0x000780dc01007387 */ /* 0x000fe80000100a00 */
[----:B------:R-:W-:Y:S01]  /*ac00*/  ULEA UR4, UR6, UR4, 0xc ;  /* 0x0000000406047291 */ /* 0x000fe2000f8e603f */
[----:B------:R-:W-:Y:S01]  /*ac10*/  STL.64 [R1+0x778], R218 ;  /* 0x000778da01007387 */ /* 0x000fe20000100a00 */
[----:B------:R-:W-:-:S03]  /*ac20*/  UIMAD UR5, UR6, 0x580, UR5 ;  /* 0x00000580060578a4 */ /* 0x000fc6000f8e0205 */
[----:B------:R-:W-:Y:S02]  /*ac30*/  STL.64 [R1+0x770], R216 ;  /* 0x000770d801007387 */ /* 0x000fe40000100a00 */
[----:B------:R-:W-:Y:S02]  /*ac40*/  UMOV UR8, UR4 ;  /* 0x0000000400087c82 */ /* 0x000fe40008000000 */
[----:B------:R-:W-:Y:S01]  /*ac50*/  UMOV UR10, UR5 ;  /* 0x00000005000a7c82 */ /* 0x000fe20008000000 */
[----:B------:R-:W2:Y:S04]  /*ac60*/  LDL.LU.64 R8, [R1+0x60] ;  /* 0x0000600001087983 */ /* 0x000ea80000300a00 */
[----:B------:R-:W2:Y:S04]  /*ac70*/  LDL.LU.64 R10, [R1+0x68] ;  /* 0x00006800010a7983 */ /* 0x000ea80000300a00 */
[----:B------:R-:W2:Y:S04]  /*ac80*/  LDL.LU.64 R12, [R1+0x70] ;  /* 0x00007000010c7983 */ /* 0x000ea80000300a00 */
[----:B------:R-:W2:Y:S01]  /*ac90*/  LDL.LU.64 R14, [R1+0x78] ;  /* 0x00007800010e7983 */ /* 0x000ea20000300a00 */
[----:B------:R-:W-:Y:S01]  /*aca0*/  UIADD3 UR14, UR5, 0x80, URZ ;  /* 0x00000080050e7890 */ /* 0x000fe2000fffe03f */
[----:B----4-:R-:W-:-:S02]  /*acb0*/  WARPGROUP.ARRIVE ;  /* 0x00000000000079c5 */ /* 0x010fc40000000000 */
[----:B------:R-:W-:Y:S01]  /*acc0*/  STL [R1+0x32c], R19 ;  /* 0x00032c1301007387 */ /* 0x000fe20000100800 */
[----:B------:R-:W-:Y:S01]  /*acd0*/  UMOV UR13, UR9 ;  /* 0x00000009000d7c82 */ /* 0x000fe20008000000 */
[----:B------:R-:W-:Y:S01]  /*ace0*/  UMOV UR15, 0x40000040 ;  /* 0x40000040000f7882 */ /* 0x000fe20000000000 */
[----:B------:R-:W-:Y:S01]  /*acf0*/  UIADD3 UR18, UR5, 0x100, URZ ;  /* 0x0000010005127890 */ /* 0x000fe2000fffe03f */
[----:B------:R-:W-:Y:S01]  /*ad00*/  STL [R1+0x328], R18 ;  /* 0x0003281201007387 */ /* 0x000fe20000100800 */
[----:B------:R-:W-:Y:S03]  /*ad10*/  HGMMA.64x16x16.F32.BF16 R184, gdesc[UR8], R184, gsb0 ;  /* 0x0020000008b879f0 */ /* 0x000fe600080018b8 */
[----:B------:R-:W-:Y:S04]  /*ad20*/  STL [R1+0x324], R17 ;  /* 0x0003241101007387 */ /* 0x000fe80000100800 */
[----:B------:R4:W-:Y:S04]  /*ad30*/  STL [R1+0x320], R16 ;  /* 0x0003201001007387 */ /* 0x0009e80000100800 */
[----:B------:R-:W-:Y:S04]  /*ad40*/  STL [R1+0x31c], R5 ;  /* 0x00031c0501007387 */ /* 0x000fe80000100800 */
[----:B------:R-:W-:Y:S04]  /*ad50*/  STL [R1+0x318], R2 ;  /* 0x0003180201007387 */ /* 0x000fe80000100800 */
[----:B------:R-:W-:Y:S04]  /*ad60*/  STL [R1+0x330], R3 ;  /* 0x0003300301007387 */ /* 0x000fe80000100800 */
[----:B------:R-:W-:Y:S04]  /*ad70*/  STL [R1+0x334], R4 ;  /* 0x0003340401007387 */ /* 0x000fe80000100800 */
[----:B----4-:R-:W4:Y:S04]  /*ad80*/  LDL.LU.64 R16, [R1+0x120] ;  /* 0x0001200001107983 */ /* 0x010f280000300a00 */
[----:B------:R-:W4:Y:S04]  /*ad90*/  LDL.LU.64 R18, [R1+0x128] ;  /* 0x0001280001127983 */ /* 0x000f280000300a00 */
[----:B------:R-:W4:Y:S01]  /*ada0*/  LDL.LU.64 R20, [R1+0x130] ;  /* 0x0001300001147983 */ /* 0x000f220000300a00 */
[----:B------:R-:W-:-:S03]  /*adb0*/  WARPGROUP.DEPBAR.LE gsb0, 0x0 ;  /* 0x00008000000079c5 */ /* 0x000fc60000010000 */
[----:B------:R0:W-:Y:S04]  /*adc0*/  STL.64 [R1+0x220], R184 ;  /* 0x000220b801007387 */ /* 0x0001e80000100a00 */
[----:B------:R1:W-:Y:S04]  /*add0*/  STL.64 [R1+0x228], R186 ;  /* 0x000228ba01007387 */ /* 0x0003e80000100a00 */
[----:B------:R3:W-:Y:S04]  /*ade0*/  STL.64 [R1+0x230], R188 ;  /* 0x000230bc01007387 */ /* 0x0007e80000100a00 */
[----:B------:R2:W-:Y:S04]  /*adf0*/  STL.64 [R1+0x238], R190 ;  /* 0x000238be01007387 */ /* 0x0005e80000100a00 */
[----:B------:R-:W4:Y:S04]  /*ae00*/  LDL.LU.64 R22, [R1+0x138] ;  /* 0x0001380001167983 */ /* 0x000f280000300a00 */
[----:B0-----:R-:W4:Y:S04]  /*ae10*/  LDL.LU.64 R184, [R1+0xa0] ;  /* 0x0000a00001b87983 */ /* 0x001f280000300a00 */
[----:B-1----:R-:W4:Y:S04]  /*ae20*/  LDL.LU.64 R186, [R1+0xa8] ;  /* 0x0000a80001ba7983 */ /* 0x002f280000300a00 */
[----:B---3--:R-:W3:Y:S04]  /*ae30*/  LDL.LU.64 R188, [R1+0xb0] ;  /* 0x0000b00001bc7983 */ /* 0x008ee80000300a00 */
[----:B--2---:R-:W3:Y:S04]  /*ae40*/  LDL.LU.64 R190, [R1+0xb8] ;  /* 0x0000b80001be7983 */ /* 0x004ee80000300a00 */
[----:B------:R-:W2:Y:S04]  /*ae50*/  LDL.LU.64 R216, [R1+0x20] ;  /* 0x0000200001d87983 */ /* 0x000ea80000300a00 */
[----:B------:R-:W2:Y:S04]  /*ae60*/  LDL.LU.64 R218, [R1+0x28] ;  /* 0x0000280001da7983 */ /* 0x000ea80000300a00 */
[----:B------:R-:W2:Y:S04]  /*ae70*/  LDL.LU.64 R220, [R1+0x30] ;  /* 0x0000300001dc7983 */ /* 0x000ea80000300a00 */
[----:B------:R-:W2:Y:S01]  /*ae80*/  LDL.LU.64 R222, [R1+0x38] ;  /* 0x0000380001de7983 */ /* 0x000ea20000300a00 */
[----:B------:R-:W-:Y:S01]  /*ae90*/  WARPGROUP.ARRIVE ;  /* 0x00000000000079c5 */ /* 0x000fe20000000000 */
[----:B------:R-:W-:-:S05]  /*aea0*/  UMOV UR12, UR8 ;  /* 0x00000008000c7c82 */ /* 0x000fca0008000000 */
[----:B------:R-:W-:Y:S01]  /*aeb0*/  HGMMA.64x16x16.F32.BF16 R152, gdesc[UR12], R152, gsb0 ;  /* 0x002000000c9879f0 */ /* 0x000fe20008001898 */
        /* <DEDUP_REMOVED lines=62> */
[----:B------:R-:W-:Y:S01]  /*b2a0*/  STL.64 [R1+0x1a0], R152 ;  /* 0x0001a09801007387 */ /* 0x000fe20000100a00 */
[----:B------:R-:W-:-:S03]  /*b2b0*/  UIADD3 UR12, UR4, 0x400, URZ ;  /* 0x00000400040c7890 */ /* 0x000fc6000fffe03f */
[----:B------:R-:W-:Y:S04]  /*b2c0*/  STL.64 [R1+0x1a8], R154 ;  /* 0x0001a89a01007387 */ /* 0x000fe80000100a00 */
[----:B------:R-:W-:Y:S04]  /*b2d0*/  STL.64 [R1+0x1b0], R156 ;  /* 0x0001b09c01007387 */ /* 0x000fe80000100a00 */
[----:B------:R0:W-:Y:S01]  /*b2e0*/  STL.64 [R1+0x1b8], R158 ;  /* 0x0001b89e01007387 */ /* 0x0001e20000100a00 */
[----:B------:R-:W-:Y:S01]  /*b2f0*/  UMOV UR52, UR12 ;  /* 0x0000000c00347c82 */ /* 0x000fe20008000000 */
[----:B------:R-:W-:-:S02]  /*b300*/  UMOV UR53, 0x40000040 ;  /* 0x4000004000357882 */ /* 0x000fc40000000000 */
[----:B0-----:R-:W2:Y:S04]  /*b310*/  LDL.LU.64 R158, [R1+0x7c8] ;  /* 0x0007c800019e7983 */ /* 0x001ea80000300a00 */
[----:B------:R-:W2:Y:S04]  /*b320*/  LDL.LU.64 R156, [R1+0x7c0] ;  /* 0x0007c000019c7983 */ /* 0x000ea80000300a00 */
[----:B------:R-:W2:Y:S04]  /*b330*/  LDL.LU.64 R154, [R1+0x7b8] ;  /* 0x0007b800019a7983 */ /* 0x000ea80000300a00 */
[----:B------:R-:W2:Y:S04]  /*b340*/  LDL.LU.64 R152, [R1+0x7b0] ;  /* 0x0007b00001987983 */ /* 0x000ea80000300a00 */
[----:B------:R-:W-:Y:S04]  /*b350*/  STL.64 [R1+0x120], R16 ;  /* 0x0001201001007387 */ /* 0x000fe80000100a00 */
[----:B------:R-:W-:Y:S01]  /*b360*/  STL.64 [R1+0x128], R18 ;  /* 0x0001281201007387 */ /* 0x000fe20000100a00 */
[----:B------:R-:W-:-:S02]  /*b370*/  WARPGROUP.DEPBAR.LE gsb0, 0x0 ;  /* 0x00008000000079c5 */ /* 0x000fc40000010000 */
[----:B------:R-:W-:Y:S01]  /*b380*/  WARPGROUP.ARRIVE ;  /* 0x00000000000079c5 */ /* 0x000fe20000000000 */
[----:B------:R0:W-:Y:S04]  /*b390*/  STL [R1+0x130], R20 ;  /* 0x0001301401007387 */ /* 0x0001e80000100800 */
[----:B------:R-:W-:Y:S01]  /*b3a0*/  STL.64 [R1+0xa0], R184 ;  /* 0x0000a0b801007387 */ /* 0x000fe20000100a00 */
[----:B------:R-:W-:Y:S03]  /*b3b0*/  HGMMA.64x16x16.F32.BF16 R40, gdesc[UR52], R40, gsb0 ;  /* 0x00200000342879f0 */ /* 0x000fe60008001828 */
[----:B------:R-:W-:Y:S04]  /*b3c0*/  STL.64 [R1+0xa8], R186 ;  /* 0x0000a8ba01007387 */ /* 0x000fe80000100a00 */
[----:B------:R-:W-:Y:S04]  /*b3d0*/  STL.64 [R1+0xb0], R188 ;  /* 0x0000b0bc01007387 */ /* 0x000fe80000100a00 */
[----:B------:R1:W-:Y:S01]  /*b3e0*/  STL.64 [R1+0xb8], R190 ;  /* 0x0000b8be01007387 */ /* 0x0003e20000100a00 */
[----:B------:R-:W-:Y:S01]  /*b3f0*/  IMAD.MOV.U32 R4, RZ, RZ, R222 ;  /* 0x000000ffff047224 */ /* 0x000fe200078e00de */
[----:B------:R-:W-:Y:S01]  /*b400*/  MOV R235, R21 ;  /* 0x0000001500eb7202 */ /* 0x000fe20000000f00 */
[----:B------:R-:W-:Y:S01]  /*b410*/  IMAD.MOV.U32 R3, RZ, RZ, R223 ;  /* 0x000000ffff037224 */ /* 0x000fe200078e00df */
[----:B0-----:R-:W-:Y:S01]  /*b420*/  MOV R20, R220 ;  /* 0x000000dc00147202 */ /* 0x001fe20000000f00 */
[----:B------:R-:W-:-:S02]  /*b430*/  IMAD.MOV.U32 R234, RZ, RZ, R22 ;  /* 0x000000ffffea7224 */ /* 0x000fc400078e0016 */
[----:B------:R-:W-:Y:S01]  /*b440*/  IMAD.MOV.U32 R19, RZ, RZ, R221 ;  /* 0x000000ffff137224 */ /* 0x000fe200078e00dd */
[----:B-1----:R-:W3:Y:S04]  /*b450*/  LDL.LU.64 R190, [R1+0x7a8] ;  /* 0x0007a80001be7983 */ /* 0x002ee80000300a00 */
[----:B------:R-:W3:Y:S01]  /*b460*/  LDL.LU.64 R188, [R1+0x7a0] ;  /* 0x0007a00001bc7983 */ /* 0x000ee20000300a00 */
[----:B------:R-:W-:-:S03]  /*b470*/  IMAD.MOV.U32 R233, RZ, RZ, R23 ;  /* 0x000000ffffe97224 */ /* 0x000fc600078e0017 */
[----:B------:R-:W3:Y:S01]  /*b480*/  LDL.LU.64 R186, [R1+0x798] ;  /* 0x0007980001ba7983 */ /* 0x000ee20000300a00 */
[----:B------:R-:W-:-:S03]  /*b490*/  IMAD.MOV.U32 R22, RZ, RZ, R218 ;  /* 0x000000ffff167224 */ /* 0x000fc600078e00da */
[----:B------:R-:W3:Y:S01]  /*b4a0*/  LDL.LU.64 R184, [R1+0x790] ;  /* 0x0007900001b87983 */ /* 0x000ee20000300a00 */
[----:B------:R-:W-:-:S03]  /*b4b0*/  IMAD.MOV.U32 R21, RZ, RZ, R219 ;  /* 0x000000ffff157224 */ /* 0x000fc600078e00db */
[----:B------:R-:W4:Y:S01]  /*b4c0*/  LDL.LU.64 R222, [R1+0x788] ;  /* 0x0007880001de7983 */ /* 0x000f220000300a00 */
[----:B------:R-:W-:Y:S02]  /*b4d0*/  IMAD.MOV.U32 R232, RZ, RZ, R216 ;  /* 0x000000ffffe87224 */ /* 0x000fe400078e00d8 */
[----:B------:R-:W-:Y:S01]  /*b4e0*/  IMAD.MOV.U32 R23, RZ, RZ, R217 ;  /* 0x000000ffff177224 */ /* 0x000fe200078e00d9 */
        /* <DEDUP_REMOVED lines=23> */
[----:B0-----:R-:W3:Y:S04]  /*b660*/  LDL.LU.64 R144, [R1+0x80] ;  /* 0x0000800001907983 */ /* 0x001ee80000300a00 */
[----:B-1----:R-:W3:Y:S04]  /*b670*/  LDL.LU.64 R146, [R1+0x88] ;  /* 0x0000880001927983 */ /* 0x002ee80000300a00 */
[----:B------:R-:W3:Y:S04]  /*b680*/  LDL.LU.64 R148, [R1+0x90] ;  /* 0x0000900001947983 */ /* 0x000ee80000300a00 */
[----:B------:R-:W3:Y:S04]  /*b690*/  LDL.LU.64 R150, [R1+0x98] ;  /* 0x0000980001967983 */ /* 0x000ee80000300a00 */
        /* <DEDUP_REMOVED lines=8> */
[----:B0-----:R-:W4:Y:S04]  /*b720*/  LDL.LU.64 R112, [R1] ;  /* 0x0000000001707983 */ /* 0x001f280000300a00 */
[----:B-1----:R-:W4:Y:S04]  /*b730*/  LDL.LU.64 R114, [R1+0x8] ;  /* 0x0000080001727983 */ /* 0x002f280000300a00 */
[----:B------:R-:W4:Y:S04]  /*b740*/  LDL.LU.64 R116, [R1+0x10] ;  /* 0x0000100001747983 */ /* 0x000f280000300a00 */
[----:B------:R-:W4:Y:S01]  /*b750*/  LDL.LU.64 R118, [R1+0x18] ;  /* 0x0000180001767983 */ /* 0x000f220000300a00 */
[----:B------:R-:W-:-:S02]  /*b760*/  WARPGROUP.DEPBAR.LE gsb0, 0x0 ;  /* 0x00008000000079c5 */ /* 0x000fc40000010000 */
[----:B------:R-:W-:Y:S01]  /*b770*/  WARPGROUP.ARRIVE ;  /* 0x00000000000079c5 */ /* 0x000fe20000000000 */
[----:B------:R-:W-:Y:S01]  /*b780*/  UMOV UR48, UR52 ;  /* 0x0000003400307c82 */ /* 0x000fe20008000000 */
[----:B------:R-:W-:-:S04]  /*b790*/  UMOV UR49, UR53 ;  /* 0x0000003500317c82 */ /* 0x000fc80008000000 */
        /* <DEDUP_REMOVED lines=24> */
[----:B------:R0:W-:Y:S04]  /*b920*/  STL [R1+0x678], R81 ;  /* 0x0006785101007387 */ /* 0x0001e80000100800 */
[----:B------:R-:W-:Y:S04]  /*b930*/  STL [R1+0x674], R82 ;  /* 0x0006745201007387 */ /* 0x000fe80000100800 */
[----:B------:R1:W-:Y:S04]  /*b940*/  STL [R1+0x670], R83 ;  /* 0x0006705301007387 */ /* 0x0003e80000100800 */
[----:B------:R-:W-:Y:S04]  /*b950*/  STL [R1+0x66c], R84 ;  /* 0x00066c5401007387 */ /* 0x000fe80000100800 */
[----:B------:R1:W-:Y:S04]  /*b960*/  STL [R1+0x668], R85 ;  /* 0x0006685501007387 */ /* 0x0003e80000100800 */
[----:B------:R-:W-:Y:S04]  /*b970*/  STL [R1+0x664], R86 ;  /* 0x0006645601007387 */ /* 0x000fe80000100800 */
[----:B------:R1:W-:Y:S01]  /*b980*/  STL [R1+0x660], R87 ;  /* 0x0006605701007387 */ /* 0x0003e20000100800 */
[----:B------:R-:W-:-:S02]  /*b990*/  WARPGROUP.DEPBAR.LE gsb0, 0x0 ;  /* 0x00008000000079c5 */ /* 0x000fc40000010000 */
[----:B----4-:R-:W-:-:S06]  /*b9a0*/  WARPGROUP.ARRIVE ;  /* 0x00000000000079c5 */ /* 0x010fcc0000000000 */
        /* <DEDUP_REMOVED lines=38> */
[----:B0-----:R-:W4:Y:S04]  /*bc10*/  LDL.LU.64 R80, [R1+0x180] ;  /* 0x0001800001507983 */ /* 0x001f280000300a00 */
[----:B-1----:R-:W4:Y:S04]  /*bc20*/  LDL.LU.64 R82, [R1+0x188] ;  /* 0x0001880001527983 */ /* 0x002f280000300a00 */
[----:B------:R-:W4:Y:S04]  /*bc30*/  LDL.LU.64 R84, [R1+0x190] ;  /* 0x0001900001547983 */ /* 0x000f280000300a00 */
[----:B------:R0:W-:Y:S04]  /*bc40*/  STL.64 [R1], R112 ;  /* 0x0000007001007387 */ /* 0x0001e80000100a00 */
[----:B------:R1:W-:Y:S04]  /*bc50*/  STL.64 [R1+0x8], R114 ;  /* 0x0000087201007387 */ /* 0x0003e80000100a00 */
[----:B------:R2:W-:Y:S04]  /*bc60*/  STL.64 [R1+0x10], R116 ;  /* 0x0000107401007387 */ /* 0x0005e80000100a00 */
[----:B------:R2:W-:Y:S04]  /*bc70*/  STL.64 [R1+0x18], R118 ;  /* 0x0000187601007387 */ /* 0x0005e80000100a00 */
[----:B------:R-:W4:Y:S01]  /*bc80*/  LDL.LU.64 R86, [R1+0x198] ;  /* 0x0001980001567983 */ /* 0x000f220000300a00 */
[----:B---3--:R-:W-:-:S03]  /*bc90*/  WARPGROUP.ARRIVE ;  /* 0x00000000000079c5 */ /* 0x008fc60000000000 */
[----:B0-----:R-:W3:Y:S01]  /*bca0*/  LDL.LU.64 R112, [R1+0x200] ;  /* 0x0002000001707983 */ /* 0x001ee20000300a00 */
[----:B------:R-:W-:-:S03]  /*bcb0*/  UMOV UR20, UR52 ;  /* 0x0000003400147c82 */ /* 0x000fc60008000000 */
[----:B-1----:R-:W3:Y:S01]  /*bcc0*/  LDL.LU.64 R114, [R1+0x208] ;  /* 0x0002080001727983 */ /* 0x002ee20000300a00 */
[----:B------:R-:W-:Y:S02]  /*bcd0*/  UMOV UR21, UR53 ;  /* 0x0000003500157c82 */ /* 0x000fe40008000000 */
[----:B------:R-:W-:Y:S01]  /*bce0*/  HGMMA.64x16x16.F32.BF16 R144, gdesc[UR20], R144, gsb0 ;  /* 0x00200000149079f0 */ /* 0x000fe20008001890 */
[----:B--2---:R-:W3:Y:S04]  /*bcf0*/  LDL.LU.64 R116, [R1+0x210] ;  /* 0x0002100001747983 */ /* 0x004ee80000300a00 */
[----:B------:R-:W3:Y:S01]  /*bd00*/  LDL.LU.64 R118, [R1+0x218] ;  /* 0x0002180001767983 */ /* 0x000ee20000300a00 */
[----:B------:R-:W-:Y:S02]  /*bd10*/  WARPGROUP.DEPBAR.LE gsb0, 0x0 ;  /* 0x00008000000079c5 */ /* 0x000fe40000010000 */
[----:B------:R-:W-:Y:S01]  /*bd20*/  IMAD.MOV.U32 R18, RZ, RZ, R144 ;  /* 0x000000ffff127224 */ /* 0x000fe200078e0090 */
[----:B------:R-:W-:Y:S01]  /*bd30*/  MOV R7, R147 ;  /* 0x0000009300077202 */ /* 0x000fe20000000f00 */
[----:B------:R-:W-:-:S02]  /*bd40*/  IMAD.MOV.U32 R17, RZ, RZ, R145 ;  /* 0x000000ffff117224 */ /* 0x000fc400078e0091 */
[----:B------:R-:W-:Y:S01]  /*bd50*/  IMAD.MOV.U32 R16, RZ, RZ, R146 ;  /* 0x000000ffff107224 */ /* 0x000fe200078e0092 */
[----:B------:R-:W2:Y:S01]  /*bd60*/  LDL.LU.64 R144, [R1+0x1e0] ;  /* 0x0001e00001907983 */ /* 0x000ea20000300a00 */
[----:B------:R-:W-:Y:S02]  /*bd70*/  IMAD.MOV.U32 R6, RZ, RZ, R148 ;  /* 0x000000ffff067224 */ /* 0x000fe400078e0094 */
[----:B------:R-:W-:Y:S01]  /*bd80*/  IMAD.MOV.U32 R5, RZ, RZ, R149 ;  /* 0x000000ffff057224 */ /* 0x000fe200078e0095 */
[----:B------:R-:W2:Y:S01]  /*bd90*/  LDL.LU.64 R146, [R1+0x1e8] ;  /* 0x0001e80001927983 */ /* 0x000ea20000300a00 */
[----:B------:R-:W-:Y:S02]  /*bda0*/  IMAD.MOV.U32 R2, RZ, RZ, R150 ;  /* 0x000000ffff027224 */ /* 0x000fe400078e0096 */
[----:B------:R-:W-:Y:S01]  /*bdb0*/  IMAD.MOV.U32 R0, RZ, RZ, R151 ;  /* 0x000000ffff007224 */ /* 0x000fe200078e0097 */
[----:B------:R-:W2:Y:S04]  /*bdc0*/  LDL.LU.64 R148, [R1+0x1f0] ;  /* 0x0001f00001947983 */ /* 0x000ea80000300a00 */
        /* <DEDUP_REMOVED lines=8> */
[----:B------:R-:W2:Y:S01]  /*be50*/  LDL.LU.64 R110, [R1+0xf8] ;  /* 0x0000f800016e7983 */ /* 0x000ea20000300a00 */
        /* <DEDUP_REMOVED lines=8> */
[----:B------:R-:W2:Y:S01]  /*bee0*/  LDL.LU.64 R172, [R1+0x40] ;  /* 0x0000400001ac7983 */ /* 0x000ea20000300a00 */
[----:B------:R-:W-:-:S03]  /*bef0*/  UIADD3 UR16, UR4, 0x800, URZ ;  /* 0x0000080004107890 */ /* 0x000fc6000fffe03f */
[----:B------:R-:W2:Y:S04]  /*bf00*/  LDL.LU.64 R174, [R1+0x48] ;  /* 0x0000480001ae7983 */ /* 0x000ea80000300a00 */
[----:B------:R-:W2:Y:S04]  /*bf10*/  LDL.LU.64 R176, [R1+0x50] ;  /* 0x0000500001b07983 */ /* 0x000ea80000300a00 */
[----:B------:R-:W2:Y:S01]  /*bf20*/  LDL.LU.64 R178, [R1+0x58] ;  /* 0x0000580001b27983 */ /* 0x000ea20000300a00 */
[----:B------:R-:W-:Y:S02]  /*bf30*/  WARPGROUP.DEPBAR.LE gsb0, 0x0 ;  /* 0x00008000000079c5 */ /* 0x000fe40000010000 */
[----:B----4-:R-:W-:-:S06]  /*bf40*/  WARPGROUP.ARRIVE ;  /* 0x00000000000079c5 */ /* 0x010fcc0000000000 */
[----:B------:R-:W-:Y:S03]  /*bf50*/  HGMMA.64x16x16.F32.BF16 R80, gdesc[UR12], R80, gsb0 ;  /* 0x002000000c5079f0 */ /* 0x000fe60008001850 */
[----:B------:R-:W-:Y:S02]  /*bf60*/  WARPGROUP.DEPBAR.LE gsb0, 0x0 ;  /* 0x00008000000079c5 */ /* 0x000fe40000010000 */
[----:B---3--:R-:W-:-:S06]  /*bf70*/  WARPGROUP.ARRIVE ;  /* 0x00000000000079c5 */ /* 0x008fcc0000000000 */
[----:B------:R-:W-:Y:S01]  /*bf80*/  HGMMA.64x16x16.F32.BF16 R112, gdesc[UR8], R112, gsb0 ;  /* 0x00200000087079f0 */ /* 0x000fe20008001870 */
[----:B------:R-:W-:Y:S01]  /*bf90*/  UMOV UR8, UR16 ;  /* 0x0000001000087c82 */ /* 0x000fe20008000000 */
[----:B------:R-:W-:Y:S01]  /*bfa0*/  UMOV UR9, 0x40000040 ;  /* 0x4000004000097882 */ /* 0x000fe20000000000 */
        /* <DEDUP_REMOVED lines=66> */
[----:B------:R-:W-:Y:S01]  /*c3d0*/  IMAD.MOV.U32 R52, RZ, RZ, R80 ;  /* 0x000000ffff347224 */ /* 0x000fe200078e0050 */
[----:B------:R-:W-:Y:S02]  /*c3e0*/  WARPGROUP.DEPBAR.LE gsb0, 0x0 ;  /* 0x00008000000079c5 */ /* 0x000fe40000010000 */
[----:B------:R-:W-:-:S06]  /*c3f0*/  WARPGROUP.ARRIVE ;  /* 0x00000000000079c5 */ /* 0x000fcc0000000000 */
[----:B------:R-:W-:Y:S01]  /*c400*/  HGMMA.64x16x16.F32.BF16 R88, gdesc[UR44], R88, gsb0 ;  /* 0x002000002c5879f0 */ /* 0x000fe20008001858 */
[----:B------:R-:W-:Y:S01]  /*c410*/  MOV R53, R81 ;  /* 0x0000005100357202 */ /* 0x000fe20000000f00 */
[----:B------:R-:W-:Y:S01]  /*c420*/  IMAD.MOV.U32 R54, RZ, RZ, R82 ;  /* 0x000000ffff367224 */ /* 0x000fe200078e0052 */
[----:B------:R-:W-:Y:S01]  /*c430*/  MOV R82, R150 ;  /* 0x0000009600527202 */ /* 0x000fe20000000f00 */
        /* <DEDUP_REMOVED lines=9> */
[----:B------:R-:W-:Y:S01]  /*c4d0*/  IMAD.MOV.U32 R42, RZ, RZ, R86 ;  /* 0x000000ffff2a7224 */ /* 0x000fe200078e0056 */
[----:B------:R-:W2:Y:S01]  /*c4e0*/  LDL.LU.64 R136, [R1+0xc0] ;  /* 0x0000c00001887983 */ /* 0x000ea20000300a00 */
[----:B------:R-:W-:Y:S02]  /*c4f0*/  IMAD.MOV.U32 R43, RZ, RZ, R87 ;  /* 0x000000ffff2b7224 */ /* 0x000fe400078e0057 */
[----:B------:R-:W-:Y:S01]  /*c500*/  IMAD.MOV.U32 R85, RZ, RZ, R113 ;  /* 0x000000ffff557224 */ /* 0x000fe200078e0071 */
[----:B------:R-:W-:Y:S01]  /*c510*/  MOV R113, R141 ;  /* 0x0000008d00717202 */ /* 0x000fe20000000f00 */
[----:B------:R-:W-:-:S02]  /*c520*/  IMAD.MOV.U32 R150, RZ, RZ, R138 ;  /* 0x000000ffff967224 */ /* 0x000fc400078e008a */
[----:B------:R-:W-:Y:S02]  /*c530*/  IMAD.MOV.U32 R151, RZ, RZ, R139 ;  /* 0x000000ffff977224 */ /* 0x000fe400078e008b */
[----:B------:R-:W-:Y:S01]  /*c540*/  IMAD.MOV.U32 R86, RZ, RZ, R114 ;  /* 0x000000ffff567224 */ /* 0x000fe200078e0072 */
[----:B------:R-:W2:Y:S01]  /*c550*/  LDL.LU.64 R138, [R1+0xc8] ;  /* 0x0000c800018a7983 */ /* 0x000ea20000300a00 */
[----:B------:R-:W-:Y:S02]  /*c560*/  IMAD.MOV.U32 R87, RZ, RZ, R115 ;  /* 0x000000ffff577224 */ /* 0x000fe400078e0073 */
[----:B------:R-:W-:Y:S02]  /*c570*/  IMAD.MOV.U32 R112, RZ, RZ, R140 ;  /* 0x000000ffff707224 */ /* 0x000fe400078e008c */
[----:B------:R-:W-:Y:S01]  /*c580*/  IMAD.MOV.U32 R114, RZ, RZ, R142 ;  /* 0x000000ffff727224 */ /* 0x000fe200078e008e */
[----:B------:R-:W2:Y:S01]  /*c590*/  LDL.LU.64 R140, [R1+0xd0] ;  /* 0x0000d000018c7983 */ /* 0x000ea20000300a00 */
[----:B------:R-:W-:-:S03]  /*c5a0*/  IMAD.MOV.U32 R115, RZ, RZ, R143 ;  /* 0x000000ffff737224 */ /* 0x000fc600078e008f */
[----:B------:R-:W2:Y:S01]  /*c5b0*/  LDL.LU.64 R142, [R1+0xd8] ;  /* 0x0000d800018e7983 */ /* 0x000ea20000300a00 */
        /* <DEDUP_REMOVED lines=10> */
[----:B------:R-:W-:Y:S01]  /*c660*/  IMAD.MOV.U32 R50, RZ, RZ, R118 ;  /* 0x000000ffff327224 */ /* 0x000fe200078e0076 */
[----:B------:R-:W3:Y:S01]  /*c670*/  LDL.LU.64 R104, [R1+0x140] ;  /* 0x0001400001687983 */ /* 0x000ee20000300a00 */
[----:B------:R-:W-:Y:S01]  /*c680*/  IMAD.MOV.U32 R116, RZ, RZ, R144 ;  /* 0x000000ffff747224 */ /* 0x000fe200078e0090 */
[----:B------:R-:W-:Y:S01]  /*c690*/  MOV R144, R108 ;  /* 0x0000006c00907202 */ /* 0x000fe20000000f00 */
[----:B------:R-:W-:-:S02]  /*c6a0*/  IMAD.MOV.U32 R117, RZ, RZ, R145 ;  /* 0x000000ffff757224 */ /* 0x000fc400078e0091 */
[----:B------:R-:W-:Y:S02]  /*c6b0*/  IMAD.MOV.U32 R182, RZ, RZ, R106 ;  /* 0x000000ffffb67224 */ /* 0x000fe400078e006a */
[----:B------:R-:W-:Y:S02]  /*c6c0*/  IMAD.MOV.U32 R183, RZ, RZ, R107 ;  /* 0x000000ffffb77224 */ /* 0x000fe400078e006b */
[----:B------:R-:W-:Y:S01]  /*c6d0*/  IMAD.MOV.U32 R118, RZ, RZ, R146 ;  /* 0x000000ffff767224 */ /* 0x000fe200078e0092 */
[----:B------:R-:W3:Y:S01]  /*c6e0*/  LDL.LU.64 R106, [R1+0x148] ;  /* 0x00014800016a7983 */ /* 0x000ee20000300a00 */
[----:B------:R-:W-:Y:S02]  /*c6f0*/  IMAD.MOV.U32 R119, RZ, RZ, R147 ;  /* 0x000000ffff777224 */ /* 0x000fe400078e0093 */
[----:B------:R-:W-:Y:S02]  /*c700*/  IMAD.MOV.U32 R145, RZ, RZ, R109 ;  /* 0x000000ffff917224 */ /* 0x000fe400078e006d */
[----:B------:R-:W-:Y:S01]  /*c710*/  IMAD.MOV.U32 R146, RZ, RZ, R110 ;  /* 0x000000ffff927224 */ /* 0x000fe200078e006e */
[----:B------:R-:W3:Y:S01]  /*c720*/  LDL.LU.64 R108, [R1+0x150] ;  /* 0x00015000016c7983 */ /* 0x000ee20000300a00 */
[----:B------:R-:W-:-:S03]  /*c730*/  IMAD.MOV.U32 R147, RZ, RZ, R111 ;  /* 0x000000ffff937224 */ /* 0x000fc600078e006f */
[----:B------:R-:W3:Y:S01]  /*c740*/  LDL.LU.64 R110, [R1+0x158] ;  /* 0x00015800016e7983 */ /* 0x000ee20000300a00 */
        /* <DEDUP_REMOVED lines=27> */
[----:B------:R0:W-:Y:S01]  /*c900*/  STL.64 [R1+0x40], R172 ;  /* 0x000040ac01007387 */ /* 0x0001e20000100a00 */
[----:B------:R-:W-:Y:S02]  /*c910*/  WARPGROUP.DEPBAR.LE gsb0, 0x0 ;  /* 0x00008000000079c5 */ /* 0x000fe40000010000 */
[----:B---3--:R-:W-:-:S06]  /*c920*/  WARPGROUP.ARRIVE ;  /* 0x00000000000079c5 */ /* 0x008fcc0000000000 */
[----:B------:R-:W-:Y:S01]  /*c930*/  HGMMA.64x16x16.F32.BF16 R104, gdesc[UR12], R104, gsb0 ;  /* 0x002000000c6879f0 */ /* 0x000fe20008001868 */
[----:B------:R1:W-:Y:S04]  /*c940*/  STL.64 [R1+0x48], R174 ;  /* 0x000048ae01007387 */ /* 0x0003e80000100a00 */
[----:B------:R2:W-:Y:S04]  /*c950*/  STL.64 [R1+0x50], R176 ;  /* 0x000050b001007387 */ /* 0x0005e80000100a00 */
[----:B------:R3:W-:Y:S01]  /*c960*/  STL.64 [R1+0x58], R178 ;  /* 0x000058b201007387 */ /* 0x0007e20000100a00 */
[----:B------:R-:W-:-:S03]  /*c970*/  IMAD.MOV.U32 R44, RZ, RZ, R208 ;  /* 0x000000ffff2c7224 */ /* 0x000fc600078e00d0 */
[----:B------:R4:W-:Y:S01]  /*c980*/  STL.64 [R1+0xc0], R136 ;  /* 0x0000c08801007387 */ /* 0x0009e20000100a00 */
[----:B------:R-:W-:-:S03]  /*c990*/  IMAD.MOV.U32 R45, RZ, RZ, R209 ;  /* 0x000000ffff2d7224 */ /* 0x000fc600078e00d1 */
[----:B------:R4:W-:Y:S01]  /*c9a0*/  STL.64 [R1+0xc8], R138 ;  /* 0x0000c88a01007387 */ /* 0x0009e20000100a00 */
[----:B------:R-:W-:Y:S01]  /*c9b0*/  MOV R46, R210 ;  /* 0x000000d2002e7202 */ /* 0x000fe20000000f00 */
[----:B------:R-:W-:Y:S02]  /*c9c0*/  IMAD.MOV.U32 R47, RZ, RZ, R211 ;  /* 0x000000ffff2f7224 */ /* 0x000fe400078e00d3 */
[----:B------:R4:W-:Y:S01]  /*c9d0*/  STL.64 [R1+0xd0], R140 ;  /* 0x0000d08c01007387 */ /* 0x0009e20000100a00 */
[----:B------:R-:W-:-:S03]  /*c9e0*/  IMAD.MOV.U32 R76, RZ, RZ, R212 ;  /* 0x000000ffff4c7224 */ /* 0x000fc600078e00d4 */
[----:B------:R-:W-:Y:S01]  /*c9f0*/  STL.64 [R1+0xd8], R142 ;  /* 0x0000d88e01007387 */ /* 0x000fe20000100a00 */
[----:B------:R-:W-:-:S03]  /*ca00*/  IMAD.MOV.U32 R77, RZ, RZ, R213 ;  /* 0x000000ffff4d7224 */ /* 0x000fc600078e00d5 */
[----:B------:R-:W4:Y:S04]  /*ca10*/  LDL.LU.64 R208, [R1+0x1c0] ;  /* 0x0001c00001d07983 */ /* 0x000f280000300a00 */
[----:B------:R-:W4:Y:S04]  /*ca20*/  LDL.LU.64 R210, [R1+0x1c8] ;  /* 0x0001c80001d27983 */ /* 0x000f280000300a00 */
[----:B------:R-:W4:Y:S01]  /*ca30*/  LDL.LU.64 R212, [R1+0x1d0] ;  /* 0x0001d00001d47983 */ /* 0x000f220000300a00 */
[----:B------:R-:W-:Y:S02]  /*ca40*/  IMAD.MOV.U32 R78, RZ, RZ, R214 ;  /* 0x000000ffff4e7224 */ /* 0x000fe400078e00d6 */
[----:B------:R-:W-:Y:S01]  /*ca50*/  IMAD.MOV.U32 R79, RZ, RZ, R215 ;  /* 0x000000ffff4f7224 */ /* 0x000fe200078e00d7 */
[----:B------:R-:W-:-:S02]  /*ca60*/  WARPGROUP.DEPBAR.LE gsb0, 0x0 ;  /* 0x00008000000079c5 */ /* 0x000fc40000010000 */
[----:B------:R4:W-:Y:S04]  /*ca70*/  STL.64 [R1+0x140], R104 ;  /* 0x0001406801007387 */ /* 0x0009e80000100a00 */
[----:B------:R4:W-:Y:S04]  /*ca80*/  STL.64 [R1+0x148], R106 ;  /* 0x0001486a01007387 */ /* 0x0009e80000100a00 */
[----:B------:R4:W-:Y:S04]  /*ca90*/  STL.64 [R1+0x150], R108 ;  /* 0x0001506c01007387 */ /* 0x0009e80000100a00 */
[----:B------:R4:W-:Y:S04]  /*caa0*/  STL.64 [R1+0x158], R110 ;  /* 0x0001586e01007387 */ /* 0x0009e80000100a00 */
[----:B------:R-:W4:Y:S04]  /*cab0*/  LDL.LU.64 R214, [R1+0x1d8] ;  /* 0x0001d80001d67983 */ /* 0x000f280000300a00 */
[----:B------:R-:W4:Y:S04]  /*cac0*/  LDL.LU R200, [R1+0x220] ;  /* 0x0002200001c87983 */ /* 0x000f280000300800 */
[----:B------:R-:W4:Y:S04]  /*cad0*/  LDL.LU R201, [R1+0x224] ;  /* 0x0002240001c97983 */ /* 0x000f280000300800 */
[----:B------:R-:W4:Y:S04]  /*cae0*/  LDL.LU R202, [R1+0x228] ;  /* 0x0002280001ca7983 */ /* 0x000f280000300800 */
[----:B------:R-:W4:Y:S04]  /*caf0*/  LDL.LU R203, [R1+0x22c] ;  /* 0x00022c0001cb7983 */ /* 0x000f280000300800 */
[----:B------:R-:W4:Y:S04]  /*cb00*/  LDL.LU R204, [R1+0x230] ;  /* 0x0002300001cc7983 */ /* 0x000f280000300800 */
[----:B------:R-:W4:Y:S04]  /*cb10*/  LDL.LU R205, [R1+0x234] ;  /* 0x0002340001cd7983 */ /* 0x000f280000300800 */
[----:B------:R-:W4:Y:S04]  /*cb20*/  LDL.LU R206, [R1+0x238] ;  /* 0x0002380001ce7983 */ /* 0x000f280000300800 */
[----:B------:R-:W4:Y:S04]  /*cb30*/  LDL.LU R207, [R1+0x23c] ;  /* 0x00023c0001cf7983 */ /* 0x000f280000300800 */
[----:B0-----:R-:W4:Y:S04]  /*cb40*/  LDL.LU.64 R172, [R1+0x1a0] ;  /* 0x0001a00001ac7983 */ /* 0x001f280000300a00 */
[----:B-1----:R-:W4:Y:S04]  /*cb50*/  LDL.LU.64 R174, [R1+0x1a8] ;  /* 0x0001a80001ae7983 */ /* 0x002f280000300a00 */
[----:B--2---:R-:W2:Y:S04]  /*cb60*/  LDL.LU.64 R176, [R1+0x1b0] ;  /* 0x0001b00001b07983 */ /* 0x004ea80000300a00 */
[----:B---3--:R-:W2:Y:S04]  /*cb70*/  LDL.LU.64 R178, [R1+0x1b8] ;  /* 0x0001b80001b27983 */ /* 0x008ea80000300a00 */
[----:B----4-:R-:W3:Y:S04]  /*cb80*/  LDL.LU R136, [R1+0x120] ;  /* 0x0001200001887983 */ /* 0x010ee80000300800 */
[----:B------:R-:W3:Y:S04]  /*cb90*/  LDL.LU R137, [R1+0x124] ;  /* 0x0001240001897983 */ /* 0x000ee80000300800 */
[----:B------:R-:W3:Y:S04]  /*cba0*/  LDL.LU R138, [R1+0x128] ;  /* 0x00012800018a7983 */ /* 0x000ee80000300800 */
[----:B------:R-:W3:Y:S04]  /*cbb0*/  LDL.LU R139, [R1+0x12c] ;  /* 0x00012c00018b7983 */ /* 0x000ee80000300800 */
[----:B------:R-:W3:Y:S04]  /*cbc0*/  LDL.LU R140, [R1+0x130] ;  /* 0x00013000018c7983 */ /* 0x000ee80000300800 */
[----:B------:R-:W4:Y:S04]  /*cbd0*/  LDL.LU.64 R104, [R1+0xa0] ;  /* 0x0000a00001687983 */ /* 0x000f280000300a00 */
[----:B------:R-:W4:Y:S04]  /*cbe0*/  LDL.LU.64 R106, [R1+0xa8] ;  /* 0x0000a800016a7983 */ /* 0x000f280000300a00 */
[----:B------:R-:W4:Y:S04]  /*cbf0*/  LDL.LU.64 R108, [R1+0xb0] ;  /* 0x0000b000016c7983 */ /* 0x000f280000300a00 */
[----:B------:R-:W4:Y:S01]  /*cc00*/  LDL.LU.64 R110, [R1+0xb8] ;  /* 0x0000b800016e7983 */ /* 0x000f220000300a00 */
        /* <DEDUP_REMOVED lines=10> */
[----:B------:R-:W-:Y:S01]  /*ccb0*/  UMOV UR9, UR13 ;  /* 0x0000000d00097c82 */ /* 0x000fe20008000000 */
[----:B------:R-:W-:Y:S01]  /*ccc0*/  UMOV UR11, 0x40000040 ;  /* 0x40000040000b7882 */ /* 0x000fe20000000000 */
[----:B------:R-:W-:Y:S02]  /*ccd0*/  IMAD.MOV.U32 R141, RZ, RZ, R235 ;  /* 0x000000ffff8d7224 */ /* 0x000fe400078e00eb */
[----:B------:R-:W-:Y:S02]  /*cce0*/  IMAD.MOV.U32 R142, RZ, RZ, R234 ;  /* 0x000000ffff8e7224 */ /* 0x000fe400078e00ea */
[----:B------:R-:W-:Y:S01]  /*ccf0*/  IMAD.MOV.U32 R143, RZ, RZ, R233 ;  /* 0x000000ffff8f7224 */ /* 0x000fe200078e00e9 */
[----:B------:R-:W-:Y:S01]  /*cd00*/  UIADD3 UR18, UR5, 0x102, URZ ;  /* 0x0000010205127890 */ /* 0x000fe2000fffe03f */
[----:B------:R-:W-:Y:S01]  /*cd10*/  UMOV UR16, UR12 ;  /* 0x0000000c00107c82 */ /* 0x000fe20008000000 */
[----:B------:R-:W-:Y:S01]  /*cd20*/  UMOV UR17, UR13 ;  /* 0x0000000d00117c82 */ /* 0x000fe20008000000 */
[----:B------:R-:W-:Y:S01]  /*cd30*/  UMOV UR19, 0x40000040 ;  /* 0x4000004000137882 */ /* 0x000fe20000000000 */
[----:B------:R-:W-:-:S06]  /*cd40*/  WARPGROUP.ARRIVE ;  /* 0x00000000000079c5 */ /* 0x000fcc0000000000 */
[----:B------:R-:W-:Y:S03]  /*cd50*/  HGMMA.64x16x16.F32.BF16 R208, gdesc[UR52], R208, gsb0 ;  /* 0x0020000034d079f0 */ /* 0x000fe600080018d0 */
[----:B------:R-:W-:Y:S02]  /*cd60*/  WARPGROUP.DEPBAR.LE gsb0, 0x0 ;  /* 0x00008000000079c5 */ /* 0x000fe40000010000 */
[----:B------:R-:W-:-:S06]  /*cd70*/  WARPGROUP.ARRIVE ;  /* 0x00000000000079c5 */ /* 0x000fcc0000000000 */
[----:B------:R-:W-:Y:S03]  /*cd80*/  HGMMA.64x16x16.F32.BF16 R200, gdesc[UR12], R200, gsb0 ;  /* 0x002000000cc879f0 */ /* 0x000fe600080018c8 */
[----:B------:R-:W-:Y:S02]  /*cd90*/  WARPGROUP.DEPBAR.LE gsb0, 0x0 ;  /* 0x00008000000079c5 */ /* 0x000fe40000010000 */
[----:B--2---:R-:W-:-:S06]  /*cda0*/  WARPGROUP.ARRIVE ;  /* 0x00000000000079c5 */ /* 0x004fcc0000000000 */
[----:B------:R-:W-:Y:S03]  /*cdb0*/  HGMMA.64x16x16.F32.BF16 R172, gdesc[UR8], R172, gsb0 ;  /* 0x0020000008ac79f0 */ /* 0x000fe600080018ac */
[----:B------:R-:W-:Y:S02]  /*cdc0*/  WARPGROUP.DEPBAR.LE gsb0, 0x0 ;  /* 0x00008000000079c5 */ /* 0x000fe40000010000 */
[----:B---3--:R-:W-:-:S06]  /*cdd0*/  WARPGROUP.ARRIVE ;  /* 0x00000000000079c5 */ /* 0x008fcc0000000000 */
[----:B------:R-:W-:Y:S01]  /*cde0*/  HGMMA.64x16x16.F32.BF16 R136, gdesc[UR16], R136, gsb0 ;  /* 0x00200000108879f0 */ /* 0x000fe20008001888 */
[----:B------:R-:W-:Y:S01]  /*cdf0*/  UIADD3 UR22, UR5, 0x182, URZ ;  /* 0x0000018205167890 */ /* 0x000fe2000fffe03f */
[----:B------:R-:W-:Y:S01]  /*ce00*/  UMOV UR20, UR12 ;  /* 0x0000000c00147c82 */ /* 0x000fe20008000000 */
[----:B------:R-:W-:Y:S01]  /*ce10*/  UMOV UR21, UR13 ;  /* 0x0000000d00157c82 */ /* 0x000fe20008000000 */
[----:B------:R-:W-:Y:S01]  /*ce20*/  UMOV UR23, 0x40000040 ;  /* 0x4000004000177882 */ /* 0x000fe20000000000 */
[----:B------:R-:W-:Y:S02]  /*ce30*/  WARPGROUP.DEPBAR.LE gsb0, 0x0 ;  /* 0x00008000000079c5 */ /* 0x000fe40000010000 */
[----:B----4-:R-:W-:-:S06]  /*ce40*/  WARPGROUP.ARRIVE ;  /* 0x00000000000079c5 */ /* 0x010fcc0000000000 */
[----:B------:R-:W-:Y:S01]  /*ce50*/  HGMMA.64x16x16.F32.BF16 R104, gdesc[UR20], R104, gsb0 ;  /* 0x00200000146879f0 */ /* 0x000fe20008001868 */
[----:B------:R0:W-:Y:S04]  /*ce60*/  STL.64 [R1+0x1c0], R208 ;  /* 0x0001c0d001007387 */ /* 0x0001e80000100a00 */
[----:B------:R1:W-:Y:S04]  /*ce70*/  STL.64 [R1+0x1c8], R210 ;  /* 0x0001c8d201007387 */ /* 0x0003e80000100a00 */
[----:B------:R2:W-:Y:S04]  /*ce80*/  STL.64 [R1+0x1d0], R212 ;  /* 0x0001d0d401007387 */ /* 0x0005e80000100a00 */
[----:B------:R3:W-:Y:S01]  /*ce90*/  STL.64 [R1+0x1d8], R214 ;  /* 0x0001d8d601007387 */ /* 0x0007e20000100a00 */
[----:B0-----:R-:W-:Y:S01]  /*cea0*/  MOV R208, R232 ;  /* 0x000000e800d07202 */ /* 0x001fe20000000f00 */
[----:B------:R-:W-:-:S02]  /*ceb0*/  IMAD.MOV.U32 R209, RZ, RZ, R23 ;  /* 0x000000ffffd17224 */ /* 0x000fc400078e0017 */
[----:B-1----:R-:W-:Y:S02]  /*cec0*/  IMAD.MOV.U32 R210, RZ, RZ, R22 ;  /* 0x000000ffffd27224 */ /* 0x002fe400078e0016 */
[----:B------:R-:W-:Y:S02]  /*ced0*/  IMAD.MOV.U32 R211, RZ, RZ, R21 ;  /* 0x000000ffffd37224 */ /* 0x000fe400078e0015 */
[----:B--2---:R-:W-:Y:S02]  /*cee0*/  IMAD.MOV.U32 R212, RZ, RZ, R20 ;  /* 0x000000ffffd47224 */ /* 0x004fe400078e0014 */
[----:B------:R-:W-:Y:S02]  /*cef0*/  IMAD.MOV.U32 R213, RZ, RZ, R19 ;  /* 0x000000ffffd57224 */ /* 0x000fe400078e0013 */
[----:B---3--:R-:W-:Y:S01]  /*cf00*/  IMAD.MOV.U32 R214, RZ, RZ, R4 ;  /* 0x000000ffffd67224 */ /* 0x008fe200078e0004 */
[----:B------:R-:W-:Y:S01]  /*cf10*/  MOV R215, R3 ;  /* 0x0000000300d77202 */ /* 0x000fe20000000f00 */
[----:B------:R-:W-:Y:S01]  /*cf20*/  UIADD3 UR26, UR5, 0x202, URZ ;  /* 0x00000202051a7890 */ /* 0x000fe2000fffe03f */
[----:B------:R-:W-:Y:S01]  /*cf30*/  UMOV UR24, UR12 ;  /* 0x0000000c00187c82 */ /* 0x000fe20008000000 */
[----:B------:R-:W-:Y:S01]  /*cf40*/  UMOV UR25, UR13 ;  /* 0x0000000d00197c82 */ /* 0x000fe20008000000 */
[----:B------:R-:W-:Y:S01]  /*cf50*/  UMOV UR27, 0x40000040 ;  /* 0x40000040001b7882 */ /* 0x000fe20000000000 */
[----:B------:R-:W-:-:S02]  /*cf60*/  WARPGROUP.DEPBAR.LE gsb0, 0x0 ;  /* 0x00008000000079c5 */ /* 0x000fc40000010000 */
[----:B------:R-:W-:-:S06]  /*cf70*/  WARPGROUP.ARRIVE ;  /* 0x00000000000079c5 */ /* 0x000fcc0000000000 */
[----:B------:R-:W-:Y:S01]  /*cf80*/  HGMMA.64x16x16.F32.BF16 R208, gdesc[UR24], R208, gsb0 ;  /* 0x0020000018d079f0 */ /* 0x000fe200080018d0 */
[----:B------:R-:W-:Y:S04]  /*cf90*/  STL.64 [R1+0x220], R200 ;  /* 0x000220c801007387 */ /* 0x000fe80000100a00 */
[----:B------:R-:W-:Y:S04]  /*cfa0*/  STL.64 [R1+0x228], R202 ;  /* 0x000228ca01007387 */ /* 0x000fe80000100a00 */
[----:B------:R-:W-:Y:S04]  /*cfb0*/  STL.64 [R1+0x230], R204 ;  /* 0x000230cc01007387 */ /* 0x000fe80000100a00 */
[----:B------:R0:W-:Y:S01]  /*cfc0*/  STL.64 [R1+0x238], R206 ;  /* 0x000238ce01007387 */ /* 0x0001e20000100a00 */
[----:B------:R-:W-:-:S02]  /*cfd0*/  IMAD.MOV.U32 R234, RZ, RZ, R178 ;  /* 0x000000ffffea7224 */ /* 0x000fc400078e00b2 */
[----:B------:R-:W-:Y:S02]  /*cfe0*/  IMAD.MOV.U32 R233, RZ, RZ, R179 ;  /* 0x000000ffffe97224 */ /* 0x000fe400078e00b3 */
[----:B------:R-:W-:Y:S01]  /*cff0*/  IMAD.MOV.U32 R235, RZ, RZ, R177 ;  /* 0x000000ffffeb7224 */ /* 0x000fe200078e00b1 */
[----:B0-----:R-:W2:Y:S04]  /*d000*/  LDL.LU.64 R206, [R1+0x768] ;  /* 0x0007680001ce7983 */ /* 0x001ea80000300a00 */
[----:B------:R-:W2:Y:S04]  /*d010*/  LDL.LU.64 R204, [R1+0x760] ;  /* 0x0007600001cc7983 */ /* 0x000ea80000300a00 */
[----:B------:R-:W2:Y:S04]  /*d020*/  LDL.LU.64 R202, [R1+0x758] ;  /* 0x0007580001ca7983 */ /* 0x000ea80000300a00 */
[----:B------:R-:W2:Y:S04]  /*d030*/  LDL.LU.64 R200, [R1+0x750] ;  /* 0x0007500001c87983 */ /* 0x000ea80000300a00 */
[----:B------:R-:W-:Y:S04]  /*d040*/  STL.64 [R1+0x1a0], R172 ;  /* 0x0001a0ac01007387 */ /* 0x000fe80000100a00 */
[----:B------:R-:W-:Y:S04]  /*d050*/  STL.64 [R1+0x1a8], R174 ;  /* 0x0001a8ae01007387 */ /* 0x000fe80000100a00 */
[----:B------:R0:W-:Y:S04]  /*d060*/  STL [R1+0x1b0], R176 ;  /* 0x0001b0b001007387 */ /* 0x0001e80000100800 */
[----:B------:R-:W3:Y:S04]  /*d070*/  LDL.LU.64 R178, [R1+0x748] ;  /* 0x0007480001b27983 */ /* 0x000ee80000300a00 */
[----:B0-----:R-:W3:Y:S04]  /*d080*/  LDL.LU.64 R176, [R1+0x740] ;  /* 0x0007400001b07983 */ /* 0x001ee80000300a00 */
[----:B------:R-:W4:Y:S04]  /*d090*/  LDL.LU.64 R174, [R1+0x738] ;  /* 0x0007380001ae7983 */ /* 0x000f280000300a00 */
[----:B------:R-:W4:Y:S04]  /*d0a0*/  LDL.LU.64 R172, [R1+0x730] ;  /* 0x0007300001ac7983 */ /* 0x000f280000300a00 */
[----:B------:R-:W-:Y:S04]  /*d0b0*/  STL.64 [R1+0x120], R136 ;  /* 0x0001208801007387 */ /* 0x000fe80000100a00 */
[----:B------:R-:W-:Y:S04]  /*d0c0*/  STL.64 [R1+0x128], R138 ;  /* 0x0001288a01007387 */ /* 0x000fe80000100a00 */
[----:B------:R-:W-:Y:S04]  /*d0d0*/  STL.64 [R1+0x130], R140 ;  /* 0x0001308c01007387 */ /* 0x000fe80000100a00 */
[----:B------:R0:W-:Y:S01]  /*d0e0*/  STL.64 [R1+0x138], R142 ;  /* 0x0001388e01007387 */ /* 0x0001e20000100a00 */
[----:B------:R-:W-:-:S02]  /*d0f0*/  IMAD.MOV.U32 R4, RZ, RZ, R110 ;  /* 0x000000ffff047224 */ /* 0x000fc400078e006e */
[----:B------:R-:W-:Y:S01]  /*d100*/  IMAD.MOV.U32 R3, RZ, RZ, R111 ;  /* 0x000000ffff037224 */ /* 0x000fe200078e006f */
[----:B------:R-:W-:Y:S01]  /*d110*/  MOV R21, R107 ;  /* 0x0000006b00157202 */ /* 0x000fe20000000f00 */
        /* <DEDUP_REMOVED lines=9> */
[----:B------:R-:W4:Y:S01]  /*d1b0*/  LDL.LU.64 R110, [R1+0x708] ;  /* 0x00070800016e7983 */ /* 0x000f220000300a00 */
[----:B------:R-:W-:-:S03]  /*d1c0*/  WARPGROUP.DEPBAR.LE gsb0, 0x0 ;  /* 0x00008000000079c5 */ /* 0x000fc60000010000 */
        /* <DEDUP_REMOVED lines=11> */
[----:B------:R-:W-:Y:S01]  /*d280*/  UIADD3 UR30, UR5, 0x282, URZ ;  /* 0x00000282051e7890 */ /* 0x000fe2000fffe03f */
[----:B------:R-:W-:Y:S01]  /*d290*/  UMOV UR28, UR12 ;  /* 0x0000000c001c7c82 */ /* 0x000fe20008000000 */
[----:B------:R-:W-:Y:S01]  /*d2a0*/  UMOV UR29, UR13 ;  /* 0x0000000d001d7c82 */ /* 0x000fe20008000000 */
[----:B------:R-:W-:Y:S01]  /*d2b0*/  UMOV UR31, 0x40000040 ;  /* 0x40000040001f7882 */ /* 0x000fe20000000000 */
[----:B---3--:R-:W-:-:S06]  /*d2c0*/  WARPGROUP.ARRIVE ;  /* 0x00000000000079c5 */ /* 0x008fcc0000000000 */
[----:B------:R-:W-:Y:S03]  /*d2d0*/  HGMMA.64x16x16.F32.BF16 R208, gdesc[UR28], R208, gsb0 ;  /* 0x002000001cd079f0 */ /* 0x000fe600080018d0 */
[----:B------:R-:W-:Y:S02]  /*d2e0*/  WARPGROUP.DEPBAR.LE gsb0, 0x0 ;  /* 0x00008000000079c5 */ /* 0x000fe40000010000 */
[----:B------:R-:W-:Y:S04]  /*d2f0*/  STL.64 [R1+0x528], R214 ;  /* 0x000528d601007387 */ /* 0x000fe80000100a00 */
[----:B------:R-:W-:Y:S04]  /*d300*/  STL.64 [R1+0x520], R212 ;  /* 0x000520d401007387 */ /* 0x000fe80000100a00 */
[----:B------:R0:W-:Y:S04]  /*d310*/  STL.64 [R1+0x518], R210 ;  /* 0x000518d201007387 */ /* 0x0001e80000100a00 */
[----:B------:R1:W-:Y:S01]  /*d320*/  STL.64 [R1+0x510], R208 ;  /* 0x000510d001007387 */ /* 0x0003e20000100a00 */
[----:B0-----:R-:W-:Y:S01]  /*d330*/  MOV R210, R182 ;  /* 0x000000b600d27202 */ /* 0x001fe20000000f00 */
[----:B------:R-:W-:-:S02]  /*d340*/  IMAD.MOV.U32 R211, RZ, RZ, R183 ;  /* 0x000000ffffd37224 */ /* 0x000fc400078e00b7 */
[----:B-1----:R-:W-:Y:S02]  /*d350*/  IMAD.MOV.U32 R208, RZ, RZ, R180 ;  /* 0x000000ffffd07224 */ /* 0x002fe400078e00b4 */
[----:B------:R-:W3:Y:S01]  /*d360*/  LDL.LU R180, [R1+0x6cc] ;  /* 0x0006cc0001b47983 */ /* 0x000ee20000300800 */
[----:B------:R-:W-:-:S03]  /*d370*/  IMAD.MOV.U32 R209, RZ, RZ, R181 ;  /* 0x000000ffffd17224 */ /* 0x000fc600078e00b5 */
[----:B------:R-:W3:Y:S04]  /*d380*/  LDL.LU R181, [R1+0x6c8] ;  /* 0x0006c80001b57983 */ /* 0x000ee80000300800 */
[----:B------:R-:W3:Y:S04]  /*d390*/  LDL.LU R182, [R1+0x6c4] ;  /* 0x0006c40001b67983 */ /* 0x000ee80000300800 */
[----:B------:R-:W3:Y:S01]  /*d3a0*/  LDL.LU R183, [R1+0x6c0] ;  /* 0x0006c00001b77983 */ /* 0x000ee20000300800 */
[----:B------:R-:W-:Y:S01]  /*d3b0*/  UIADD3 UR34, UR5, 0x302, URZ ;  /* 0x0000030205227890 */ /* 0x000fe2000fffe03f */
[----:B------:R-:W-:Y:S01]  /*d3c0*/  UMOV UR32, UR12 ;  /* 0x0000000c00207c82 */ /* 0x000fe20008000000 */
[----:B------:R-:W-:Y:S01]  /*d3d0*/  UMOV UR33, UR13 ;  /* 0x0000000d00217c82 */ /* 0x000fe20008000000 */
[----:B------:R-:W-:Y:S01]  /*d3e0*/  UMOV UR35, 0x40000040 ;  /* 0x4000004000237882 */ /* 0x000fe20000000000 */
[----:B------:R-:W-:-:S02]  /*d3f0*/  IMAD.MOV.U32 R212, RZ, RZ, R144 ;  /* 0x000000ffffd47224 */ /* 0x000fc400078e0090 */
[----:B------:R-:W2:Y:S01]  /*d400*/  LDL.LU R144, [R1+0x6bc] ;  /* 0x0006bc0001907983 */ /* 0x000ea20000300800 */
[----:B------:R-:W-:Y:S02]  /*d410*/  IMAD.MOV.U32 R213, RZ, RZ, R145 ;  /* 0x000000ffffd57224 */ /* 0x000fe400078e0091 */
[----:B------:R-:W-:Y:S01]  /*d420*/  IMAD.MOV.U32 R214, RZ, RZ, R146 ;  /* 0x000000ffffd67224 */ /* 0x000fe200078e0092 */
[----:B------:R-:W2:Y:S01]  /*d430*/  LDL.LU R145, [R1+0x6b8] ;  /* 0x0006b80001917983 */ /* 0x000ea20000300800 */
[----:B------:R-:W-:-:S03]  /*d440*/  IMAD.MOV.U32 R215, RZ, RZ, R147 ;  /* 0x000000ffffd77224 */ /* 0x000fc600078e0093 */
        /* <DEDUP_REMOVED lines=10> */
[----:B-1----:R-:W-:Y:S01]  /*d4f0*/  IMAD.MOV.U32 R176, RZ, RZ, R148 ;  /* 0x000000ffffb07224 */ /* 0x002fe200078e0094 */
[----:B------:R-:W-:Y:S01]  /*d500*/  MOV R177, R149 ;  /* 0x0000009500b17202 */ /* 0x000fe20000000f00 */
[----:B------:R-:W2:Y:S01]  /*d510*/  LDL.LU R148, [R1+0x6ac] ;  /* 0x0006ac0001947983 */ /* 0x000ea20000300800 */
[----:B------:R-:W-:-:S03]  /*d520*/  IMAD.MOV.U32 R179, RZ, RZ, R151 ;  /* 0x000000ffffb37224 */ /* 0x000fc600078e0097 */
[----:B------:R-:W2:Y:S04]  /*d530*/  LDL.LU R149, [R1+0x6a8] ;  /* 0x0006a80001957983 */ /* 0x000ea80000300800 */
[----:B------:R-:W2:Y:S04]  /*d540*/  LDL.LU R150, [R1+0x6a4] ;  /* 0x0006a40001967983 */ /* 0x000ea80000300800 */
[----:B------:R-:W2:Y:S01]  /*d550*/  LDL.LU R151, [R1+0x6a0] ;  /* 0x0006a00001977983 */ /* 0x000ea20000300800 */
[----:B------:R-:W-:Y:S01]  /*d560*/  UIADD3 UR42, UR5, 0x382, URZ ;  /* 0x00000382052a7890 */ /* 0x000fe2000fffe03f */
[----:B------:R-:W-:Y:S01]  /*d570*/  UMOV UR40, UR12 ;  /* 0x0000000c00287c82 */ /* 0x000fe20008000000 */
[----:B------:R-:W-:Y:S01]  /*d580*/  UMOV UR41, UR13 ;  /* 0x0000000d00297c82 */ /* 0x000fe20008000000 */
[----:B------:R-:W-:Y:S01]  /*d590*/  UMOV UR43, 0x40000040 ;  /* 0x40000040002b7882 */ /* 0x000fe20000000000 */
[----:B------:R-:W-:-:S02]  /*d5a0*/  IMAD.MOV.U32 R180, RZ, RZ, R112 ;  /* 0x000000ffffb47224 */ /* 0x000fc400078e0070 */
[----:B------:R-:W3:Y:S01]  /*d5b0*/  LDL.LU R112, [R1+0x69c] ;  /* 0x00069c0001707983 */ /* 0x000ee20000300800 */
[----:B------:R-:W-:Y:S02]  /*d5c0*/  IMAD.MOV.U32 R181, RZ, RZ, R113 ;  /* 0x000000ffffb57224 */ /* 0x000fe400078e0071 */
[----:B------:R-:W-:Y:S01]  /*d5d0*/  IMAD.MOV.U32 R182, RZ, RZ, R114 ;  /* 0x000000ffffb67224 */ /* 0x000fe200078e0072 */
[----:B------:R-:W3:Y:S01]  /*d5e0*/  LDL.LU R113, [R1+0x698] ;  /* 0x0006980001717983 */ /* 0x000ee20000300800 */
[----:B------:R-:W-:-:S03]  /*d5f0*/  IMAD.MOV.U32 R183, RZ, RZ, R115 ;  /* 0x000000ffffb77224 */ /* 0x000fc600078e0073 */
        /* <DEDUP_REMOVED lines=9> */
[----:B0-----:R-:W-:Y:S01]  /*d690*/  IMAD.MOV.U32 R146, RZ, RZ, R118 ;  /* 0x000000ffff927224 */ /* 0x001fe200078e0076 */
[----:B-1----:R-:W-:Y:S01]  /*d6a0*/  MOV R144, R116 ;  /* 0x0000007400907202 */ /* 0x002fe20000000f00 */
[----:B------:R-:W-:Y:S01]  /*d6b0*/  IMAD.MOV.U32 R145, RZ, RZ, R117 ;  /* 0x000000ffff917224 */ /* 0x000fe200078e0075 */
        /* <DEDUP_REMOVED lines=11> */
[----:B------:R-:W-:Y:S01]  /*d770*/  IMAD.MOV.U32 R149, RZ, RZ, R81 ;  /* 0x000000ffff957224 */ /* 0x000fe200078e0051 */
[----:B------:R-:W-:Y:S01]  /*d780*/  MOV R151, R83 ;  /* 0x0000005300977202 */ /* 0x000fe20000000f00 */
        /* <DEDUP_REMOVED lines=73> */
[----:B------:R-:W-:Y:S01]  /*dc20*/  MOV R52, R76 ;  /* 0x0000004c00347202 */ /* 0x000fe20000000f00 */
[----:B------:R-:W-:-:S02]  /*dc30*/  IMAD.MOV.U32 R53, RZ, RZ, R77 ;  /* 0x000000ffff357224 */ /* 0x000fc400078e004d */
[----:B------:R-:W3:Y:S01]  /*dc40*/  LDL.LU R76, [R1+0x61c] ;  /* 0x00061c00014c7983 */ /* 0x000ee20000300800 */
[----:B------:R-:W-:Y:S02]  /*dc50*/  IMAD.MOV.U32 R54, RZ, RZ, R78 ;  /* 0x000000ffff367224 */ /* 0x000fe400078e004e */
[----:B------:R-:W-:Y:S01]  /*dc60*/  IMAD.MOV.U32 R55, RZ, RZ, R79 ;  /* 0x000000ffff377224 */ /* 0x000fe200078e004f */
[----:B------:R-:W3:Y:S04]  /*dc70*/  LDL.LU R77, [R1+0x618] ;  /* 0x00061800014d7983 */ /* 0x000ee80000300800 */
[----:B------:R-:W3:Y:S04]  /*dc80*/  LDL.LU R78, [R1+0x614] ;  /* 0x00061400014e7983 */ /* 0x000ee80000300800 */
[----:B------:R-:W3:Y:S01]  /*dc90*/  LDL.LU R79, [R1+0x610] ;  /* 0x00061000014f7983 */ /* 0x000ee20000300800 */
[----:B------:R-:W-:Y:S01]  /*dca0*/  UIADD3 UR8, UR4, 0x402, URZ ;  /* 0x0000040204087890 */ /* 0x000fe2000fffe03f */
[----:B------:R-:W-:-:S06]  /*dcb0*/  UMOV UR53, 0x40000040 ;  /* 0x4000004000357882 */ /* 0x000fcc0000000000 */
[----:B------:R-:W-:Y:S01]  /*dcc0*/  UMOV UR52, UR8 ;  /* 0x0000000800347c82 */ /* 0x000fe20008000000 */
[----:B------:R-:W-:Y:S01]  /*dcd0*/  UMOV UR49, UR53 ;  /* 0x0000003500317c82 */ /* 0x000fe20008000000 */
[----:B------:R-:W-:Y:S01]  /*dce0*/  UMOV UR48, UR52 ;  /* 0x0000003400307c82 */ /* 0x000fe20008000000 */
[----:B------:R-:W-:Y:S01]  /*dcf0*/  UMOV UR44, UR52 ;  /* 0x00000034002c7c82 */ /* 0x000fe20008000000 */
[----:B------:R-:W-:Y:S01]  /*dd00*/  UMOV UR45, UR53 ;  /* 0x00000035002d7c82 */ /* 0x000fe20008000000 */
[----:B------:R-:W-:Y:S01]  /*dd10*/  UMOV UR40, UR52 ;  /* 0x0000003400287c82 */ /* 0x000fe20008000000 */
[----:B------:R-:W-:Y:S01]  /*dd20*/  UMOV UR41, UR53 ;  /* 0x0000003500297c82 */ /* 0x000fe20008000000 */
[----:B--2---:R-:W-:-:S06]  /*dd30*/  WARPGROUP.ARRIVE ;  /* 0x00000000000079c5 */ /* 0x004fcc0000000000 */
[----:B------:R-:W-:Y:S03]  /*dd40*/  HGMMA.64x16x16.F32.BF16 R40, gdesc[UR52], R40, gsb0 ;  /* 0x00200000342879f0 */ /* 0x000fe60008001828 */
[----:B------:R-:W-:Y:S02]  /*dd50*/  WARPGROUP.DEPBAR.LE gsb0, 0x0 ;  /* 0x00008000000079c5 */ /* 0x000fe40000010000 */
[----:B---3--:R-:W-:-:S06]  /*dd60*/  WARPGROUP.ARRIVE ;  /* 0x00000000000079c5 */ /* 0x008fcc0000000000 */
[----:B------:R-:W-:Y:S01]  /*dd70*/  HGMMA.64x16x16.F32.BF16 R72, gdesc[UR48], R72, gsb0 ;  /* 0x00200000304879f0 */ /* 0x000fe20008001848 */
        /* <DEDUP_REMOVED lines=9> */
[----:B0-----:R-:W2:Y:S04]  /*de10*/  LDL.LU.64 R72, [R1] ;  /* 0x0000000001487983 */ /* 0x001ea80000300a00 */
[----:B------:R-:W2:Y:S04]  /*de20*/  LDL.LU.64 R74, [R1+0x8] ;  /* 0x00000800014a7983 */ /* 0x000ea80000300a00 */
[----:B------:R-:W2:Y:S04]  /*de30*/  LDL.LU.64 R76, [R1+0x10] ;  /* 0x00001000014c7983 */ /* 0x000ea80000300a00 */
[----:B------:R-:W2:Y:S01]  /*de40*/  LDL.LU.64 R78, [R1+0x18] ;  /* 0x00001800014e7983 */ /* 0x000ea20000300a00 */
[----:B----4-:R-:W-:-:S06]  /*de50*/  WARPGROUP.ARRIVE ;  /* 0x00000000000079c5 */ /* 0x010fcc0000000000 */
        /* <DEDUP_REMOVED lines=17> */
[----:B------:R-:W-:Y:S01]  /*df70*/  IMAD.MOV.U32 R40, RZ, RZ, R18 ;  /* 0x000000ffff287224 */ /* 0x000fe200078e0012 */
[----:B------:R-:W-:Y:S01]  /*df80*/  MOV R43, R7 ;  /* 0x00000007002b7202 */ /* 0x000fe20000000f00 */
[----:B------:R-:W-:Y:S02]  /*df90*/  IMAD.MOV.U32 R41, RZ, RZ, R17 ;  /* 0x000000ffff297224 */ /* 0x000fe400078e0011 */
[----:B------:R-:W-:Y:S02]  /*dfa0*/  IMAD.MOV.U32 R42, RZ, RZ, R16 ;  /* 0x000000ffff2a7224 */ /* 0x000fe400078e0010 */
[----:B------:R-:W-:Y:S01]  /*dfb0*/  IMAD.MOV.U32 R44, RZ, RZ, R6 ;  /* 0x000000ffff2c7224 */ /* 0x000fe200078e0006 */
[----:B--2---:R-:W-:-:S06]  /*dfc0*/  WARPGROUP.ARRIVE ;  /* 0x00000000000079c5 */ /* 0x004fcc0000000000 */
        /* <DEDUP_REMOVED lines=90> */
[----:B------:R-:W-:Y:S04]  /*e570*/  STL.64 [R1+0x90], R44 ;  /* 0x0000902c01007387 */ /* 0x000fe80000100a00 */
[----:B------:R-:W-:Y:S04]  /*e580*/  STL.64 [R1+0x98], R46 ;  /* 0x0000982e01007387 */ /* 0x000fe80000100a00 */
[----:B------:R-:W-:Y:S04]  /*e590*/  STL.64 [R1+0x100], R48 ;  /* 0x0001003001007387 */ /* 0x000fe80000100a00 */
[----:B------:R-:W-:Y:S01]  /*e5a0*/  STL.64 [R1+0x108], R50 ;  /* 0x0001083201007387 */ /* 0x000fe20000100a00 */
[----:B------:R-:W-:-:S02]  /*e5b0*/  WARPGROUP.DEPBAR.LE gsb0, 0x0 ;  /* 0x00008000000079c5 */ /* 0x000fc40000010000 */
[----:B------:R-:W-:-:S06]  /*e5c0*/  WARPGROUP.ARRIVE ;  /* 0x00000000000079c5 */ /* 0x000fcc0000000000 */
        /* <DEDUP_REMOVED lines=20> */
[----:B------:R1:W-:Y:S04]  /*e710*/  STL.64 [R1+0xe8], R210 ;  /* 0x0000e8d201007387 */ /* 0x0003e80000100a00 */
[----:B------:R2:W-:Y:S04]  /*e720*/  STL.64 [R1+0xf0], R212 ;  /* 0x0000f0d401007387 */ /* 0x0005e80000100a00 */
[----:B------:R3:W-:Y:S04]  /*e730*/  STL.64 [R1+0xf8], R214 ;  /* 0x0000f8d601007387 */ /* 0x0007e80000100a00 */
[----:B0-----:R-:W4:Y:S04]  /*e740*/  LDL.LU R208, [R1+0x40] ;  /* 0x0000400001d07983 */ /* 0x001f280000300800 */
[----:B------:R-:W4:Y:S04]  /*e750*/  LDL.LU R209, [R1+0x44] ;  /* 0x0000440001d17983 */ /* 0x000f280000300800 */
[----:B-1----:R-:W4:Y:S04]  /*e760*/  LDL.LU R210, [R1+0x48] ;  /* 0x0000480001d27983 */ /* 0x002f280000300800 */
[----:B------:R-:W4:Y:S04]  /*e770*/  LDL.LU R211, [R1+0x4c] ;  /* 0x00004c0001d37983 */ /* 0x000f280000300800 */
[----:B--2---:R-:W4:Y:S04]  /*e780*/  LDL.LU R212, [R1+0x50] ;  /* 0x0000500001d47983 */ /* 0x004f280000300800 */
[----:B------:R-:W4:Y:S04]  /*e790*/  LDL.LU R213, [R1+0x54] ;  /* 0x0000540001d57983 */ /* 0x000f280000300800 */
[----:B---3--:R-:W4:Y:S04]  /*e7a0*/  LDL.LU R214, [R1+0x58] ;  /* 0x0000580001d67983 */ /* 0x008f280000300800 */
[----:B------:R-:W4:Y:S01]  /*e7b0*/  LDL.LU R215, [R1+0x5c] ;  /* 0x00005c0001d77983 */ /* 0x000f220000300800 */
[----:B------:R-:W-:-:S02]  /*e7c0*/  WARPGROUP.DEPBAR.LE gsb0, 0x0 ;  /* 0x00008000000079c5 */ /* 0x000fc40000010000 */
        /* <DEDUP_REMOVED lines=14> */
[----:B------:R-:W2:Y:S04]  /*e8b0*/  LDL.LU R144, [R1+0x120] ;  /* 0x0001200001907983 */ /* 0x000ea80000300800 */
[----:B------:R-:W2:Y:S01]  /*e8c0*/  LDL.LU R145, [R1+0x124] ;  /* 0x0001240001917983 */ /* 0x000ea20000300800 */
[----:B------:R-:W-:-:S02]  /*e8d0*/  WARPGROUP.DEPBAR.LE gsb0, 0x0 ;  /* 0x00008000000079c5 */ /* 0x000fc40000010000 */
        /* <DEDUP_REMOVED lines=12> */
[----:B----4-:R-:W-:-:S06]  /*e9a0*/  WARPGROUP.ARRIVE ;  /* 0x00000000000079c5 */ /* 0x010fcc0000000000 */
        /* <DEDUP_REMOVED lines=9> */
[----:B------:R-:W-:Y:S02]  /*ea40*/  WARPGROUP.DEPBAR.LE gsb0, 0x0 ;  /* 0x00008000000079c5 */ /* 0x000fe40000010000 */
[----:B------:R0:W-:Y:S04]  /*ea50*/  STL.64 [R1+0x40], R208 ;  /* 0x000040d001007387 */ /* 0x0001e80000100a00 */
[----:B------:R1:W-:Y:S04]  /*ea60*/  STL.64 [R1+0x48], R210 ;  /* 0x000048d201007387 */ /* 0x0003e80000100a00 */
[----:B------:R3:W-:Y:S04]  /*ea70*/  STL.64 [R1+0x50], R212 ;  /* 0x000050d401007387 */ /* 0x0007e80000100a00 */
[----:B------:R4:W-:Y:S04]  /*ea80*/  STL.64 [R1+0x58], R214 ;  /* 0x000058d601007387 */ /* 0x0009e80000100a00 */
[----:B------:R-:W2:Y:S04]  /*ea90*/  LDL.LU R146, [R1+0x128] ;  /* 0x0001280001927983 */ /* 0x000ea80000300800 */
        /* <DEDUP_REMOVED lines=41> */
[----:B------:R-:W2:Y:S01]  /*ed30*/  LDL.LU R116, [R1+0x1b0] ;  /* 0x0001b00001747983 */ /* 0x000ea20000300800 */
[----:B------:R-:W-:Y:S01]  /*ed40*/  UMOV UR16, UR52 ;  /* 0x0000003400107c82 */ /* 0x000fe20008000000 */
[----:B------:R-:W-:Y:S01]  /*ed50*/  UMOV UR17, UR53 ;  /* 0x0000003500117c82 */ /* 0x000fe20008000000 */
[----:B------:R-:W-:Y:S01]  /*ed60*/  UMOV UR8, UR52 ;  /* 0x0000003400087c82 */ /* 0x000fe20008000000 */
[----:B------:R-:W-:Y:S01]  /*ed70*/  UMOV UR9, UR53 ;  /* 0x0000003500097c82 */ /* 0x000fe20008000000 */
[----:B0-----:R-:W2:Y:S04]  /*ed80*/  LDL.LU.64 R208, [R1+0x20] ;  /* 0x0000200001d07983 */ /* 0x001ea80000300a00 */
[----:B-1----:R-:W2:Y:S04]  /*ed90*/  LDL.LU.64 R210, [R1+0x28] ;  /* 0x0000280001d27983 */ /* 0x002ea80000300a00 */
[----:B---3--:R-:W3:Y:S04]  /*eda0*/  LDL.LU.64 R212, [R1+0x30] ;  /* 0x0000300001d47983 */ /* 0x008ee80000300a00 */
[----:B----4-:R-:W3:Y:S01]  /*edb0*/  LDL.LU.64 R214, [R1+0x38] ;  /* 0x0000380001d67983 */ /* 0x010ee20000300a00 */
[----:B------:R-:W-:Y:S01]  /*edc0*/  UMOV UR12, UR52 ;  /* 0x00000034000c7c82 */ /* 0x000fe20008000000 */
[----:B------:R-:W-:Y:S01]  /*edd0*/  UMOV UR13, UR53 ;  /* 0x00000035000d7c82 */ /* 0x000fe20008000000 */
[----:B------:R-:W-:Y:S01]  /*ede0*/  UIADD3 UR20, UR4, 0x4, URZ ;  /* 0x0000000404147890 */ /* 0x000fe2000fffe03f */
        /* <DEDUP_REMOVED lines=10> */
[----:B------:R-:W-:Y:S01]  /*ee90*/  UMOV UR9, 0x40000040 ;  /* 0x4000004000097882 */ /* 0x000fe20000000000 */
[----:B------:R-:W-:-:S04]  /*eea0*/  UMOV UR11, 0x40000040 ;  /* 0x40000040000b7882 */ /* 0x000fc80000000000 */
[----:B------:R-:W-:Y:S01]  /*eeb0*/  UMOV UR10, UR16 ;  /* 0x00000010000a7c82 */ /* 0x000fe20008000000 */
[----:B------:R-:W-:Y:S02]  /*eec0*/  WARPGROUP.DEPBAR.LE gsb0, 0x0 ;  /* 0x00008000000079c5 */ /* 0x000fe40000010000 */
[----:B------:R-:W-:-:S06]  /*eed0*/  WARPGROUP.ARRIVE ;  /* 0x00000000000079c5 */ /* 0x000fcc0000000000 */
[----:B------:R-:W-:Y:S01]  /*eee0*/  HGMMA.64x16x16.F32.BF16 R80, gdesc[UR8], R80, gsb0 ;  /* 0x00200000085079f0 */ /* 0x000fe20008001850 */
[----:B------:R-:W-:Y:S01]  /*eef0*/  IMAD.MOV.U32 R117, RZ, RZ, R235 ;  /* 0x000000ffff757224 */ /* 0x000fe200078e00eb */
[----:B------:R-:W-:Y:S01]  /*ef00*/  MOV R118, R234 ;  /* 0x000000ea00767202 */ /* 0x000fe20000000f00 */
[----:B------:R-:W-:Y:S01]  /*ef10*/  IMAD.MOV.U32 R119, RZ, RZ, R233 ;  /* 0x000000ffff777224 */ /* 0x000fe200078e00e9 */
[----:B------:R-:W-:Y:S01]  /*ef20*/  UIADD3 UR17, UR5, 0x84, URZ ;  /* 0x0000008405117890 */ /* 0x000fe2000fffe03f */
[----:B------:R-:W-:Y:S01]  /*ef30*/  UMOV UR12, UR8 ;  /* 0x00000008000c7c82 */ /* 0x000fe20008000000 */
[----:B------:R-:W-:Y:S01]  /*ef40*/  UMOV UR13, UR9 ;  /* 0x00000009000d7c82 */ /* 0x000fe20008000000 */
[----:B------:R-:W-:-:S04]  /*ef50*/  UMOV UR15, 0x40000040 ;  /* 0x40000040000f7882 */ /* 0x000fc80000000000 */
[----:B------:R-:W-:Y:S01]  /*ef60*/  UMOV UR14, UR17 ;  /* 0x00000011000e7c82 */ /* 0x000fe20008000000 */
        /* <DEDUP_REMOVED lines=26> */
[----:B------:R-:W-:Y:S01]  /*f110*/  STL.64 [R1+0xc0], R72 ;  /* 0x0000c04801007387 */ /* 0x000fe20000100a00 */
[----:B------:R-:W-:Y:S01]  /*f120*/  UMOV UR24, UR8 ;  /* 0x0000000800187c82 */ /* 0x000fe20008000000 */
[----:B------:R-:W-:Y:S01]  /*f130*/  UMOV UR25, UR9 ;  /* 0x0000000900197c82 */ /* 0x000fe20008000000 */
[----:B------:R-:W-:Y:S01]  /*f140*/  UMOV UR27, 0x40000040 ;  /* 0x40000040001b7882 */ /* 0x000fe20000000000 */
        /* <DEDUP_REMOVED lines=8> */
[----:B---3--:R-:W-:Y:S01]  /*f1d0*/  WARPGROUP.ARRIVE ;  /* 0x00000000000079c5 */ /* 0x008fe20000000000 */
[----:B------:R-:W-:Y:S05]  /*f1e0*/  STL.64 [R1+0x140], R40 ;  /* 0x0001402801007387 */ /* 0x000fea0000100a00 */
        /* <DEDUP_REMOVED lines=43> */
[----:B------:R0:W-:Y:S01]  /*f4a0*/  STL.64 [R1+0xb8], R182 ;  /* 0x0000b8b601007387 */ /* 0x0001e20000100a00 */
[----:B------:R-:W-:-:S02]  /*f4b0*/  WARPGROUP.DEPBAR.LE gsb0, 0x0 ;  /* 0x00008000000079c5 */ /* 0x000fc40000010000 */
[----:B------:R-:W-:Y:S02]  /*f4c0*/  IMAD.MOV.U32 R4, RZ, RZ, R214 ;  /* 0x000000ffff047224 */ /* 0x000fe400078e00d6 */
[----:B------:R-:W-:Y:S01]  /*f4d0*/  IMAD.MOV.U32 R3, RZ, RZ, R215 ;  /* 0x000000ffff037224 */ /* 0x000fe200078e00d7 */
[----:B0-----:R-:W2:Y:S04]  /*f4e0*/  LDL.LU.64 R182, [R1+0x548] ;  /* 0x0005480001b67983 */ /* 0x001ea80000300a00 */
[----:B------:R-:W2:Y:S04]  /*f4f0*/  LDL.LU.64 R180, [R1+0x540] ;  /* 0x0005400001b47983 */ /* 0x000ea80000300a00 */
[----:B------:R-:W2:Y:S04]  /*f500*/  LDL.LU.64 R178, [R1+0x538] ;  /* 0x0005380001b27983 */ /* 0x000ea80000300a00 */
[----:B------:R-:W2:Y:S01]  /*f510*/  LDL.LU.64 R176, [R1+0x530] ;  /* 0x0005300001b07983 */ /* 0x000ea20000300a00 */
[----:B------:R-:W-:-:S03]  /*f520*/  IMAD.MOV.U32 R19, RZ, RZ, R213 ;  /* 0x000000ffff137224 */ /* 0x000fc600078e00d5 */
[----:B------:R-:W-:Y:S04]  /*f530*/  STL.64 [R1+0x20], R208 ;  /* 0x000020d001007387 */ /* 0x000fe80000100a00 */
[----:B------:R-:W-:Y:S04]  /*f540*/  STL.64 [R1+0x28], R210 ;  /* 0x000028d201007387 */ /* 0x000fe80000100a00 */
[----:B------:R0:W-:Y:S04]  /*f550*/  STL [R1+0x30], R212 ;  /* 0x000030d401007387 */ /* 0x0001e80000100800 */
[----:B------:R-:W3:Y:S04]  /*f560*/  LDL.LU.64 R214, [R1+0x528] ;  /* 0x0005280001d67983 */ /* 0x000ee80000300a00 */
[----:B0-----:R-:W3:Y:S04]  /*f570*/  LDL.LU.64 R212, [R1+0x520] ;  /* 0x0005200001d47983 */ /* 0x001ee80000300a00 */
[----:B------:R-:W3:Y:S04]  /*f580*/  LDL.LU.64 R210, [R1+0x518] ;  /* 0x0005180001d27983 */ /* 0x000ee80000300a00 */
[----:B------:R-:W3:Y:S01]  /*f590*/  LDL.LU.64 R208, [R1+0x510] ;  /* 0x0005100001d07983 */ /* 0x000ee20000300a00 */
        /* <DEDUP_REMOVED lines=20> */
[----:B---3--:R-:W-:-:S06]  /*f6e0*/  WARPGROUP.ARRIVE ;  /* 0x00000000000079c5 */ /* 0x008fcc0000000000 */
[----:B------:R-:W-:Y:S03]  /*f6f0*/  HGMMA.64x16x16.F32.BF16 R208, gdesc[UR28], R208, gsb0 ;  /* 0x002000001cd079f0 */ /* 0x000fe600080018d0 */
[----:B------:R-:W-:Y:S02]  /*f700*/  WARPGROUP.DEPBAR.LE gsb0, 0x0 ;  /* 0x00008000000079c5 */ /* 0x000fe40000010000 */
[----:B--2---:R-:W-:-:S06]  /*f710*/  WARPGROUP.ARRIVE ;  /* 0x00000000000079c5 */ /* 0x004fcc0000000000 */
[----:B------:R-:W-:Y:S03]  /*f720*/  HGMMA.64x16x16.F32.BF16 R176, gdesc[UR32], R176, gsb0 ;  /* 0x0020000020b079f0 */ /* 0x000fe600080018b0 */
[----:B------:R-:W-:Y:S02]  /*f730*/  WARPGROUP.DEPBAR.LE gsb0, 0x0 ;  /* 0x00008000000079c5 */ /* 0x000fe40000010000 */
        /* <DEDUP_REMOVED lines=131> */
[----:B------:R-:W-:Y:S01]  /*ff70*/  STL [R1+0x49c], R140 ;  /* 0x00049c8c01007387 */ /* 0x000fe20000100800 */
[----:B------:R-:W-:-:S03]  /*ff80*/  WARPGROUP.DEPBAR.LE gsb0, 0x0 ;  /* 0x00008000000079c5 */ /* 0x000fc60000010000 */
[----:B------:R-:W-:Y:S04]  /*ff90*/  STL [R1+0x498], R141 ;  /* 0x0004988d01007387 */ /* 0x000fe80000100800 */
[----:B------:R-:W-:Y:S04]  /*ffa0*/  STL [R1+0x494], R142 ;  /* 0x0004948e01007387 */ /* 0x000fe80000100800 */
[----:B------:R-:W-:Y:S04]  /*ffb0*/  STL [R1+0x490], R143 ;  /* 0x0004908f01007387 */ /* 0x000fe80000100800 */
        /* <DEDUP_REMOVED lines=19> */
[----:B------:R-:W-:Y:S01]  /*100f0*/  MOV R84, R112 ;  /* 0x0000007000547202 */ /* 0x000fe20000000f00 */
[----:B------:R-:W-:Y:S01]  /*10100*/  IMAD.MOV.U32 R85, RZ, RZ, R113 ;  /* 0x000000ffff557224 */ /* 0x000fe200078e0071 */
[----:B------:R-:W-:Y:S01]  /*10110*/  WARPGROUP.ARRIVE ;  /* 0x00000000000079c5 */ /* 0x000fe20000000000 */
[----:B------:R-:W-:Y:S01]  /*10120*/  IMAD.MOV.U32 R86, RZ, RZ, R114 ;  /* 0x000000ffff567224 */ /* 0x000fe200078e0072 */
[----:B------:R-:W4:Y:S01]  /*10130*/  LDL.LU.64 R112, [R1+0x1e0] ;  /* 0x0001e00001707983 */ /* 0x000f220000300a00 */
[----:B------:R-:W-:Y:S01]  /*10140*/  IMAD.MOV.U32 R87, RZ, RZ, R115 ;  /* 0x000000ffff577224 */ /* 0x000fe200078e0073 */
[----:B------:R-:W-:Y:S01]  /*10150*/  MOV R79, R119 ;  /* 0x00000077004f7202 */ /* 0x000fe20000000f00 */
[----:B------:R-:W-:Y:S01]  /*10160*/  IMAD.MOV.U32 R54, RZ, RZ, R116 ;  /* 0x000000ffff367224 */ /* 0x000fe200078e0074 */
[----:B------:R-:W4:Y:S01]  /*10170*/  LDL.LU.64 R114, [R1+0x1e8] ;  /* 0x0001e80001727983 */ /* 0x000f220000300a00 */
[----:B------:R-:W-:Y:S01]  /*10180*/  IMAD.MOV.U32 R55, RZ, RZ, R117 ;  /* 0x000000ffff377224 */ /* 0x000fe200078e0075 */
[----:B------:R-:W-:Y:S01]  /*10190*/  HGMMA.64x16x16.F32.BF16 R144, gdesc[UR16], R144, gsb0 ;  /* 0x00200000109079f0 */ /* 0x000fe20008001890 */
[----:B------:R-:W-:Y:S01]  /*101a0*/  IMAD.MOV.U32 R47, RZ, RZ, R118 ;  /* 0x000000ffff2f7224 */ /* 0x000fe200078e0076 */
[----:B------:R-:W4:Y:S04]  /*101b0*/  LDL.LU.64 R116, [R1+0x1f0] ;  /* 0x0001f00001747983 */ /* 0x000f280000300a00 */
[----:B------:R-:W4:Y:S01]  /*101c0*/  LDL.LU.64 R118, [R1+0x1f8] ;  /* 0x0001f80001767983 */ /* 0x000f220000300a00 */
[----:B------:R-:W-:Y:S01]  /*101d0*/  UMOV UR12, UR52 ;  /* 0x00000034000c7c82 */ /* 0x000fe20008000000 */
[----:B------:R-:W-:Y:S01]  /*101e0*/  UMOV UR13, UR53 ;  /* 0x00000035000d7c82 */ /* 0x000fe20008000000 */
[----:B------:R-:W-:-:S02]  /*101f0*/  WARPGROUP.DEPBAR.LE gsb0, 0x0 ;  /* 0x00008000000079c5 */ /* 0x000fc40000010000 */
[----:B------:R-:W-:Y:S02]  /*10200*/  IMAD.MOV.U32 R50, RZ, RZ, R144 ;  /* 0x000000ffff327224 */ /* 0x000fe400078e0090 */
[----:B------:R-:W-:Y:S02]  /*10210*/  IMAD.MOV.U32 R51, RZ, RZ, R145 ;  /* 0x000000ffff337224 */ /* 0x000fe400078e0091 */
[----:B------:R-:W-:Y:S01]  /*10220*/  IMAD.MOV.U32 R52, RZ, RZ, R146 ;  /* 0x000000ffff347224 */ /* 0x000fe200078e0092 */
[----:B------:R-:W4:Y:S01]  /*10230*/  LDL.LU.64 R144, [R1+0x160] ;  /* 0x0001600001907983 */ /* 0x000f220000300a00 */
[----:B------:R-:W-:Y:S01]  /*10240*/  IMAD.MOV.U32 R53, RZ, RZ, R147 ;  /* 0x000000ffff357224 */ /* 0x000fe200078e0093 */
[----:B------:R-:W-:Y:S01]  /*10250*/  MOV R82, R150 ;  /* 0x0000009600527202 */ /* 0x000fe20000000f00 */
[----:B------:R-:W-:Y:S01]  /*10260*/  IMAD.MOV.U32 R80, RZ, RZ, R148 ;  /* 0x000000ffff507224 */ /* 0x000fe200078e0094 */
[----:B------:R-:W4:Y:S01]  /*10270*/  LDL.LU.64 R146, [R1+0x168] ;  /* 0x0001680001927983 */ /* 0x000f220000300a00 */
[----:B------:R-:W-:-:S02]  /*10280*/  IMAD.MOV.U32 R81, RZ, RZ, R149 ;  /* 0x000000ffff517224 */ /* 0x000fc400078e0095 */
[----:B------:R-:W-:Y:S01]  /*10290*/  IMAD.MOV.U32 R83, RZ, RZ, R151 ;  /* 0x000000ffff537224 */ /* 0x000fe200078e0097 */
[----:B------:R-:W4:Y:S04]  /*102a0*/  LDL.LU.64 R148, [R1+0x170] ;  /* 0x0001700001947983 */ /* 0x000f280000300a00 */
[----:B------:R-:W4:Y:S01]  /*102b0*/  LDL.LU.64 R150, [R1+0x178] ;  /* 0x0001780001967983 */ /* 0x000f220000300a00 */
[----:B--2---:R-:W-:-:S06]  /*102c0*/  WARPGROUP.ARRIVE ;  /* 0x00000000000079c5 */ /* 0x004fcc0000000000 */
[----:B------:R-:W-:Y:S03]  /*102d0*/  HGMMA.64x16x16.F32.BF16 R208, gdesc[UR12], R208, gsb0 ;  /* 0x002000000cd079f0 */ /* 0x000fe600080018d0 */
[----:B------:R-:W-:Y:S02]  /*102e0*/  WARPGROUP.DEPBAR.LE gsb0, 0x0 ;  /* 0x00008000000079c5 */ /* 0x000fe40000010000 */
[----:B------:R-:W-:Y:S02]  /*102f0*/  IMAD.MOV.U32 R41, RZ, RZ, R208 ;  /* 0x000000ffff297224 */ /* 0x000fe400078e00d0 */
[----:B------:R-:W-:Y:S01]  /*10300*/  IMAD.MOV.U32 R42, RZ, RZ, R209 ;  /* 0x000000ffff2a7224 */ /* 0x000fe200078e00d1 */
[----:B------:R-:W-:Y:S01]  /*10310*/  MOV R46, R213 ;  /* 0x000000d5002e7202 */ /* 0x000fe20000000f00 */
        /* <DEDUP_REMOVED lines=11> */
[----:B------:R-:W-:-:S04]  /*103d0*/  UMOV UR9, UR53 ;  /* 0x0000003500097c82 */ /* 0x000fc80008000000 */
[----:B------:R-:W-:Y:S01]  /*103e0*/  HGMMA.64x16x16.F32.BF16 R104, gdesc[UR8], R104, gsb0 ;  /* 0x00200000086879f0 */ /* 0x000fe20008001868 */
[----:B------:R-:W-:Y:S01]  /*103f0*/  UIADD3 UR16, UR4, 0x804, URZ ;  /* 0x0000080404107890 */ /* 0x000fe2000fffe03f */
[----:B------:R-:W-:-:S06]  /*10400*/  UMOV UR9, 0x40000040 ;  /* 0x4000004000097882 */ /* 0x000fcc0000000000 */
[----:B------:R-:W-:Y:S01]  /*10410*/  UMOV UR8, UR16 ;  /* 0x0000001000087c82 */ /* 0x000fe20008000000 */
[----:B------:R-:W-:Y:S02]  /*10420*/  WARPGROUP.DEPBAR.LE gsb0, 0x0 ;  /* 0x00008000000079c5 */ /* 0x000fe40000010000 */
[----:B----4-:R-:W-:-:S06]  /*10430*/  WARPGROUP.ARRIVE ;  /* 0x00000000000079c5 */ /* 0x010fcc0000000000 */
        /* <DEDUP_REMOVED lines=9> */
[----:B------:R-:W-:Y:S01]  /*104d0*/  UMOV UR20, UR8 ;  /* 0x0000000800147c82 */ /* 0x000fe20008000000 */
[----:B------:R-:W-:Y:S01]  /*104e0*/  UMOV UR21, UR9 ;  /* 0x0000000900157c82 */ /* 0x000fe20008000000 */
[----:B--2---:R-:W-:-:S06]  /*104f0*/  WARPGROUP.ARRIVE ;  /* 0x00000000000079c5 */ /* 0x004fcc0000000000 */
        /* <DEDUP_REMOVED lines=47> */
[----:B------:R-:W-:Y:S01]  /*107f0*/  STL.64 [R1+0x60], R8 ;  /* 0x0000600801007387 */ /* 0x000fe20000100a00 */
[----:B------:R-:W-:Y:S02]  /*10800*/  IMAD.MOV.U32 R140, RZ, RZ, R148 ;  /* 0x000000ffff8c7224 */ /* 0x000fe400078e0094 */
[----:B------:R-:W-:Y:S01]  /*10810*/  IMAD.MOV.U32 R141, RZ, RZ, R149 ;  /* 0x000000ffff8d7224 */ /* 0x000fe200078e0095 */
[----:B------:R-:W-:Y:S01]  /*10820*/  STL.64 [R1+0x68], R10 ;  /* 0x0000680a01007387 */ /* 0x000fe20000100a00 */
[----:B------:R-:W-:Y:S01]  /*10830*/  IMAD.MOV.U32 R72, RZ, RZ, R104 ;  /* 0x000000ffff487224 */ /* 0x000fe200078e0068 */
[----:B------:R-:W-:Y:S01]  /*10840*/  MOV R149, R209 ;  /* 0x000000d100957202 */ /* 0x000fe20000000f00 */
[----:B------:R-:W-:Y:S01]  /*10850*/  IMAD.MOV.U32 R73, RZ, RZ, R105 ;  /* 0x000000ffff497224 */ /* 0x000fe200078e0069 */
[----:B------:R-:W-:Y:S01]  /*10860*/  STL.64 [R1+0x70], R12 ;  /* 0x0000700c01007387 */ /* 0x000fe20000100a00 */
[----:B------:R-:W-:-:S02]  /*10870*/  WARPGROUP.DEPBAR.LE gsb0, 0x0 ;  /* 0x00008000000079c5 */ /* 0x000fc40000010000 */
[----:B------:R-:W-:-:S06]  /*10880*/  WARPGROUP.ARRIVE ;  /* 0x00000000000079c5 */ /* 0x000fcc0000000000 */
[----:B------:R-:W-:Y:S01]  /*10890*/  HGMMA.64x16x16.F32.BF16 R56, gdesc[UR48], R56, gsb0 ;  /* 0x00200000303879f0 */ /* 0x000fe20008001838 */
[----:B------:R-:W-:Y:S01]  /*108a0*/  IMAD.MOV.U32 R142, RZ, RZ, R150 ;  /* 0x000000ffff8e7224 */ /* 0x000fe200078e0096 */
[----:B------:R-:W-:Y:S01]  /*108b0*/  STL.64 [R1+0x78], R14 ;  /* 0x0000780e01007387 */ /* 0x000fe20000100a00 */
        /* <DEDUP_REMOVED lines=13> */
[----:B------:R-:W-:-:S02]  /*10990*/  IMAD.MOV.U32 R113, RZ, RZ, R213 ;  /* 0x000000ffff717224 */ /* 0x000fc400078e00d5 */
[----:B------:R-:W-:Y:S01]  /*109a0*/  IMAD.MOV.U32 R114, RZ, RZ, R214 ;  /* 0x000000ffff727224 */ /* 0x000fe200078e00d6 */
[----:B------:R-:W2:Y:S01]  /*109b0*/  LDL.LU.64 R212, [R1+0x150] ;  /* 0x0001500001d47983 */ /* 0x000ea20000300a00 */
[----:B------:R-:W-:-:S03]  /*109c0*/  IMAD.MOV.U32 R115, RZ, RZ, R215 ;  /* 0x000000ffff737224 */ /* 0x000fc600078e00d7 */
[----:B------:R-:W2:Y:S04]  /*109d0*/  LDL.LU.64 R214, [R1+0x158] ;  /* 0x0001580001d67983 */ /* 0x000ea80000300a00 */
[----:B------:R-:W-:Y:S04]  /*109e0*/  STL [R1+0x348], R227 ;  /* 0x000348e301007387 */ /* 0x000fe80000100800 */
[----:B------:R-:W-:Y:S04]  /*109f0*/  STL [R1+0x344], R228 ;  /* 0x000344e401007387 */ /* 0x000fe80000100800 */
[----:B------:R0:W-:Y:S04]  /*10a00*/  STL [R1+0x340], R229 ;  /* 0x000340e501007387 */ /* 0x0001e80000100800 */
[----:B------:R-:W-:Y:S04]  /*10a10*/  STL [R1+0x33c], R230 ;  /* 0x00033ce601007387 */ /* 0x000fe80000100800 */
[----:B------:R1:W-:Y:S04]  /*10a20*/  STL [R1+0x338], R231 ;  /* 0x000338e701007387 */ /* 0x0003e80000100800 */
[----:B0-----:R-:W3:Y:S04]  /*10a30*/  LDL.LU.64 R228, [R1+0x40] ;  /* 0x0000400001e47983 */ /* 0x001ee80000300a00 */
[----:B-1----:R-:W3:Y:S04]  /*10a40*/  LDL.LU.64 R230, [R1+0x48] ;  /* 0x0000480001e67983 */ /* 0x002ee80000300a00 */
[----:B------:R-:W3:Y:S04]  /*10a50*/  LDL.LU.64 R232, [R1+0x50] ;  /* 0x0000500001e87983 */ /* 0x000ee80000300a00 */
[----:B------:R-:W3:Y:S01]  /*10a60*/  LDL.LU.64 R234, [R1+0x58] ;  /* 0x0000580001ea7983 */ /* 0x000ee20000300a00 */
[----:B------:R-:W-:-:S02]  /*10a70*/  WARPGROUP.DEPBAR.LE gsb0, 0x0 ;  /* 0x00008000000079c5 */ /* 0x000fc40000010000 */
[----:B------:R-:W-:Y:S01]  /*10a80*/  WARPGROUP.ARRIVE ;  /* 0x00000000000079c5 */ /* 0x000fe20000000000 */
[----:B------:R-:W-:Y:S01]  /*10a90*/  UMOV UR44, UR52 ;  /* 0x00000034002c7c82 */ /* 0x000fe20008000000 */
[----:B------:R-:W-:-:S04]  /*10aa0*/  UMOV UR45, UR53 ;  /* 0x00000035002d7c82 */ /* 0x000fc80008000000 */
[----:B------:R-:W-:Y:S01]  /*10ab0*/  HGMMA.64x16x16.F32.BF16 R88, gdesc[UR44], R88, gsb0 ;  /* 0x002000002c5879f0 */ /* 0x000fe20008001858 */
[----:B------:R-:W-:Y:S04]  /*10ac0*/  STL.64 [R1+0x368], R198 ;  /* 0x000368c601007387 */ /* 0x000fe80000100a00 */
[----:B------:R-:W-:Y:S04]  /*10ad0*/  STL.64 [R1+0x360], R196 ;  /* 0x000360c401007387 */ /* 0x000fe80000100a00 */
[----:B------:R-:W-:Y:S04]  /*10ae0*/  STL.64 [R1+0x358], R194 ;  /* 0x000358c201007387 */ /* 0x000fe80000100a00 */
[----:B------:R0:W-:Y:S04]  /*10af0*/  STL.64 [R1+0x350], R192 ;  /* 0x000350c001007387 */ /* 0x0001e80000100a00 */
[----:B0-----:R-:W4:Y:S04]  /*10b00*/  LDL.LU.64 R192, [R1+0xc0] ;  /* 0x0000c00001c07983 */ /* 0x001f280000300a00 */
[----:B------:R-:W4:Y:S04]  /*10b10*/  LDL.LU.64 R194, [R1+0xc8] ;  /* 0x0000c80001c27983 */ /* 0x000f280000300a00 */
[----:B------:R-:W4:Y:S04]  /*10b20*/  LDL.LU.64 R196, [R1+0xd0] ;  /* 0x0000d00001c47983 */ /* 0x000f280000300a00 */
[----:B------:R-:W4:Y:S01]  /*10b30*/  LDL.LU.64 R198, [R1+0xd8] ;  /* 0x0000d80001c67983 */ /* 0x000f220000300a00 */
        /* <DEDUP_REMOVED lines=23> */
[----:B---3--:R-:W-:-:S06]  /*10cb0*/  WARPGROUP.ARRIVE ;  /* 0x00000000000079c5 */ /* 0x008fcc0000000000 */
[----:B------:R-:W-:Y:S01]  /*10cc0*/  HGMMA.64x16x16.F32.BF16 R228, gdesc[UR20], R228, gsb0 ;  /* 0x0020000014e479f0 */ /* 0x000fe200080018e4 */
[----:B------:R-:W-:Y:S01]  /*10cd0*/  UMOV UR16, UR52 ;  /* 0x0000003400107c82 */ /* 0x000fe20008000000 */
[----:B------:R-:W-:Y:S01]  /*10ce0*/  UMOV UR17, UR53 ;  /* 0x0000003500117c82 */ /* 0x000fe20008000000 */
[----:B------:R-:W-:Y:S02]  /*10cf0*/  WARPGROUP.DEPBAR.LE gsb0, 0x0 ;  /* 0x00008000000079c5 */ /* 0x000fe40000010000 */
[----:B----4-:R-:W-:-:S06]  /*10d00*/  WARPGROUP.ARRIVE ;  /* 0x00000000000079c5 */ /* 0x010fcc0000000000 */
[----:B------:R-:W-:Y:S01]  /*10d10*/  HGMMA.64x16x16.F32.BF16 R192, gdesc[UR16], R192, gsb0 ;  /* 0x0020000010c079f0 */ /* 0x000fe200080018c0 */
[----:B------:R-:W-:Y:S01]  /*10d20*/  UMOV UR12, UR52 ;  /* 0x00000034000c7c82 */ /* 0x000fe20008000000 */
[----:B------:R-:W-:Y:S01]  /*10d30*/  UMOV UR13, UR53 ;  /* 0x00000035000d7c82 */ /* 0x000fe20008000000 */
[----:B------:R-:W-:Y:S04]  /*10d40*/  STL.64 [R1+0x388], R166 ;  /* 0x000388a601007387 */ /* 0x000fe80000100a00 */
[----:B------:R-:W-:Y:S04]  /*10d50*/  STL.64 [R1+0x380], R164 ;  /* 0x000380a401007387 */ /* 0x000fe80000100a00 */
[----:B------:R-:W-:Y:S01]  /*10d60*/  STL.64 [R1+0x378], R162 ;  /* 0x000378a201007387 */ /* 0x000fe20000100a00 */
[----:B------:R-:W-:-:S02]  /*10d70*/  WARPGROUP.DEPBAR.LE gsb0, 0x0 ;  /* 0x00008000000079c5 */ /* 0x000fc40000010000 */
[----:B--2---:R-:W-:-:S06]  /*10d80*/  WARPGROUP.ARRIVE ;  /* 0x00000000000079c5 */ /* 0x004fcc0000000000 */
[----:B------:R-:W-:Y:S01]  /*10d90*/  HGMMA.64x16x16.F32.BF16 R208, gdesc[UR12], R208, gsb0 ;  /* 0x002000000cd079f0 */ /* 0x000fe200080018d0 */
        /* <DEDUP_REMOVED lines=9> */
[----:B------:R-:W-:Y:S04]  /*10e30*/  STL.64 [R1+0x3e8], R70 ;  /* 0x0003e84601007387 */ /* 0x000fe80000100a00 */
[----:B------:R-:W-:Y:S04]  /*10e40*/  STL.64 [R1+0x3e0], R68 ;  /* 0x0003e04401007387 */ /* 0x000fe80000100a00 */
[----:B------:R-:W-:Y:S04]  /*10e50*/  STL.64 [R1+0x3d8], R66 ;  /* 0x0003d84201007387 */ /* 0x000fe80000100a00 */
[----:B------:R2:W-:Y:S04]  /*10e60*/  STL.64 [R1+0x3d0], R64 ;  /* 0x0003d04001007387 */ /* 0x0005e80000100a00 */
[----:B0-----:R-:W3:Y:S04]  /*10e70*/  LDL.LU R160, [R1+0xa0] ;  /* 0x0000a00001a07983 */ /* 0x001ee80000300800 */
[----:B------:R-:W3:Y:S04]  /*10e80*/  LDL.LU R161, [R1+0xa4] ;  /* 0x0000a40001a17983 */ /* 0x000ee80000300800 */
[----:B------:R-:W3:Y:S04]  /*10e90*/  LDL.LU R162, [R1+0xa8] ;  /* 0x0000a80001a27983 */ /* 0x000ee80000300800 */
[----:B------:R-:W3:Y:S01]  /*10ea0*/  LDL.LU R163, [R1+0xac] ;  /* 0x0000ac0001a37983 */ /* 0x000ee20000300800 */
[----:B------:R-:W-:-:S03]  /*10eb0*/  WARPGROUP.DEPBAR.LE gsb0, 0x0 ;  /* 0x00008000000079c5 */ /* 0x000fc60000010000 */
[----:B------:R-:W3:Y:S01]  /*10ec0*/  LDL.LU R164, [R1+0xb0] ;  /* 0x0000b00001a47983 */ /* 0x000ee20000300800 */
[----:B------:R-:W-:-:S03]  /*10ed0*/  IMAD.MOV.U32 R18, RZ, RZ, R208 ;  /* 0x000000ffff127224 */ /* 0x000fc600078e00d0 */
[----:B------:R-:W3:Y:S01]  /*10ee0*/  LDL.LU R165, [R1+0xb4] ;  /* 0x0000b40001a57983 */ /* 0x000ee20000300800 */
[----:B------:R-:W-:-:S03]  /*10ef0*/  IMAD.MOV.U32 R17, RZ, RZ, R209 ;  /* 0x000000ffff117224 */ /* 0x000fc600078e00d1 */
[----:B------:R-:W3:Y:S01]  /*10f00*/  LDL.LU R166, [R1+0xb8] ;  /* 0x0000b80001a67983 */ /* 0x000ee20000300800 */
[----:B------:R-:W-:Y:S01]  /*10f10*/  IMAD.MOV.U32 R0, RZ, RZ, R235 ;  /* 0x000000ffff007224 */ /* 0x000fe200078e00eb */
[----:B------:R-:W-:Y:S01]  /*10f20*/  MOV R6, R234 ;  /* 0x000000ea00067202 */ /* 0x000fe20000000f00 */
[----:B------:R-:W-:Y:S01]  /*10f30*/  IMAD.MOV.U32 R16, RZ, RZ, R210 ;  /* 0x000000ffff107224 */ /* 0x000fe200078e00d2 */
[----:B------:R-:W3:Y:S01]  /*10f40*/  LDL.LU R167, [R1+0xbc] ;  /* 0x0000bc0001a77983 */ /* 0x000ee20000300800 */
[----:B------:R-:W-:Y:S01]  /*10f50*/  IMAD.MOV.U32 R5, RZ, RZ, R211 ;  /* 0x000000ffff057224 */ /* 0x000fe200078e00d3 */
[----:B------:R-:W-:Y:S01]  /*10f60*/  MOV R2, R212 ;  /* 0x000000d400027202 */ /* 0x000fe20000000f00 */
[----:B------:R-:W-:Y:S01]  /*10f70*/  IMAD.MOV.U32 R7, RZ, RZ, R233 ;  /* 0x000000ffff077224 */ /* 0x000fe200078e00e9 */
[----:B------:R-:W4:Y:S01]  /*10f80*/  LDL.LU.64 R208, [R1+0x1c0] ;  /* 0x0001c00001d07983 */ /* 0x000f220000300a00 */
[----:B------:R-:W-:Y:S02]  /*10f90*/  IMAD.MOV.U32 R235, RZ, RZ, R213 ;  /* 0x000000ffffeb7224 */ /* 0x000fe400078e00d5 */
[----:B------:R-:W-:Y:S01]  /*10fa0*/  IMAD.MOV.U32 R234, RZ, RZ, R214 ;  /* 0x000000ffffea7224 */ /* 0x000fe200078e00d6 */
[----:B------:R-:W4:Y:S01]  /*10fb0*/  LDL.LU.64 R210, [R1+0x1c8] ;  /* 0x0001c80001d27983 */ /* 0x000f220000300a00 */
[----:B------:R-:W-:-:S03]  /*10fc0*/  IMAD.MOV.U32 R233, RZ, RZ, R215 ;  /* 0x000000ffffe97224 */ /* 0x000fc600078e00d7 */
[----:B------:R-:W4:Y:S04]  /*10fd0*/  LDL.LU.64 R212, [R1+0x1d0] ;  /* 0x0001d00001d47983 */ /* 0x000f280000300a00 */
[----:B------:R-:W4:Y:S04]  /*10fe0*/  LDL.LU.64 R214, [R1+0x1d8] ;  /* 0x0001d80001d67983 */ /* 0x000f280000300a00 */
[----:B-1----:R-:W3:Y:S04]  /*10ff0*/  LDL.LU R96, [R1+0x1a0] ;  /* 0x0001a00001607983 */ /* 0x002ee80000300800 */
[----:B------:R-:W3:Y:S04]  /*11000*/  LDL.LU R97, [R1+0x1a4] ;  /* 0x0001a40001617983 */ /* 0x000ee80000300800 */
[----:B------:R-:W3:Y:S04]  /*11010*/  LDL.LU R98, [R1+0x1a8] ;  /* 0x0001a80001627983 */ /* 0x000ee80000300800 */
[----:B------:R-:W3:Y:S04]  /*11020*/  LDL.LU R99, [R1+0x1ac] ;  /* 0x0001ac0001637983 */ /* 0x000ee80000300800 */
[----:B------:R-:W3:Y:S04]  /*11030*/  LDL.LU R100, [R1+0x1b0] ;  /* 0x0001b00001647983 */ /* 0x000ee80000300800 */
[----:B------:R-:W3:Y:S04]  /*11040*/  LDL.LU R101, [R1+0x1b4] ;  /* 0x0001b40001657983 */ /* 0x000ee80000300800 */
[----:B------:R-:W3:Y:S04]  /*11050*/  LDL.LU R102, [R1+0x1b8] ;  /* 0x0001b80001667983 */ /* 0x000ee80000300800 */
[----:B------:R-:W3:Y:S04]  /*11060*/  LDL.LU R103, [R1+0x1bc] ;  /* 0x0001bc0001677983 */ /* 0x000ee80000300800 */
[----:B--2---:R-:W2:Y:S04]  /*11070*/  LDL.LU R64, [R1+0x220] ;  /* 0x0002200001407983 */ /* 0x004ea80000300800 */
[----:B------:R-:W2:Y:S04]  /*11080*/  LDL.LU R65, [R1+0x224] ;  /* 0x0002240001417983 */ /* 0x000ea80000300800 */
[----:B------:R-:W2:Y:S04]  /*11090*/  LDL.LU R66, [R1+0x228] ;  /* 0x0002280001427983 */ /* 0x000ea80000300800 */
[----:B------:R-:W2:Y:S04]  /*110a0*/  LDL.LU R67, [R1+0x22c] ;  /* 0x00022c0001437983 */ /* 0x000ea80000300800 */
[----:B------:R-:W2:Y:S04]  /*110b0*/  LDL.LU R68, [R1+0x230] ;  /* 0x0002300001447983 */ /* 0x000ea80000300800 */
[----:B------:R-:W2:Y:S04]  /*110c0*/  LDL.LU R69, [R1+0x234] ;  /* 0x0002340001457983 */ /* 0x000ea80000300800 */
[----:B------:R-:W2:Y:S04]  /*110d0*/  LDL.LU R70, [R1+0x238] ;  /* 0x0002380001467983 */ /* 0x000ea80000300800 */
[----:B------:R-:W2:Y:S04]  /*110e0*/  LDL.LU R71, [R1+0x23c] ;  /* 0x00023c0001477983 */ /* 0x000ea80000300800 */
[----:B------:R-:W3:Y:S04]  /*110f0*/  LDL.LU R128, [R1+0x120] ;  /* 0x0001200001807983 */ /* 0x000ee80000300800 */
[----:B------:R-:W3:Y:S04]  /*11100*/  LDL.LU R129, [R1+0x124] ;  /* 0x0001240001817983 */ /* 0x000ee80000300800 */
[----:B------:R-:W3:Y:S04]  /*11110*/  LDL.LU R130, [R1+0x128] ;  /* 0x0001280001827983 */ /* 0x000ee80000300800 */
[----:B------:R-:W3:Y:S04]  /*11120*/  LDL.LU R131, [R1+0x12c] ;  /* 0x00012c0001837983 */ /* 0x000ee80000300800 */
[----:B------:R-:W3:Y:S04]  /*11130*/  LDL.LU R132, [R1+0x130] ;  /* 0x0001300001847983 */ /* 0x000ee80000300800 */
[----:B------:R-:W3:Y:S04]  /*11140*/  LDL.LU R133, [R1+0x134] ;  /* 0x0001340001857983 */ /* 0x000ee80000300800 */
[----:B------:R-:W3:Y:S04]  /*11150*/  LDL.LU R134, [R1+0x138] ;  /* 0x0001380001867983 */ /* 0x000ee80000300800 */
[----:B------:R-:W3:Y:S01]  /*11160*/  LDL.LU R135, [R1+0x13c] ;  /* 0x00013c0001877983 */ /* 0x000ee20000300800 */
[----:B------:R-:W-:Y:S01]  /*11170*/  MOV R180, R8 ;  /* 0x0000000800b47202 */ /* 0x000fe20000000f00 */
[----:B------:R-:W-:-:S02]  /*11180*/  IMAD.MOV.U32 R8, RZ, RZ, R232 ;  /* 0x000000ffff087224 */ /* 0x000fc400078e00e8 */
[----:B------:R-:W-:Y:S02]  /*11190*/  IMAD.MOV.U32 R232, RZ, RZ, R192 ;  /* 0x000000ffffe87224 */ /* 0x000fe400078e00c0 */
[----:B------:R-:W-:Y:S01]  /*111a0*/  IMAD.MOV.U32 R23, RZ, RZ, R193 ;  /* 0x000000ffff177224 */ /* 0x000fe200078e00c1 */
[----:B------:R-:W3:Y:S01]  /*111b0*/  LDL.LU R192, [R1+0x20] ;  /* 0x0000200001c07983 */ /* 0x000ee20000300800 */
[----:B------:R-:W-:Y:S02]  /*111c0*/  IMAD.MOV.U32 R22, RZ, RZ, R194 ;  /* 0x000000ffff167224 */ /* 0x000fe400078e00c2 */
[----:B------:R-:W-:Y:S01]  /*111d0*/  IMAD.MOV.U32 R21, RZ, RZ, R195 ;  /* 0x000000ffff157224 */ /* 0x000fe200078e00c3 */
[----:B------:R-:W3:Y:S01]  /*111e0*/  LDL.LU R193, [R1+0x24] ;  /* 0x0000240001c17983 */ /* 0x000ee20000300800 */
[----:B------:R-:W-:-:S03]  /*111f0*/  IMAD.MOV.U32 R20, RZ, RZ, R196 ;  /* 0x000000ffff147224 */ /* 0x000fc600078e00c4 */
[----:B------:R-:W3:Y:S01]  /*11200*/  LDL.LU R194, [R1+0x28] ;  /* 0x0000280001c27983 */ /* 0x000ee20000300800 */
[----:B------:R-:W-:Y:S01]  /*11210*/  UMOV UR8, UR52 ;  /* 0x0000003400087c82 */ /* 0x000fe20008000000 */
[----:B------:R-:W-:Y:S02]  /*11220*/  UMOV UR9, UR53 ;  /* 0x0000003500097c82 */ /* 0x000fe40008000000 */
[----:B------:R-:W3:Y:S04]  /*11230*/  LDL.LU R195, [R1+0x2c] ;  /* 0x00002c0001c37983 */ /* 0x000ee80000300800 */
[----:B------:R-:W3:Y:S01]  /*11240*/  LDL.LU R196, [R1+0x30] ;  /* 0x0000300001c47983 */ /* 0x000ee20000300800 */
        /* <DEDUP_REMOVED lines=28> */
[----:B------:R-:W-:Y:S01]  /*11410*/  IMAD.MOV.U32 R12, RZ, RZ, R228 ;  /* 0x000000ffff0c7224 */ /* 0x000fe200078e00e4 */
[----:B------:R-:W-:Y:S02]  /*11420*/  UIADD3 UR20, UR4, 0x6, URZ ;  /* 0x0000000604147890 */ /* 0x000fe4000fffe03f */
[----:B------:R-:W-:Y:S02]  /*11430*/  UIADD3 UR16, UR5, 0x6, URZ ;  /* 0x0000000605107890 */ /* 0x000fe4000fffe03f */
[----:B------:R-:W-:Y:S01]  /*11440*/  UIADD3 UR14, UR5, 0x86, URZ ;  /* 0x00000086050e7890 */ /* 0x000fe2000fffe03f */
[----:B----4-:R-:W-:-:S06]  /*11450*/  WARPGROUP.ARRIVE ;  /* 0x00000000000079c5 */ /* 0x010fcc0000000000 */
[----:B------:R-:W-:Y:S01]  /*11460*/  HGMMA.64x16x16.F32.BF16 R208, gdesc[UR8], R208, gsb0 ;  /* 0x0020000008d079f0 */ /* 0x000fe200080018d0 */
[----:B------:R-:W-:Y:S01]  /*11470*/  UMOV UR8, UR20 ;  /* 0x0000001400087c82 */ /* 0x000fe20008000000 */
[----:B------:R-:W-:Y:S01]  /*11480*/  UMOV UR9, 0x40000040 ;  /* 0x4000004000097882 */ /* 0x000fe20000000000 */
[----:B------:R-:W-:Y:S01]  /*11490*/  UMOV UR10, UR16 ;  /* 0x00000010000a7c82 */ /* 0x000fe20008000000 */
[----:B------:R-:W-:Y:S01]  /*114a0*/  UMOV UR11, 0x40000040 ;  /* 0x40000040000b7882 */ /* 0x000fe20000000000 */
[----:B------:R-:W-:Y:S02]  /*114b0*/  WARPGROUP.DEPBAR.LE gsb0, 0x0 ;  /* 0x00008000000079c5 */ /* 0x000fe40000010000 */
[----:B------:R-:W-:Y:S01]  /*114c0*/  IMAD.MOV.U32 R3, RZ, RZ, R214 ;  /* 0x000000ffff037224 */ /* 0x000fe200078e00d6 */
[----:B------:R-:W-:Y:S01]  /*114d0*/  MOV R19, R215 ;  /* 0x000000d700137202 */ /* 0x000fe20000000f00 */
        /* <DEDUP_REMOVED lines=11> */
[----:B------:R-:W-:Y:S01]  /*11590*/  HGMMA.64x16x16.F32.BF16 R64, gdesc[UR8], R64, gsb0 ;  /* 0x00200000084079f0 */ /* 0x000fe20008001840 */
[----:B------:R-:W-:Y:S01]  /*115a0*/  UMOV UR12, UR8 ;  /* 0x00000008000c7c82 */ /* 0x000fe20008000000 */
[----:B------:R-:W-:Y:S01]  /*115b0*/  UMOV UR13, UR9 ;  /* 0x00000009000d7c82 */ /* 0x000fe20008000000 */
[----:B------:R-:W-:Y:S01]  /*115c0*/  UMOV UR15, 0x40000040 ;  /* 0x40000040000f7882 */ /* 0x000fe20000000000 */
        /* <DEDUP_REMOVED lines=31> */
[----:B----4-:R-:W-:-:S06]  /*117c0*/  WARPGROUP.ARRIVE ;  /* 0x00000000000079c5 */ /* 0x010fcc0000000000 */
        /* <DEDUP_REMOVED lines=509> */
[----:B------:R-:W-:Y:S01]  /*137a0*/  BPT.TRAP 0x1 ;  /* 0x000000040000795c */ /* 0x000fe20000300000 */
.L_x_27:
[----:B------:R-:W2:Y:S04]  /*137b0*/  LDL R0, [R1+0x264] ;  /* 0x0002640001007983 */ /* 0x000ea80000100800 */
[----:B------:R-:W3:Y:S01]  /*137c0*/  LDL R6, [R1+0x25c] ;  /* 0x00025c0001067983 */ /* 0x000ee20000100800 */
[----:B-----5:R-:W-:Y:S02]  /*137d0*/  ISETP.NE.AND P1, PT, R17, RZ, PT ;  /* 0x000000ff1100720c */ /* 0x020fe40003f25270 */
[----:B--2---:R-:W-:Y:S01]  /*137e0*/  R2UR UR4, R0 ;  /* 0x00000000000472ca */ /* 0x004fe200000e0000 */
[----:B------:R-:W-:-:S10]  /*137f0*/  IMAD.U32 R0, RZ, RZ, UR7 ;  /* 0x00000007ff007e24 */ /* 0x000fd4000f8e00ff */
[----:B------:R-:W-:-:S05]  /*13800*/  @P1 LEA R0, R0, UR60, 0x3 ;  /* 0x0000003c00001c11 */ /* 0x000fca000f8e18ff */
[----:B------:R-:W-:Y:S01]  /*13810*/  @P1 VIADD R0, R0, 0x10 ;  /* 0x0000001000001836 */ /* 0x000fe20000000000 */
[----:B------:R-:W-:-:S04]  /*13820*/  UISETP.GT.U32.AND UP0, UPT, UR4, 0x1, UPT ;  /* 0x000000010400788c */ /* 0x000fc8000bf04070 */
[----:B---3--:R-:W-:-:S04]  /*13830*/  @P1 PRMT R0, R6, 0x654, R0 ;  /* 0x0000065406001816 */ /* 0x008fc80000000000 */
[----:B------:R1:W-:Y:S01]  /*13840*/  @P1 SYNCS.ARRIVE.TRANS64.RED.A1T0 RZ, [R0+URZ], RZ ;  /* 0x000000ff00ff19a7 */ /* 0x0003e2000810043f */
[----:B------:R-:W-:-:S13]  /*13850*/  PLOP3.LUT P1, PT, PT, PT, UP0, 0x80, 0x0 ;  /* 0x000000000000781c */ /* 0x000fda0003f2f008 */
[----:B-1----:R-:W-:Y:S05]  /*13860*/  @P1 BRA `(.L_x_28) ;  /* 0x0000000000041947 */ /* 0x002fea0003800000 */
[----:B------:R-:W-:Y:S01]  /*13870*/  BPT.TRAP 0x1 ;  /* 0x000000040000795c */ /* 0x000fe20000300000 */
.L_x_28:
[----:B------:R-:W-:Y:S02]  /*13880*/  UISETP.GT.AND UP2, UPT, UR39, 0x1, UPT ;  /* 0x000000012700788c */ /* 0x000fe4000bf44270 */
[----:B------:R-:W-:Y:S02]  /*13890*/  UIADD3 UR6, UR6, 0x1, URZ ;  /* 0x0000000106067890 */ /* 0x000fe4000fffe03f */
[----:B------:R-:W-:Y:S02]  /*138a0*/  UIADD3 UR7, UR7, 0x1, URZ ;  /* 0x0000000107077890 */ /* 0x000fe4000fffe03f */
[----:B------:R-:W-:Y:S01]  /*138b0*/  PLOP3.LUT P1, PT, PT, PT, UP2, 0x80, 0x0 ;  /* 0x000000000000781c */ /* 0x000fe20003f2f028 */
[----:B------:R-:W-:Y:S02]  /*138c0*/  UISETP.NE.AND UP0, UPT, UR6, 0x2, UPT ;  /* 0x000000020600788c */ /* 0x000fe4000bf05270 */
[----:B------:R-:W-:Y:S02]  /*138d0*/  UIADD3 UR4, UR39, -0x1, URZ ;  /* 0xffffffff27047890 */ /* 0x000fe4000fffe03f */
[----:B------:R-:W-:-:S02]  /*138e0*/  UISETP.NE.AND UP1, UPT, UR7, 0x2, UPT ;  /* 0x000000020700788c */ /* 0x000fc4000bf25270 */
[----:B------:R-:W-:Y:S02]  /*138f0*/  USEL UR5, URZ, 0x1, UP0 ;  /* 0x000000013f057887 */ /* 0x000fe40008000000 */
[----:B------:R-:W-:Y:S02]  /*13900*/  USEL UR6, UR6, URZ, UP0 ;  /* 0x0000003f06067287 */ /* 0x000fe40008000000 */
[----:B------:R-:W-:Y:S02]  /*13910*/  USEL UR7, UR7, URZ, UP1 ;  /* 0x0000003f07077287 */ /* 0x000fe40008800000 */
[----:B------:R-:W-:Y:S01]  /*13920*/  ULOP3.LUT UR38, UR38, UR5, URZ, 0x3c, !UPT ;  /* 0x0000000526267292 */ /* 0x000fe2000f8e3c3f */
[----:B------:R-:W-:Y:S01]  /*13930*/  UMOV UR39, UR4 ;  /* 0x0000000400277c82 */ /* 0x000fe20008000000 */
[----:B------:R-:W-:Y:S10]  /*13940*/  @P1 BRA `(.L_x_29) ;  /* 0xffffff7000281947 */ /* 0x000ff4000383ffff */
.L_x_22:
[----:B------:R-:W1:Y:S02]  /*13950*/  LDC R0, c[0x0][0x28c] ;  /* 0x0000a300ff007b82 */ /* 0x000e640000000800 */
[----:B-1----:R-:W-:-:S13]  /*13960*/  ISETP.GE.AND P1, PT, R0, 0x1, PT ;  /* 0x000000010000780c */ /* 0x002fda0003f26270 */
[----:B------:R-:W-:Y:S05]  /*13970*/  @!P1 BRA `(.L_x_30) ;  /* 0x0000000000489947 */ /* 0x000fea0003800000 */
[----:B------:R-:W-:Y:S05]  /*13980*/  @!P0 BRA `(.L_x_31) ;  /* 0x0000000000048947 */ /* 0x000fea0003800000 */
[----:B------:R-:W-:Y:S01]  /*13990*/  BPT.TRAP 0x1 ;  /* 0x000000040000795c */ /* 0x000fe20000300000 */
.L_x_31:
[----:B------:R-:W2:Y:S04]  /*139a0*/  LDL R0, [R1+0x264] ;  /* 0x0002640001007983 */ /* 0x000ea80000100800 */
[----:B-----5:R-:W3:Y:S01]  /*139b0*/  LDL R3, [R1+0x25c] ;  /* 0x00025c0001037983 */ /* 0x020ee20000100800 */
[----:B------:R-:W-:-:S13]  /*139c0*/  ISETP.NE.AND P0, PT, R17, RZ, PT ;  /* 0x000000ff1100720c */ /* 0x000fda0003f05270 */
[----:B------:R-:W-:Y:S01]  /*139d0*/  @P0 VIADD R5, R5, UR61 ;  /* 0x0000003d05050c36 */ /* 0x000fe20008000000 */
[----:B--2---:R-:W-:-:S04]  /*139e0*/  R2UR UR4, R0 ;  /* 0x00000000000472ca */ /* 0x004fc800000e0000 */
[----:B------:R-:W-:Y:S01]  /*139f0*/  @P0 SHF.L.U32 R0, R5, 0x3, RZ ;  /* 0x0000000305000819 */ /* 0x000fe200000006ff */
[----:B---3--:R-:W-:Y:S02]  /*13a00*/  IMAD.MOV.U32 R4, RZ, RZ, R3 ;  /* 0x000000ffff047224 */ /* 0x008fe400078e0003 */
[----:B------:R-:W-:Y:S01]  /*13a10*/  IMAD.U32 R3, RZ, RZ, UR60 ;  /* 0x0000003cff037e24 */ /* 0x000fe2000f8e00ff */
[----:B------:R-:W-:-:S04]  /*13a20*/  @P0 LOP3.LUT R0, R0, 0x8, RZ, 0xc0, !PT ;  /* 0x0000000800000812 */ /* 0x000fc800078ec0ff */
[----:B------:R-:W-:Y:S01]  /*13a30*/  @P0 IADD3 R0, R3, 0x10, R0 ;  /* 0x0000001003000810 */ /* 0x000fe20007ffe000 */
[----:B------:R-:W-:-:S03]  /*13a40*/  UISETP.GT.U32.AND UP0, UPT, UR4, 0x1, UPT ;  /* 0x000000010400788c */ /* 0x000fc6000bf04070 */
[----:B------:R-:W-:-:S04]  /*13a50*/  @P0 PRMT R0, R4, 0x654, R0 ;  /* 0x0000065404000816 */ /* 0x000fc80000000000 */
[----:B------:R1:W-:Y:S01]  /*13a60*/  @P0 SYNCS.ARRIVE.TRANS64.RED.A1T0 RZ, [R0+URZ], RZ ;  /* 0x000000ff00ff09a7 */ /* 0x0003e2000810043f */
[----:B------:R-:W-:-:S13]  /*13a70*/  PLOP3.LUT P0, PT, PT, PT, UP0, 0x80, 0x0 ;  /* 0x000000000000781c */ /* 0x000fda0003f0f008 */
[----:B-1----:R-:W-:Y:S05]  /*13a80*/  @P0 BRA `(.L_x_30) ;  /* 0x0000000000040947 */ /* 0x002fea0003800000 */
[----:B------:R-:W-:Y:S01]  /*13a90*/  BPT.TRAP 0x1 ;  /* 0x000000040000795c */ /* 0x000fe20000300000 */
.L_x_30:
[----:B------:R-:W2:Y:S01]  /*13aa0*/  LDL R0, [R1+0x294] ;  /* 0x0002940001007983 */ /* 0x000ea20000100800 */
[----:B------:R-:W1:Y:S01]  /*13ab0*/  S2R R8, SR_TID.X ;  /* 0x0000000000087919 */ /* 0x000e620000002100 */
[----:B-----5:R-:W-:Y:S01]  /*13ac0*/  R2UR UR4, R18 ;  /* 0x00000000120472ca */ /* 0x020fe200000e0000 */
[----:B------:R-:W-:Y:S01]  /*13ad0*/  ULDC.64 UR6, c[0x0][0x5d0] ;  /* 0x0001740000067ab9 */ /* 0x000fe20000000a00 */
[----:B------:R-:W3:Y:S04]  /*13ae0*/  LDL.LU R6, [R1+0x290] ;  /* 0x0002900001067983 */ /* 0x000ee80000300800 */
[----:B------:R-:W4:Y:S01]  /*13af0*/  LDL R20, [R1+0x268] ;  /* 0x0002680001147983 */ /* 0x000f220000100800 */
[----:B------:R-:W-:-:S06]  /*13b00*/  R2UR UR10, R19 ;  /* 0x00000000130a72ca */ /* 0x000fcc00000e0000 */
[----:B------:R-:W-:-:S07]  /*13b10*/  UIMAD UR5, UR4, 0xb0, URZ ;  /* 0x000000b0040578a4 */ /* 0x000fce000f8e023f */
[----:B------:R-:W-:Y:S01]  /*13b20*/  UIMAD.WIDE UR8, UR10, 0x200, URZ ;  /* 0x000002000a0878a5 */ /* 0x000fe2000f8e023f */
[----:B-1----:R-:W-:Y:S01]  /*13b30*/  SHF.R.U32.HI R4, RZ, 0x7, R8 ;  /* 0x00000007ff047819 */ /* 0x002fe20000011608 */
[C---:B------:R-:W-:Y:S01]  /*13b40*/  IMAD.SHL.U32 R7, R8.reuse, 0x2, RZ ;  /* 0x0000000208077824 */ /* 0x040fe200078e00ff */
[----:B------:R-:W-:Y:S02]  /*13b50*/  LOP3.LUT R5, R8, 0x60, RZ, 0xc0, !PT ;  /* 0x0000006008057812 */ /* 0x000fe400078ec0ff */
[----:B------:R-:W-:Y:S02]  /*13b60*/  LOP3.LUT R4, R4, 0x1, RZ, 0xc0, !PT ;  /* 0x0000000104047812 */ /* 0x000fe400078ec0ff */
[----:B------:R-:W-:-:S03]  /*13b70*/  SHF.R.U32.HI R5, RZ, 0x1, R5 ;  /* 0x00000001ff057819 */ /* 0x000fc60000011605 */
[----:B------:R-:W-:Y:S01]  /*13b80*/  IMAD.SHL.U32 R3, R4, 0x40, RZ ;  /* 0x0000004004037824 */ /* 0x000fe200078e00ff */
[----:B--2---:R-:W-:Y:S02]  /*13b90*/  R2UR UR13, R0 ;  /* 0x00000000000d72ca */ /* 0x004fe400000e0000 */
[----:B------:R-:W-:-:S04]  /*13ba0*/  SHF.R.U32.HI R0, RZ, 0x2, R8 ;  /* 0x00000002ff007819 */ /* 0x000fc80000011608 */
[----:B------:R-:W-:Y:S02]  /*13bb0*/  LOP3.LUT R0, R0, 0x7, RZ, 0xc0, !PT ;  /* 0x0000000700007812 */ /* 0x000fe400078ec0ff */
[----:B---3--:R-:W-:Y:S01]  /*13bc0*/  R2UR UR11, R6 ;  /* 0x00000000060b72ca */ /* 0x008fe200000e0000 */
[----:B------:R-:W-:Y:S01]  /*13bd0*/  IMAD.U32 R6, RZ, RZ, UR5 ;  /* 0x00000005ff067e24 */ /* 0x000fe2000f8e00ff */
[--C-:B------:R-:W-:Y:S02]  /*13be0*/  LOP3.LUT R3, R3, 0x40, R0.reuse, 0xe2, !PT ;  /* 0x0000004003037812 */ /* 0x100fe400078ee200 */
[----:B----4-:R-:W-:Y:S01]  /*13bf0*/  R2UR UR14, R20 ;  /* 0x00000000140e72ca */ /* 0x010fe200000e0000 */
[----:B------:R-:W-:Y:S01]  /*13c00*/  UIADD3 UR61, UR13, UR61, URZ ;  /* 0x0000003d0d3d7290 */ /* 0x000fe2000fffe03f */
[----:B------:R-:W-:Y:S02]  /*13c10*/  IADD3 R0, RZ, -R5, -R0 ;  /* 0x80000005ff007210 */ /* 0x000fe40007ffe800 */
[----:B------:R-:W-:Y:S01]  /*13c20*/  LOP3.LUT R6, R6, 0x6, R7, 0xf8, !PT ;  /* 0x0000000606067812 */ /* 0x000fe200078ef807 */
[----:B------:R-:W-:Y:S01]  /*13c30*/  UISETP.GT.U32.AND UP0, UPT, UR61, 0x1, UPT ;  /* 0x000000013d00788c */ /* 0x000fe2000bf04070 */
[----:B------:R-:W-:Y:S01]  /*13c40*/  LOP3.LUT R21, R3, UR8, R5, 0xfe, !PT ;  /* 0x0000000803157c12 */ /* 0x000fe2000f8efe05 */
[----:B------:R-:W-:Y:S01]  /*13c50*/  IMAD R0, R4, -0x40, R0 ;  /* 0xffffffc004007824 */ /* 0x000fe200078e0200 */
[----:B------:R-:W-:Y:S01]  /*13c60*/  SHF.R.S32.HI R7, RZ, 0x1f, R6 ;  /* 0x0000001fff077819 */ /* 0x000fe20000011406 */
[----:B------:R-:W-:Y:S01]  /*13c70*/  IMAD.U32 R4, RZ, RZ, UR6 ;  /* 0x00000006ff047e24 */ /* 0x000fe2000f8e00ff */
[----:B------:R-:W-:Y:S01]  /*13c80*/  UISETP.LT.U32.AND UP0, UPT, UR13, 0x2, UP0 ;  /* 0x000000020d00788c */ /* 0x000fe20008701070 */
[----:B------:R1:W-:Y:S02]  /*13c90*/  STL [R1+0x258], R21 ;  /* 0x0002581501007387 */ /* 0x0003e40000100800 */
[----:B------:R-:W-:-:S02]  /*13ca0*/  USHF.R.S32.HI UR12, URZ, 0x1f, UR14 ;  /* 0x0000001f3f0c7899 */ /* 0x000fc4000801140e */
[----:B------:R-:W-:Y:S02]  /*13cb0*/  IMAD.WIDE.U32 R4, R4, UR14, R6 ;  /* 0x0000000e04047c25 */ /* 0x000fe4000f8e0006 */
[----:B------:R-:W-:Y:S02]  /*13cc0*/  UIMAD UR4, UR12, UR6, URZ ;  /* 0x000000060c0472a4 */ /* 0x000fe4000f8e023f */
[----:B------:R-:W-:Y:S02]  /*13cd0*/  USHF.L.U32 UR6, UR10, 0x9, URZ ;  /* 0x000000090a067899 */ /* 0x000fe4000800063f */
[----:B------:R-:W-:Y:S01]  /*13ce0*/  UIMAD UR4, UR14, UR7, UR4 ;  /* 0x000000070e0472a4 */ /* 0x000fe2000f8e0204 */
[----:B------:R-:W-:Y:S02]  /*13cf0*/  ULDC UR10, c[0x0][0x288] ;  /* 0x0000a200000a7ab9 */ /* 0x000fe40000000800 */
[----:B------:R-:W-:Y:S01]  /*13d00*/  ULDC UR7, c[0x0][0x284] ;  /* 0x0000a10000077ab9 */ /* 0x000fe20000000800 */
[----:B------:R-:W-:Y:S01]  /*13d10*/  UISETP.GE.AND UP1, UPT, UR5, UR10, UPT ;  /* 0x0000000a0500728c */ /* 0x000fe2000bf26270 */
[----:B------:R-:W-:Y:S01]  /*13d20*/  IMAD.U32 R3, RZ, RZ, UR7 ;  /* 0x00000007ff037e24 */ /* 0x000fe2000f8e00ff */
[----:B------:R-:W-:Y:S01]  /*13d30*/  IADD3 R5, R5, UR4, RZ ;  /* 0x0000000405057c10 */ /* 0x000fe2000fffe0ff */
[----:B------:R-:W-:-:S02]  /*13d40*/  USHF.R.U32.HI UR4, URZ, 0x1, UR61 ;  /* 0x000000013f047899 */ /* 0x000fc4000801163d */
[----:B------:R-:W-:Y:S02]  /*13d50*/  UISETP.GE.OR UP1, UPT, UR6, UR7, UP1 ;  /* 0x000000070600728c */ /* 0x000fe40008f26670 */
[----:B------:R-:W-:Y:S01]  /*13d60*/  IADD3 R0, R3, -UR6, R0 ;  /* 0x8000000603007c10 */ /* 0x000fe2000fffe000 */
[----:B------:R-:W-:Y:S01]  /*13d70*/  ULOP3.LUT UR4, UR4, 0x1, URZ, 0xc0, !UPT ;  /* 0x0000000104047892 */ /* 0x000fe2000f8ec03f */
[----:B------:R-:W-:Y:S01]  /*13d80*/  LOP3.LUT R3, R8, 0x3, RZ, 0xc0, !PT ;  /* 0x0000000308037812 */ /* 0x000fe200078ec0ff */
[----:B------:R-:W-:Y:S01]  /*13d90*/  USEL UR6, URZ, 0x1, !UP0 ;  /* 0x000000013f067887 */ /* 0x000fe2000c000000 */
[----:B------:R-:W-:Y:S01]  /*13da0*/  IMAD.MOV.U32 R8, RZ, RZ, -0x2 ;  /* 0xfffffffeff087424 */ /* 0x000fe200078e00ff */
[----:B------:R-:W-:Y:S01]  /*13db0*/  UISETP.NE.U32.AND UP2, UPT, UR4, 0x1, UPT ;  /* 0x000000010400788c */ /* 0x000fe2000bf45070 */
[----:B------:R-:W-:Y:S01]  /*13dc0*/  PLOP3.LUT P0, PT, PT, PT, UP1, 0x80, 0x0 ;  /* 0x000000000000781c */ /* 0x000fe20003f0f018 */
[----:B------:R-:W-:Y:S01]  /*13dd0*/  ULOP3.LUT UR61, UR61, 0x1, URZ, 0xc0, !UPT ;  /* 0x000000013d3d7892 */ /* 0x000fe2000f8ec03f */
[----:B------:R-:W-:Y:S01]  /*13de0*/  IMAD R3, R3, R8, UR10 ;  /* 0x0000000a03037e24 */ /* 0x000fe2000f8e0208 */
[----:B------:R-:W-:-:S03]  /*13df0*/  UISETP.GT.U32.AND UP2, UPT, UR13, 0x1, !UP2 ;  /* 0x000000010d00788c */ /* 0x000fc6000d744070 */
[----:B------:R-:W-:Y:S01]  /*13e00*/  VIADD R3, R3, -UR5 ;  /* 0x8000000503037c36 */ /* 0x000fe20008000000 */
[----:B------:R-:W-:-:S04]  /*13e10*/  USEL UR4, URZ, 0x1, !UP2 ;  /* 0x000000013f047887 */ /* 0x000fc8000d000000 */
[----:B------:R-:W-:-:S03]  /*13e20*/  ULOP3.LUT UR11, UR4, UR11, UR6, 0x96, !UPT ;  /* 0x0000000b040b7292 */ /* 0x000fc6000f8e9606 */
[----:B------:R-:W-:-:S03]  /*13e30*/  UMOV UR6, 0xffffffff ;  /* 0xffffffff00067882 */ /* 0x000fc60000000000 */
[----:B------:R-:W-:-:S05]  /*13e40*/  IMAD.U32 R8, RZ, RZ, UR11 ;  /* 0x0000000bff087e24 */ /* 0x000fca000f8e00ff */
[----:B------:R1:W-:Y:S01]  /*13e50*/  STL [R1+0x290], R8 ;  /* 0x0002900801007387 */ /* 0x0003e20000100800 */
[----:B------:R-:W-:Y:S05]  /*13e60*/  @P0 BRA `(.L_x_32) ;  /* 0x000001f4000c0947 */ /* 0x000fea0003800000 */
[----:B------:R-:W-:Y:S01]  /*13e70*/  FSETP.NEU.AND P2, PT, R16, RZ, PT ;  /* 0x000000ff1000720b */ /* 0x000fe20003f4d000 */
[----:B------:R-:W-:Y:S01]  /*13e80*/  ULDC.64 UR10, c[0x0][0x5c8] ;  /* 0x00017200000a7ab9 */ /* 0x000fe20000000a00 */
[----:B------:R-:W-:Y:S01]  /*13e90*/  ISETP.GT.AND P0, PT, R3, RZ, PT ;  /* 0x000000ff0300720c */ /* 0x000fe20003f04270 */
[----:B------:R-:W-:Y:S01]  /*13ea0*/  UIMAD UR4, UR9, UR10, URZ ;  /* 0x0000000a090472a4 */ /* 0x000fe2000f8e023f */
[----:B------:R-:W-:Y:S01]  /*13eb0*/  IMAD.U32 R14, RZ, RZ, UR11 ;  /* 0x0000000bff0e7e24 */ /* 0x000fe2000f8e00ff */
[----:B------:R-:W-:Y:S01]  /*13ec0*/  BSSY B0, `(.L_x_32) ;  /* 0x0001f3d000007945 */ /* 0x000fe20003800000 */
[----:B------:R-:W-:Y:S01]  /*13ed0*/  IMAD.WIDE.U32 R4, R21, UR10, R4 ;  /* 0x0000000a15047c25 */ /* 0x000fe2000f8e0004 */
[----:B------:R-:W-:-:S03]  /*13ee0*/  ISETP.GT.AND P1, PT, R0, RZ, P0 ;  /* 0x000000ff0000720c */ /* 0x000fc60000724270 */
[----:B------:R-:W-:-:S05]  /*13ef0*/  IMAD R14, R21, R14, UR4 ;  /* 0x00000004150e7e24 */ /* 0x000fca000f8e020e */
[----:B------:R-:W-:Y:S01]  /*13f00*/  IADD3 R14, R5, R14, RZ ;  /* 0x0000000e050e7210 */ /* 0x000fe20007ffe0ff */
[----:B------:R-:W-:Y:S06]  /*13f10*/  @!P2 BRA `(.L_x_33) ;  /* 0x000001880088a947 */ /* 0x000fec0003800000 */
[----:B------:R-:W1:Y:S01]  /*13f20*/  LDC.64 R10, c[0x0][0x5b8] ;  /* 0x00016e00ff0a7b82 */ /* 0x000e620000000a00 */
[----:B------:R2:W-:Y:S07]  /*13f30*/  STL.64 [R1+0x298], R24 ;  /* 0x0002981801007387 */ /* 0x0005ee0000100a00 */
[----:B------:R-:W3:Y:S01]  /*13f40*/  LDC.64 R22, c[0x0][0x5b0] ;  /* 0x00016c00ff167b82 */ /* 0x000ee20000000a00 */
[----:B------:R-:W-:Y:S01]  /*13f50*/  R2UR UR7, R20 ;  /* 0x00000000140772ca */ /* 0x000fe200000e0000 */
[----:B--2---:R-:W2:Y:S01]  /*13f60*/  LDL.LU R24, [R1+0x220] ;  /* 0x0002200001187983 */ /* 0x004ea20000300800 */
[----:B-1----:R-:W-:-:S03]  /*13f70*/  IMAD.MOV.U32 R8, RZ, RZ, R11 ;  /* 0x000000ffff087224 */ /* 0x002fc600078e000b */
[----:B------:R1:W-:Y:S01]  /*13f80*/  STL [R1+0x250], R10 ;  /* 0x0002500a01007387 */ /* 0x0003e20000100800 */
[----:B------:R-:W-:-:S04]  /*13f90*/  IMAD.MOV.U32 R235, RZ, RZ, R10 ;  /* 0x000000ffffeb7224 */ /* 0x000fc800078e000a */
[C---:B------:R-:W-:Y:S01]  /*13fa0*/  IMAD R5, R235.reuse, UR12, RZ ;  /* 0x0000000ceb057c24 */ /* 0x040fe2000f8e02ff */
[----:B---3--:R-:W-:Y:S02]  /*13fb0*/  R2UR UR4, R22 ;  /* 0x00000000160472ca */ /* 0x008fe400000e0000 */
[----:B------:R-:W-:Y:S01]  /*13fc0*/  IMAD.WIDE.U32 R232, R235, UR7, R6 ;  /* 0x00000007ebe87c25 */ /* 0x000fe2000f8e0006 */
[----:B-1----:R-:W1:Y:S03]  /*13fd0*/  LDC.64 R10, c[0x0][0x5a8] ;  /* 0x00016a00ff0a7b82 */ /* 0x002e660000000a00 */
[----:B------:R-:W-:Y:S02]  /*13fe0*/  IMAD R234, R8, UR7, R5 ;  /* 0x0000000708ea7c24 */ /* 0x000fe4000f8e0205 */
[----:B------:R-:W-:Y:S02]  /*13ff0*/  IMAD.MOV.U32 R236, RZ, RZ, R232 ;  /* 0x000000ffffec7224 */ /* 0x000fe400078e00e8 */
[----:B------:R-:W-:Y:S01]  /*14000*/  IMAD.IADD R237, R233, 0x1, R234 ;  /* 0x00000001e9ed7824 */ /* 0x000fe200078e02ea */
[----:B------:R-:W-:Y:S02]  /*14010*/  STL [R1+0x26c], R234 ;  /* 0x00026cea01007387 */ /* 0x000fe40000100800 */
[----:B------:R-:W-:Y:S01]  /*14020*/  UIMAD UR4, UR9, UR4, URZ ;  /* 0x00000004090472a4 */ /* 0x000fe2000f8e023f */
[C---:B------:R-:W-:Y:S01]  /*14030*/  IMAD.WIDE.U32 R8, R21.reuse, R22, R236 ;  /* 0x0000001615087225 */ /* 0x040fe200078e00ec */
[----:B------:R-:W-:Y:S04]  /*14040*/  STL.64 [R1+0x248], R232 ;  /* 0x000248e801007387 */ /* 0x000fe80000100a00 */
[----:B------:R-:W-:Y:S01]  /*14050*/  IMAD R19, R21, R23, UR4 ;  /* 0x0000000415137e24 */ /* 0x000fe2000f8e0217 */
[----:B------:R-:W-:-:S03]  /*14060*/  ULDC.64 UR4, c[0x0][0x5c0] ;  /* 0x0001700000047ab9 */ /* 0x000fc60000000a00 */
[----:B------:R-:W-:Y:S01]  /*14070*/  IMAD.IADD R5, R9, 0x1, R19 ;  /* 0x0000000109057824 */ /* 0x000fe200078e0213 */
[----:B------:R-:W-:Y:S01]  /*14080*/  STL [R1+0x270], R19 ;  /* 0x0002701301007387 */ /* 0x000fe20000100800 */
[----:B-1----:R-:W-:-:S04]  /*14090*/  LEA R12, P2, R8, R10, 0x1 ;  /* 0x0000000a080c7211 */ /* 0x002fc800078408ff */
[----:B------:R-:W-:-:S05]  /*140a0*/  LEA.HI.X R13, R8, R11, R5, 0x1, P2 ;  /* 0x0000000b080d7211 */ /* 0x000fca00010f0c05 */
[----:B------:R1:W3:Y:S01]  /*140b0*/  @P1 LDG.E.LTC128B.U16 R18, desc[UR36][R12.64] ;  /* 0x000000240c121981 */ /* 0x0002e2000c1e1520 */
[C---:B------:R-:W-:Y:S02]  /*140c0*/  LEA R8, P2, R4.reuse, UR4, 0x1 ;  /* 0x0000000404087c11 */ /* 0x040fe4000f8408ff */
[----:B------:R-:W-:Y:S02]  /*140d0*/  ISETP.GT.AND P3, PT, R3, 0x1, PT ;  /* 0x000000010300780c */ /* 0x000fe40003f64270 */
[----:B------:R-:W-:Y:S02]  /*140e0*/  LEA.HI.X R9, R4, UR5, R14, 0x1, P2 ;  /* 0x0000000504097c11 */ /* 0x000fe400090f0c0e */
[----:B------:R-:W-:Y:S01]  /*140f0*/  ISETP.GT.AND P2, PT, R0, RZ, P3 ;  /* 0x000000ff0000720c */ /* 0x000fe20001f44270 */
[----:B-1----:R-:W-:-:S05]  /*14100*/  IMAD.WIDE.U32 R12, R21, R22, R6 ;  /* 0x00000016150c7225 */ /* 0x002fca00078e0006 */
[----:B------:R-:W-:-:S03]  /*14110*/  IADD3 R13, R19, R13, RZ ;  /* 0x0000000d130d7210 */ /* 0x000fc60007ffe0ff */
[----:B------:R-:W-:-:S04]  /*14120*/  IMAD.WIDE.U32 R12, R235, UR7, R12 ;  /* 0x00000007eb0c7c25 */ /* 0x000fc8000f8e000c */
[----:B------:R-:W-:Y:S01]  /*14130*/  IMAD.IADD R5, R234, 0x1, R13 ;  /* 0x00000001ea057824 */ /* 0x000fe200078e020d */
[----:B------:R-:W-:Y:S01]  /*14140*/  BSSY B1, `(.L_x_34) ;  /* 0x0000010000017945 */ /* 0x000fe20003800000 */
[----:B---3--:R-:W-:-:S04]  /*14150*/  IMAD.U32 R15, R18, 0x10000, RZ ;  /* 0x00010000120f7824 */ /* 0x008fc800078e00ff */
[----:B------:R-:W-:-:S04]  /*14160*/  FMUL R15, R15, R16 ;  /* 0x000000100f0f7220 */ /* 0x000fc80000400000 */
[----:B--2---:R-:W-:Y:S01]  /*14170*/  FFMA R15, R24, R2, R15 ;  /* 0x00000002180f7223 */ /* 0x004fe2000000000f */
[----:B------:R-:W-:-:S04]  /*14180*/  LEA R24, P4, R12, R10, 0x1 ;  /* 0x0000000a0c187211 */ /* 0x000fc800078808ff */
[----:B------:R-:W-:Y:S01]  /*14190*/  F2FP.BF16.F32.PACK_AB R4, RZ, R15 ;  /* 0x0000000fff04723e */ /* 0x000fe200000010ff */
[----:B------:R-:W-:Y:S01]  /*141a0*/  IMAD.MOV.U32 R15, RZ, RZ, R25 ;  /* 0x000000ffff0f7224 */ /* 0x000fe200078e0019 */
[----:B------:R-:W-:Y:S01]  /*141b0*/  LEA.HI.X R15, R12, R11, R5, 0x1, P4 ;  /* 0x0000000b0c0f7211 */ /* 0x000fe200020f0c05 */
[--C-:B------:R-:W-:Y:S01]  /*141c0*/  IMAD.MOV.U32 R14, RZ, RZ, R24.reuse ;  /* 0x000000ffff0e7224 */ /* 0x100fe200078e0018 */
[----:B------:R1:W-:Y:S01]  /*141d0*/  STL [R1+0x240], R24 ;  /* 0x0002401801007387 */ /* 0x0003e20000100800 */
[----:B------:R-:W-:-:S03]  /*141e0*/  IMAD.MOV.U32 R14, RZ, RZ, R24 ;  /* 0x000000ffff0e7224 */ /* 0x000fc600078e0018 */
[----:B------:R2:W-:Y:S04]  /*141f0*/  @P1 STG.E.U16 desc[UR36][R8.64], R4 ;  /* 0x0000000408001986 */ /* 0x0005e8000c101524 */
[----:B-1----:R2:W5:Y:S04]  /*14200*/  LDL.LU.64 R24, [R1+0x298] ;  /* 0x0002980001187983 */ /* 0x0025680000300a00 */
[----:B------:R2:W-:Y:S01]  /*14210*/  STL [R1+0x244], R15 ;  /* 0x0002440f01007387 */ /* 0x0005e20000100800 */
[----:B------:R-:W-:Y:S05]  /*14220*/  @!P2 BRA `(.L_x_35) ;  /* 0x000000000004a947 */ /* 0x000fea0003800000 */
[----:B------:R1:W5:Y:S02]  /*14230*/  LDG.E.LTC128B.U16 R18, desc[UR36][R14.64+0x2] ;  /* 0x000002240e127981 */ /* 0x000364000c1e1520 */
.L_x_35:
[----:B------:R-:W-:Y:S05]  /*14240*/  BSYNC B1 ;  /* 0x0000000000017941 */ /* 0x000fea0003800000 */
.L_x_34:
[----:B------:R-:W3:Y:S01]  /*14250*/  LDL.LU R5, [R1+0x224] ;  /* 0x0002240001057983 */ /* 0x000ee20000300800 */
[----:B--2--5:R-:W-:Y:S02]  /*14260*/  SHF.L.U32 R4, R18, 0x10, RZ ;  /* 0x0000001012047819 */ /* 0x024fe400000006ff */
[----:B------:R-:W-:Y:S02]  /*14270*/  R2UR UR4, R20 ;  /* 0x00000000140472ca */ /* 0x000fe400000e0000 */
[----:B------:R-:W-:Y:S01]  /*14280*/  ISETP.GT.AND P1, PT, R0, 0x8, P0 ;  /* 0x000000080000780c */ /* 0x000fe20000724270 */
[----:B------:R-:W-:-:S04]  /*14290*/  FMUL R4, R4, R16 ;  /* 0x0000001004047220 */ /* 0x000fc80000400000 */
[----:B---3--:R-:W-:Y:S01]  /*142a0*/  FFMA R20, R5, R2, R4 ;  /* 0x0000000205147223 */ /* 0x008fe20000000004 */
[C---:B------:R-:W-:Y:S01]  /*142b0*/  SHF.L.U64.HI R5, R22.reuse, 0x3, R23 ;  /* 0x0000000316057819 */ /* 0x040fe20000010217 */
[----:B------:R-:W-:-:S03]  /*142c0*/  IMAD.SHL.U32 R4, R22, 0x8, RZ ;  /* 0x0000000816047824 */ /* 0x000fc600078e00ff */
[----:B------:R-:W-:Y:S01]  /*142d0*/  F2FP.BF16.F32.PACK_AB R20, RZ, R20 ;  /* 0x00000014ff14723e */ /* 0x000fe200000010ff */
[----:B-1----:R-:W-:-:S04]  /*142e0*/  IMAD.WIDE.U32 R14, R21, R22, R4 ;  /* 0x00000016150e7225 */ /* 0x002fc800078e0004 */
[----:B------:R-:W-:Y:S01]  /*142f0*/  IMAD.IADD R19, R19, 0x1, R15 ;  /* 0x0000000113137824 */ /* 0x000fe200078e020f */
[----:B------:R-:W-:-:S05]  /*14300*/  IADD3 R13, P4, R232, R14, RZ ;  /* 0x0000000ee80d7210 */ /* 0x000fca0007f9e0ff */
[----:B------:R-:W-:Y:S01]  /*14310*/  IMAD.X R21, R19, 0x1, R237, P4 ;  /* 0x0000000113157824 */ /* 0x000fe200020e06ed */
[----:B------:R-:W-:-:S04]  /*14320*/  LEA R12, P4, R13, R10, 0x1 ;  /* 0x0000000a0d0c7211 */ /* 0x000fc800078808ff */
[----:B------:R-:W-:Y:S01]  /*14330*/  LEA.HI.X R13, R13, R11, R21, 0x1, P4 ;  /* 0x0000000b0d0d7211 */ /* 0x000fe200020f0c15 */
[----:B------:R1:W-:Y:S04]  /*14340*/  @P2 STG.E.U16 desc[UR36][R8.64+0x2], R20 ;  /* 0x0000021408002986 */ /* 0x0003e8000c101524 */
[----:B------:R2:W3:Y:S04]  /*14350*/  @P1 LDG.E.LTC128B.U16 R18, desc[UR36][R12.64] ;  /* 0x000000240c121981 */ /* 0x0004e8000c1e1520 */
[----:B------:R-:W4:Y:S01]  /*14360*/  LDL.LU R21, [R1+0x228] ;  /* 0x0002280001157983 */ /* 0x000f220000300800 */
[----:B--2---:R-:W-:-:S05]  /*14370*/  IADD3 R12, P2, R6, R14, RZ ;  /* 0x0000000e060c7210 */ /* 0x004fca0007f5e0ff */
[----:B------:R-:W-:Y:S02]  /*14380*/  IMAD.X R13, R7, 0x1, R19, P2 ;  /* 0x00000001070d7824 */ /* 0x000fe400010e0613 */
[----:B------:R-:W-:-:S04]  /*14390*/  IMAD.WIDE.U32 R12, R235, UR4, R12 ;  /* 0x00000004eb0c7c25 */ /* 0x000fc8000f8e000c */
[----:B------:R-:W-:Y:S01]  /*143a0*/  IMAD.IADD R13, R234, 0x1, R13 ;  /* 0x00000001ea0d7824 */ /* 0x000fe200078e020d */
[----:B------:R-:W-:-:S04]  /*143b0*/  LEA R232, P2, R12, R10, 0x1 ;  /* 0x0000000a0ce87211 */ /* 0x000fc800078408ff */
[----:B------:R-:W-:Y:S01]  /*143c0*/  LEA.HI.X R233, R12, R11, R13, 0x1, P2 ;  /* 0x0000000b0ce97211 */ /* 0x000fe200010f0c0d */
[----:B-1----:R-:W-:-:S04]  /*143d0*/  IMAD.U32 R20, RZ, RZ, UR11 ;  /* 0x0000000bff147e24 */ /* 0x002fc8000f8e00ff */
[----:B------:R-:W-:Y:S01]  /*143e0*/  STL.64 [R1+0x220], R232 ;  /* 0x000220e801007387 */ /* 0x000fe20000100a00 */
[----:B------:R-:W-:Y:S01]  /*143f0*/  ISETP.GT.AND P5, PT, R0, 0x8, P3 ;  /* 0x000000080000780c */ /* 0x000fe20001fa4270 */
[----:B------:R-:W-:Y:S01]  /*14400*/  BSSY B1, `(.L_x_36) ;  /* 0x0000011000017945 */ /* 0x000fe20003800000 */
[----:B---3--:R-:W-:-:S05]  /*14410*/  SHF.L.U32 R12, R18, 0x10, RZ ;  /* 0x00000010120c7819 */ /* 0x008fca00000006ff */
[----:B------:R-:W-:-:S04]  /*14420*/  FMUL R12, R12, R16 ;  /* 0x000000100c0c7220 */ /* 0x000fc80000400000 */
[----:B----4-:R-:W-:Y:S01]  /*14430*/  FFMA R13, R21, R2, R12 ;  /* 0x00000002150d7223 */ /* 0x010fe2000000000c */
[----:B------:R-:W-:Y:S02]  /*14440*/  IMAD.U32 R12, RZ, RZ, UR10 ;  /* 0x0000000aff0c7e24 */ /* 0x000fe4000f8e00ff */
[----:B------:R-:W-:Y:S02]  /*14450*/  IMAD.U32 R21, RZ, RZ, UR10 ;  /* 0x0000000aff157e24 */ /* 0x000fe4000f8e00ff */
[----:B------:R-:W-:Y:S01]  /*14460*/  IMAD.SHL.U32 R12, R12, 0x10, RZ ;  /* 0x000000100c0c7824 */ /* 0x000fe200078e00ff */
[----:B------:R-:W-:Y:S02]  /*14470*/  F2FP.BF16.F32.PACK_AB R13, RZ, R13 ;  /* 0x0000000dff0d723e */ /* 0x000fe400000010ff */
[--C-:B------:R-:W-:Y:S02]  /*14480*/  SHF.L.U64.HI R21, R21, 0x4, R20.reuse ;  /* 0x0000000415157819 */ /* 0x100fe40000010214 */
[----:B------:R1:W-:Y:S01]  /*14490*/  STL [R1+0x260], R12 ;  /* 0x0002600c01007387 */ /* 0x0003e20000100800 */
[----:B------:R-:W-:-:S02]  /*144a0*/  PRMT R20, R13, 0x7610, R20 ;  /* 0x000076100d147816 */ /* 0x000fc40000000014 */
[----:B-1----:R-:W-:-:S05]  /*144b0*/  IADD3 R12, P2, R12, R8, RZ ;  /* 0x000000080c0c7210 */ /* 0x002fca0007f5e0ff */
[----:B------:R-:W-:Y:S01]  /*144c0*/  IMAD.X R13, R21, 0x1, R9, P2 ;  /* 0x00000001150d7824 */ /* 0x000fe200010e0609 */
[----:B------:R1:W-:Y:S04]  /*144d0*/  STL [R1+0x254], R21 ;  /* 0x0002541501007387 */ /* 0x0003e80000100800 */
[----:B------:R1:W-:Y:S01]  /*144e0*/  @P1 STG.E.U16 desc[UR36][R12.64], R20 ;  /* 0x000000140c001986 */ /* 0x0003e2000c101524 */
[----:B------:R-:W-:Y:S05]  /*144f0*/  @!P5 BRA `(.L_x_37) ;  /* 0x000000000004d947 */ /* 0x000fea0003800000 */
[----:B------:R2:W5:Y:S02]  /*14500*/  LDG.E.LTC128B.U16 R18, desc[UR36][R232.64+0x2] ;  /* 0x00000224e8127981 */ /* 0x000564000c1e1520 */
.L_x_37:
[----:B------:R-:W-:Y:S05]  /*14510*/  BSYNC B1 ;  /* 0x0000000000017941 */ /* 0x000fea0003800000 */
.L_x_36:
[----:B-1----:R-:W3:Y:S01]  /*14520*/  LDL.LU R21, [R1+0x22c] ;  /* 0x00022c0001157983 */ /* 0x002ee20000300800 */
[----:B-----5:R-:W-:Y:S02]  /*14530*/  SHF.L.U32 R20, R18, 0x10, RZ ;  /* 0x0000001012147819 */ /* 0x020fe400000006ff */
[----:B------:R-:W-:Y:S01]  /*14540*/  ISETP.GT.AND P2, PT, R3, 0x8, PT ;  /* 0x000000080300780c */ /* 0x000fe20003f44270 */
[----:B------:R1:W-:Y:S02]  /*14550*/  STL.64 [R1+0x298], R4 ;  /* 0x0002980401007387 */ /* 0x0003e40000100a00 */
[----:B------:R-:W-:Y:S01]  /*14560*/  FMUL R20, R20, R16 ;  /* 0x0000001014147220 */ /* 0x000fe20000400000 */
[----:B------:R-:W-:Y:S01]  /*14570*/  ISETP.GT.AND P4, PT, R0, RZ, P2 ;  /* 0x000000ff0000720c */ /* 0x000fe20001784270 */
[----:B-1----:R-:W-:Y:S02]  /*14580*/  IMAD.MOV.U32 R4, RZ, RZ, R12 ;  /* 0x000000ffff047224 */ /* 0x002fe400078e000c */
[----:B------:R-:W-:-:S05]  /*14590*/  IMAD.MOV.U32 R5, RZ, RZ, R13 ;  /* 0x000000ffff057224 */ /* 0x000fca00078e000d */
[----:B------:R-:W-:Y:S01]  /*145a0*/  STL.64 [R1+0x228], R4 ;  /* 0x0002280401007387 */ /* 0x000fe20000100a00 */
[----:B---3--:R-:W-:-:S05]  /*145b0*/  FFMA R20, R21, R2, R20 ;  /* 0x0000000215147223 */ /* 0x008fca0000000014 */
[----:B------:R-:W-:-:S05]  /*145c0*/  F2FP.BF16.F32.PACK_AB R20, RZ, R20 ;  /* 0x00000014ff14723e */ /* 0x000fca00000010ff */
[----:B------:R1:W-:Y:S04]  /*145d0*/  @P5 STG.E.U16 desc[UR36][R4.64+0x2], R20 ;  /* 0x0000021404005986 */ /* 0x0003e8000c101524 */
[----:B-1----:R1:W5:Y:S01]  /*145e0*/  LDL.LU.64 R4, [R1+0x298] ;  /* 0x0002980001047983 */ /* 0x0023620000300a00 */
[----:B------:R-:W-:Y:S04]  /*145f0*/  BSSY B1, `(.L_x_38) ;  /* 0x0000004000017945 */ /* 0x000fe80003800000 */
[----:B------:R-:W-:Y:S05]  /*14600*/  @!P4 BRA `(.L_x_39) ;  /* 0x000000000008c947 */ /* 0x000fea0003800000 */
[----:B------:R-:W3:Y:S04]  /*14610*/  LDL.64 R20, [R1+0x240] ;  /* 0x0002400001147983 */ /* 0x000ee80000100a00 */
[----:B---3--:R3:W5:Y:S02]  /*14620*/  LDG.E.LTC128B.U16 R18, desc[UR36][R20.64+0x10] ;  /* 0x0000102414127981 */ /* 0x008764000c1e1520 */
.L_x_39:
[----:B------:R-:W-:Y:S05]  /*14630*/  BSYNC B1 ;  /* 0x0000000000017941 */ /* 0x000fea0003800000 */
.L_x_38:
[----:B---3--:R-:W3:Y:S01]  /*14640*/  LDL.LU R21, [R1+0x230] ;  /* 0x0002300001157983 */ /* 0x008ee20000300800 */
[----:B-----5:R-:W-:Y:S01]  /*14650*/  IMAD.U32 R20, R18, 0x10000, RZ ;  /* 0x0001000012147824 */ /* 0x020fe200078e00ff */
[----:B------:R-:W-:Y:S01]  /*14660*/  ISETP.GT.AND P1, PT, R3, 0x9, PT ;  /* 0x000000090300780c */ /* 0x000fe20003f24270 */
[----:B------:R-:W-:Y:S02]  /*14670*/  BSSY B1, `(.L_x_40) ;  /* 0x0000009000017945 */ /* 0x000fe40003800000 */
[----:B------:R-:W-:Y:S01]  /*14680*/  FMUL R20, R20, R16 ;  /* 0x0000001014147220 */ /* 0x000fe20000400000 */
[----:B------:R-:W-:-:S03]  /*14690*/  ISETP.GT.AND P5, PT, R0, RZ, P1 ;  /* 0x000000ff0000720c */ /* 0x000fc60000fa4270 */
[----:B---3--:R-:W-:-:S05]  /*146a0*/  FFMA R20, R21, R2, R20 ;  /* 0x0000000215147223 */ /* 0x008fca0000000014 */
[----:B------:R-:W-:-:S05]  /*146b0*/  F2FP.BF16.F32.PACK_AB R20, RZ, R20 ;  /* 0x00000014ff14723e */ /* 0x000fca00000010ff */
[----:B------:R3:W-:Y:S01]  /*146c0*/  @P4 STG.E.U16 desc[UR36][R8.64+0x10], R20 ;  /* 0x0000101408004986 */ /* 0x0007e2000c101524 */
[----:B------:R-:W-:Y:S05]  /*146d0*/  @!P5 BRA `(.L_x_41) ;  /* 0x000000000008d947 */ /* 0x000fea0003800000 */
[----:B---3--:R-:W3:Y:S04]  /*146e0*/  LDL.64 R20, [R1+0x240] ;  /* 0x0002400001147983 */ /* 0x008ee80000100a00 */
[----:B---3--:R4:W5:Y:S02]  /*146f0*/  LDG.E.LTC128B.U16 R18, desc[UR36][R20.64+0x12] ;  /* 0x0000122414127981 */ /* 0x008964000c1e1520 */
.L_x_41:
[----:B------:R-:W-:Y:S05]  /*14700*/  BSYNC B1 ;  /* 0x0000000000017941 */ /* 0x000fea0003800000 */
.L_x_40:
[----:B----4-:R-:W4:Y:S01]  /*14710*/  LDL.LU R21, [R1+0x234] ;  /* 0x0002340001157983 */ /* 0x010f220000300800 */
[----:B---3-5:R-:W-:Y:S01]  /*14720*/  IMAD.U32 R20, R18, 0x10000, RZ ;  /* 0x0001000012147824 */ /* 0x028fe200078e00ff */
[----:B------:R-:W-:Y:S01]  /*14730*/  ISETP.GT.AND P4, PT, R0, 0x8, P2 ;  /* 0x000000080000780c */ /* 0x000fe20001784270 */
[----:B------:R-:W-:Y:S02]  /*14740*/  BSSY B1, `(.L_x_42) ;  /* 0x0000007000017945 */ /* 0x000fe40003800000 */
[----:B------:R-:W-:-:S04]  /*14750*/  FMUL R20, R20, R16 ;  /* 0x0000001014147220 */ /* 0x000fc80000400000 */
[----:B----4-:R-:W-:-:S05]  /*14760*/  FFMA R20, R21, R2, R20 ;  /* 0x0000000215147223 */ /* 0x010fca0000000014 */
[----:B------:R-:W-:-:S05]  /*14770*/  F2FP.BF16.F32.PACK_AB R20, RZ, R20 ;  /* 0x00000014ff14723e */ /* 0x000fca00000010ff */
[----:B------:R3:W-:Y:S01]  /*14780*/  @P5 STG.E.U16 desc[UR36][R8.64+0x12], R20 ;  /* 0x0000121408005986 */ /* 0x0007e2000c101524 */
[----:B------:R-:W-:Y:S05]  /*14790*/  @!P4 BRA `(.L_x_43) ;  /* 0x000000000004c947 */ /* 0x000fea0003800000 */
[----:B------:R4:W5:Y:S02]  /*147a0*/  LDG.E.LTC128B.U16 R18, desc[UR36][R232.64+0x10] ;  /* 0x00001024e8127981 */ /* 0x000964000c1e1520 */
.L_x_43:
[----:B------:R-:W-:Y:S05]  /*147b0*/  BSYNC B1 ;  /* 0x0000000000017941 */ /* 0x000fea0003800000 */
.L_x_42:
[----:B------:R-:W2:Y:S01]  /*147c0*/  LDL.LU R21, [R1+0x238] ;  /* 0x0002380001157983 */ /* 0x000ea20000300800 */
[----:B---3-5:R-:W-:Y:S01]  /*147d0*/  IMAD.U32 R20, R18, 0x10000, RZ ;  /* 0x0001000012147824 */ /* 0x028fe200078e00ff */
[----:B------:R-:W-:Y:S01]  /*147e0*/  ISETP.GT.AND P5, PT, R0, 0x8, P1 ;  /* 0x000000080000780c */ /* 0x000fe20000fa4270 */
[----:B------:R-:W-:Y:S02]  /*147f0*/  BSSY B1, `(.L_x_44) ;  /* 0x0000007000017945 */ /* 0x000fe40003800000 */
[----:B------:R-:W-:-:S04]  /*14800*/  FMUL R20, R20, R16 ;  /* 0x0000001014147220 */ /* 0x000fc80000400000 */
[----:B--2---:R-:W-:-:S05]  /*14810*/  FFMA R20, R21, R2, R20 ;  /* 0x0000000215147223 */ /* 0x004fca0000000014 */
[----:B------:R-:W-:-:S05]  /*14820*/  F2FP.BF16.F32.PACK_AB R20, RZ, R20 ;  /* 0x00000014ff14723e */ /* 0x000fca00000010ff */
[----:B------:R2:W-:Y:S01]  /*14830*/  @P4 STG.E.U16 desc[UR36][R12.64+0x10], R20 ;  /* 0x000010140c004986 */ /* 0x0005e2000c101524 */
[----:B------:R-:W-:Y:S05]  /*14840*/  @!P5 BRA `(.L_x_45) ;  /* 0x000000000004d947 */ /* 0x000fea0003800000 */
[----:B------:R3:W5:Y:S02]  /*14850*/  LDG.E.LTC128B.U16 R18, desc[UR36][R232.64+0x12] ;  /* 0x00001224e8127981 */ /* 0x000764000c1e1520 */
.L_x_45:
[----:B------:R-:W-:Y:S05]  /*14860*/  BSYNC B1 ;  /* 0x0000000000017941 */ /* 0x000fea0003800000 */
.L_x_44:
[----:B--2---:R-:W2:Y:S04]  /*14870*/  LDL R20, [R1+0x268] ;  /* 0x0002680001147983 */ /* 0x004ea80000100800 */
[----:B---34-:R-:W3:Y:S01]  /*14880*/  LDL.LU R233, [R1+0x23c] ;  /* 0x00023c0001e97983 */ /* 0x018ee20000300800 */
[----:B------:R-:W-:-:S03]  /*14890*/  IMAD.MOV.U32 R15, RZ, RZ, R19 ;  /* 0x000000ffff0f7224 */ /* 0x000fc600078e0013 */
[----:B------:R-:W4:Y:S04]  /*148a0*/  LDL.LU R21, [R1+0x200] ;  /* 0x0002000001157983 */ /* 0x000f280000300800 */
[----:B------:R-:W-:Y:S04]  /*148b0*/  STL.64 [R1+0x2a8], R24 ;  /* 0x0002a81801007387 */ /* 0x000fe80000100a00 */
[----:B------:R0:W-:Y:S04]  /*148c0*/  STL [R1+0x2a0], R3 ;  /* 0x0002a00301007387 */ /* 0x0001e80000100800 */
[----:B------:R1:W-:Y:S01]  /*148d0*/  STL.64 [R1+0x298], R8 ;  /* 0x0002980801007387 */ /* 0x0003e20000100a00 */
[----:B------:R-:W-:Y:S01]  /*148e0*/  IMAD R23, R23, 0x78, RZ ;  /* 0x0000007817177824 */ /* 0x000fe200078e02ff */
[----:B------:R-:W-:-:S02]  /*148f0*/  ISETP.GT.AND P4, PT, R0, 0x80, P0 ;  /* 0x000000800000780c */ /* 0x000fc40000784270 */
[----:B-----5:R-:W-:Y:S01]  /*14900*/  PRMT R232, R18, 0x7610, R232 ;  /* 0x0000761012e87816 */ /* 0x020fe200000000e8 */
[----:B0-----:R-:W4:Y:S01]  /*14910*/  LDL R3, [R1+0x270] ;  /* 0x0002700001037983 */ /* 0x001f220000100800 */
[----:B-1----:R-:W-:-:S03]  /*14920*/  IMAD.WIDE.U32 R8, R22, 0x78, R14 ;  /* 0x0000007816087825 */ /* 0x002fc600078e000e */
[----:B------:R-:W4:Y:S01]  /*14930*/  LDL.64 R14, [R1+0x248] ;  /* 0x00024800010e7983 */ /* 0x000f220000100a00 */
[----:B------:R-:W-:Y:S01]  /*14940*/  IMAD.IADD R24, R9, 0x1, R23 ;  /* 0x0000000109187824 */ /* 0x000fe200078e0217 */
[----:B--2---:R-:W-:Y:S02]  /*14950*/  R2UR UR4, R20 ;  /* 0x00000000140472ca */ /* 0x004fe400000e0000 */
[----:B------:R-:W-:-:S05]  /*14960*/  SHF.L.U32 R20, R18, 0x10, RZ ;  /* 0x0000001012147819 */ /* 0x000fca00000006ff */
[----:B------:R-:W-:-:S04]  /*14970*/  FMUL R20, R20, R16 ;  /* 0x0000001014147220 */ /* 0x000fc80000400000 */
[----:B---3--:R-:W-:-:S05]  /*14980*/  FFMA R20, R233, R2, R20 ;  /* 0x00000002e9147223 */ /* 0x008fca0000000014 */
[----:B------:R-:W-:-:S05]  /*14990*/  F2FP.BF16.F32.PACK_AB R20, RZ, R20 ;  /* 0x00000014ff14723e */ /* 0x000fca00000010ff */
[----:B------:R0:W-:Y:S01]  /*149a0*/  @P5 STG.E.U16 desc[UR36][R12.64+0x12], R20 ;  /* 0x000012140c005986 */ /* 0x0001e2000c101524 */
[----:B----4-:R-:W-:-:S05]  /*149b0*/  IADD3 R15, P5, R14, R8, RZ ;  /* 0x000000080e0f7210 */ /* 0x010fca0007fbe0ff */
[----:B------:R-:W-:Y:S01]  /*149c0*/  IMAD.X R19, R24, 0x1, R237, P5 ;  /* 0x0000000118137824 */ /* 0x000fe200028e06ed */
[----:B------:R-:W-:-:S04]  /*149d0*/  LEA R14, P5, R15, R10, 0x1 ;  /* 0x0000000a0f0e7211 */ /* 0x000fc800078a08ff */
[----:B------:R-:W-:-:S05]  /*149e0*/  LEA.HI.X R15, R15, R11, R19, 0x1, P5 ;  /* 0x0000000b0f0f7211 */ /* 0x000fca00028f0c13 */
[----:B------:R-:W2:Y:S01]  /*149f0*/  @P4 LDG.E.LTC128B.U16 R232, desc[UR36][R14.64] ;  /* 0x000000240ee84981 */ /* 0x000ea2000c1e1520 */
[----:B0-----:R-:W-:-:S03]  /*14a00*/  IMAD.U32 R20, RZ, RZ, UR10 ;  /* 0x0000000aff147e24 */ /* 0x001fc6000f8e00ff */
[----:B------:R0:W-:Y:S01]  /*14a10*/  STL [R1+0x234], R24 ;  /* 0x0002341801007387 */ /* 0x0001e20000100800 */
[----:B------:R-:W-:Y:S01]  /*14a20*/  MOV R233, UR11 ;  /* 0x0000000b00e97c02 */ /* 0x000fe20008000f00 */
[----:B--2---:R-:W-:-:S04]  /*14a30*/  IMAD.U32 R14, R232, 0x10000, RZ ;  /* 0x00010000e80e7824 */ /* 0x004fc800078e00ff */
[----:B------:R-:W-:-:S04]  /*14a40*/  FMUL R14, R14, R16 ;  /* 0x000000100e0e7220 */ /* 0x000fc80000400000 */
[----:B------:R-:W-:Y:S01]  /*14a50*/  FFMA R14, R21, R2, R14 ;  /* 0x00000002150e7223 */ /* 0x000fe2000000000e */
[----:B------:R-:W-:Y:S02]  /*14a60*/  IMAD.WIDE.U32 R20, R20, 0xf0, R12 ;  /* 0x000000f014147825 */ /* 0x000fe400078e000c */
[----:B------:R-:W2:Y:S02]  /*14a70*/  LDL R13, [R1+0x258] ;  /* 0x00025800010d7983 */ /* 0x000ea40000100800 */
[----:B------:R-:W-:Y:S01]  /*14a80*/  IMAD R233, R233, 0xf0, RZ ;  /* 0x000000f0e9e97824 */ /* 0x000fe200078e02ff */
[----:B------:R-:W-:Y:S01]  /*14a90*/  F2FP.BF16.F32.PACK_AB R12, RZ, R14 ;  /* 0x0000000eff0c723e */ /* 0x000fe200000010ff */
[----:B0-----:R-:W-:-:S04]  /*14aa0*/  IMAD.WIDE.U32 R24, R22, 0x78, R4 ;  /* 0x0000007816187825 */ /* 0x001fc800078e0004 */
[----:B------:R-:W-:Y:S02]  /*14ab0*/  IMAD.IADD R15, R21, 0x1, R233 ;  /* 0x00000001150f7824 */ /* 0x000fe400078e02e9 */
[----:B------:R-:W-:Y:S02]  /*14ac0*/  @P4 IMAD.MOV.U32 R14, RZ, RZ, R20 ;  /* 0x000000ffff0e4224 */ /* 0x000fe400078e0014 */
[----:B------:R-:W-:Y:S02]  /*14ad0*/  IMAD.IADD R19, R23, 0x1, R25 ;  /* 0x0000000117137824 */ /* 0x000fe400078e0219 */
[----:B------:R-:W-:Y:S01]  /*14ae0*/  IMAD.MOV.U32 R18, RZ, RZ, R24 ;  /* 0x000000ffff127224 */ /* 0x000fe200078e0018 */
[----:B------:R-:W-:Y:S04]  /*14af0*/  @P4 STG.E.U16 desc[UR36][R14.64], R12 ;  /* 0x0000000c0e004986 */ /* 0x000fe8000c101524 */
[----:B------:R0:W-:Y:S04]  /*14b00*/  STL.64 [R1+0x280], R24 ;  /* 0x0002801801007387 */ /* 0x0001e80000100a00 */
[----:B0-----:R0:W5:Y:S01]  /*14b10*/  LDL.LU.64 R24, [R1+0x2a8] ;  /* 0x0002a80001187983 */ /* 0x0011620000300a00 */
[----:B------:R-:W-:Y:S01]  /*14b20*/  BSSY B1, `(.L_x_46) ;  /* 0x000000f000017945 */ /* 0x000fe20003800000 */
[----:B--2---:R-:W-:-:S03]  /*14b30*/  IMAD.WIDE.U32 R12, R13, R22, R18 ;  /* 0x000000160d0c7225 */ /* 0x004fc600078e0012 */
[----:B------:R-:W-:-:S04]  /*14b40*/  IADD3 R12, P4, R6, R12, RZ ;  /* 0x0000000c060c7210 */ /* 0x000fc80007f9e0ff */
[----:B------:R-:W-:Y:S02]  /*14b50*/  IADD3.X R13, R7, R3, R13, P4, !PT ;  /* 0x00000003070d7210 */ /* 0x000fe400027fe40d */
[----:B------:R0:W5:Y:S01]  /*14b60*/  LDL.LU R3, [R1+0x2a0] ;  /* 0x0002a00001037983 */ /* 0x0001620000300800 */
[----:B------:R-:W-:-:S04]  /*14b70*/  IMAD.WIDE.U32 R12, R235, UR4, R12 ;  /* 0x00000004eb0c7c25 */ /* 0x000fc8000f8e000c */
[----:B------:R-:W-:Y:S01]  /*14b80*/  IMAD.IADD R13, R234, 0x1, R13 ;  /* 0x00000001ea0d7824 */ /* 0x000fe200078e020d */
[----:B------:R-:W-:-:S04]  /*14b90*/  LEA R234, P4, R12, R10, 0x1 ;  /* 0x0000000a0cea7211 */ /* 0x000fc800078808ff */
[----:B------:R-:W-:Y:S02]  /*14ba0*/  LEA.HI.X R235, R12, R11, R13, 0x1, P4 ;  /* 0x0000000b0ceb7211 */ /* 0x000fe400020f0c0d */
[----:B------:R-:W-:Y:S02]  /*14bb0*/  IADD3 R12, P5, R4, R8, RZ ;  /* 0x00000008040c7210 */ /* 0x000fe40007fbe0ff */
[----:B------:R0:W5:Y:S04]  /*14bc0*/  LDL.LU.64 R8, [R1+0x298] ;  /* 0x0002980001087983 */ /* 0x0001680000300a00 */
[----:B------:R0:W-:Y:S01]  /*14bd0*/  STL [R1+0x200], R12 ;  /* 0x0002000c01007387 */ /* 0x0001e20000100800 */
[----:B------:R-:W-:-:S13]  /*14be0*/  ISETP.GT.AND P4, PT, R0, 0x80, P3 ;  /* 0x000000800000780c */ /* 0x000fda0001f84270 */
[----:B0-----:R-:W-:Y:S05]  /*14bf0*/  @!P4 BRA `(.L_x_47) ;  /* 0x000000000004c947 */ /* 0x001fea0003800000 */
[----:B------:R0:W5:Y:S02]  /*14c00*/  LDG.E.LTC128B.U16 R232, desc[UR36][R234.64+0x2] ;  /* 0x00000224eae87981 */ /* 0x000164000c1e1520 */
.L_x_47:
[----:B------:R-:W-:Y:S05]  /*14c10*/  BSYNC B1 ;  /* 0x0000000000017941 */ /* 0x000fea0003800000 */
.L_x_46:
[----:B------:R-:W2:Y:S04]  /*14c20*/  LDL R13, [R1+0x204] ;  /* 0x00020400010d7983 */ /* 0x000ea80000100800 */
[----:B------:R1:W-:Y:S04]  /*14c30*/  STL.64 [R1+0x2b0], R14 ;  /* 0x0002b00e01007387 */ /* 0x0003e80000100a00 */
[----:B-1----:R-:W3:Y:S04]  /*14c40*/  LDL.64 R14, [R1+0x200] ;  /* 0x00020000010e7983 */ /* 0x002ee80000100a00 */
[----:B-----5:R1:W-:Y:S04]  /*14c50*/  STL.64 [R1+0x2a8], R8 ;  /* 0x0002a80801007387 */ /* 0x0203e80000100a00 */
[----:B-1----:R1:W4:Y:S01]  /*14c60*/  LDL.64 R8, [R1+0x200] ;  /* 0x0002000001087983 */ /* 0x0023220000100a00 */
[----:B------:R-:W-:-:S05]  /*14c70*/  SHF.L.U32 R12, R232, 0x10, RZ ;  /* 0x00000010e80c7819 */ /* 0x000fca00000006ff */
[----:B------:R-:W-:Y:S01]  /*14c80*/  FMUL R12, R12, R16 ;  /* 0x000000100c0c7220 */ /* 0x000fe20000400000 */
[----:B----4-:R-:W4:Y:S04]  /*14c90*/  LDL.LU R9, [R1+0x234] ;  /* 0x0002340001097983 */ /* 0x010f280000300800 */
[----:B------:R2:W-:Y:S04]  /*14ca0*/  STL [R1+0x2a0], R3 ;  /* 0x0002a00301007387 */ /* 0x0005e80000100800 */
[----:B------:R0:W-:Y:S01]  /*14cb0*/  STL.64 [R1+0x298], R6 ;  /* 0x0002980601007387 */ /* 0x0001e20000100a00 */
[----:B--2---:R-:W-:-:S03]  /*14cc0*/  FFMA R3, R13, R2, R12 ;  /* 0x000000020d037223 */ /* 0x004fc6000000000c */
[----:B------:R-:W2:Y:S04]  /*14cd0*/  LDL.64 R12, [R1+0x248] ;  /* 0x00024800010c7983 */ /* 0x000ea80000100a00 */
[----:B0-----:R-:W2:Y:S01]  /*14ce0*/  LDL.64 R6, [R1+0x228] ;  /* 0x0002280001067983 */ /* 0x001ea20000100a00 */
[----:B---3--:R-:W-:-:S03]  /*14cf0*/  IMAD.MOV.U32 R8, RZ, RZ, R14 ;  /* 0x000000ffff087224 */ /* 0x008fc600078e000e */
[----:B------:R1:W5:Y:S01]  /*14d00*/  LDL.LU.64 R14, [R1+0x2b0] ;  /* 0x0002b000010e7983 */ /* 0x0003620000300a00 */
[----:B------:R-:W-:Y:S01]  /*14d10*/  BSSY B1, `(.L_x_48) ;  /* 0x0000019000017945 */ /* 0x000fe20003800000 */
[----:B----4-:R-:W-:-:S05]  /*14d20*/  IMAD.X R9, R9, 0x1, R5, P5 ;  /* 0x0000000109097824 */ /* 0x010fca00028e0605 */
[----:B------:R0:W-:Y:S01]  /*14d30*/  STL [R1+0x204], R9 ;  /* 0x0002040901007387 */ /* 0x0001e20000100800 */
[----:B--2---:R-:W-:-:S05]  /*14d40*/  IADD3 R12, P5, R8, R12, RZ ;  /* 0x0000000c080c7210 */ /* 0x004fca0007fbe0ff */
[----:B------:R-:W-:Y:S01]  /*14d50*/  IMAD.X R13, R9, 0x1, R237, P5 ;  /* 0x00000001090d7824 */ /* 0x000fe200028e06ed */
[----:B------:R-:W-:-:S04]  /*14d60*/  LEA R8, P5, R12, R10, 0x1 ;  /* 0x0000000a0c087211 */ /* 0x000fc800078a08ff */
[----:B0-----:R-:W-:Y:S01]  /*14d70*/  LEA.HI.X R9, R12, R11, R13, 0x1, P5 ;  /* 0x0000000b0c097211 */ /* 0x001fe200028f0c0d */
[----:B------:R-:W-:Y:S01]  /*14d80*/  IMAD.U32 R13, RZ, RZ, UR10 ;  /* 0x0000000aff0d7e24 */ /* 0x000fe2000f8e00ff */
[----:B------:R-:W-:-:S03]  /*14d90*/  F2FP.BF16.F32.PACK_AB R12, RZ, R3 ;  /* 0x00000003ff0c723e */ /* 0x000fc600000010ff */
[----:B------:R-:W-:Y:S01]  /*14da0*/  IMAD.WIDE.U32 R6, R13, 0xf0, R6 ;  /* 0x000000f00d067825 */ /* 0x000fe200078e0006 */
[----:B------:R0:W-:Y:S03]  /*14db0*/  STL.64 [R1+0x238], R8 ;  /* 0x0002380801007387 */ /* 0x0001e60000100a00 */
[----:B------:R-:W-:Y:S01]  /*14dc0*/  IMAD.IADD R13, R233, 0x1, R7 ;  /* 0x00000001e90d7824 */ /* 0x000fe200078e0207 */
[----:B------:R-:W-:Y:S02]  /*14dd0*/  PRMT R233, R12, 0x7610, R233 ;  /* 0x000076100ce97816 */ /* 0x000fe400000000e9 */
[----:B------:R-:W-:Y:S01]  /*14de0*/  MOV R12, R6 ;  /* 0x00000006000c7202 */ /* 0x000fe20000000f00 */
[----:B0-----:R1:W5:Y:S04]  /*14df0*/  LDL.LU.64 R8, [R1+0x2a8] ;  /* 0x0002a80001087983 */ /* 0x0013680000300a00 */
[----:B------:R1:W5:Y:S04]  /*14e00*/  LDL.LU R3, [R1+0x2a0] ;  /* 0x0002a00001037983 */ /* 0x0003680000300800 */
[----:B------:R0:W-:Y:S04]  /*14e10*/  STL.64 [R1+0x230], R6 ;  /* 0x0002300601007387 */ /* 0x0001e80000100a00 */
[----:B------:R1:W-:Y:S01]  /*14e20*/  @P4 STG.E.U16 desc[UR36][R12.64+0x2], R233 ;  /* 0x000002e90c004986 */ /* 0x0003e2000c101524 */
[----:B------:R-:W-:-:S03]  /*14e30*/  ISETP.GT.AND P5, PT, R0, 0x88, P0 ;  /* 0x000000880000780c */ /* 0x000fc600007a4270 */
[----:B0-----:R1:W5:Y:S04]  /*14e40*/  LDL.LU.64 R6, [R1+0x298] ;  /* 0x0002980001067983 */ /* 0x0013680000300a00 */
[----:B------:R1:W-:Y:S06]  /*14e50*/  STL.S16 [R1+0x28c], R232 ;  /* 0x00028ce801007387 */ /* 0x0003ec0000100600 */
[----:B------:R-:W-:Y:S05]  /*14e60*/  @!P5 BRA `(.L_x_49) ;  /* 0x00000000000cd947 */ /* 0x000fea0003800000 */
[----:B-1----:R-:W2:Y:S04]  /*14e70*/  LDL.LU.64 R232, [R1+0x238] ;  /* 0x0002380001e87983 */ /* 0x002ea80000300a00 */
[----:B--2---:R-:W2:Y:S04]  /*14e80*/  LDG.E.LTC128B.U16 R232, desc[UR36][R232.64] ;  /* 0x00000024e8e87981 */ /* 0x004ea8000c1e1520 */
[----:B--2---:R0:W-:Y:S02]  /*14e90*/  STL [R1+0x28c], R232 ;  /* 0x00028ce801007387 */ /* 0x0041e40000100800 */
.L_x_49:
[----:B------:R-:W-:Y:S05]  /*14ea0*/  BSYNC B1 ;  /* 0x0000000000017941 */ /* 0x000fea0003800000 */
.L_x_48:
[----:B01----:R-:W2:Y:S04]  /*14eb0*/  LDL R232, [R1+0x268] ;  /* 0x0002680001e87983 */ /* 0x003ea80000100800 */
[----:B------:R0:W-:Y:S04]  /*14ec0*/  STL.64 [R1+0x2b0], R26 ;  /* 0x0002b01a01007387 */ /* 0x0001e80000100a00 */
[----:B0-----:R-:W3:Y:S04]  /*14ed0*/  LDL.LU R26, [R1+0x208] ;  /* 0x00020800011a7983 */ /* 0x001ee80000300800 */
[----:B------:R-:W4:Y:S04]  /*14ee0*/  LDL R27, [R1+0x260] ;  /* 0x00026000011b7983 */ /* 0x000f280000100800 */
[----:B------:R0:W-:Y:S04]  /*14ef0*/  STL.64 [R1+0x2a8], R24 ;  /* 0x0002a81801007387 */ /* 0x0001e80000100a00 */
[----:B0-----:R-:W4:Y:S04]  /*14f00*/  LDL.LU.64 R24, [R1+0x280] ;  /* 0x0002800001187983 */ /* 0x001f280000300a00 */
[----:B------:R-:W4:Y:S04]  /*14f10*/  LDL R233, [R1+0x258] ;  /* 0x0002580001e97983 */ /* 0x000f280000100800 */
[----:B------:R0:W-:Y:S04]  /*14f20*/  STL.64 [R1+0x2a0], R12 ;  /* 0x0002a00c01007387 */ /* 0x0001e80000100a00 */
[----:B0-----:R-:W4:Y:S04]  /*14f30*/  LDL R12, [R1+0x270] ;  /* 0x00027000010c7983 */ /* 0x001f280000100800 */
[----:B------:R-:W4:Y:S04]  /*14f40*/  LDL R13, [R1+0x250] ;  /* 0x00025000010d7983 */ /* 0x000f280000100800 */
[----:B-----5:R0:W-:Y:S04]  /*14f50*/  STL [R1+0x29c], R8 ;  /* 0x00029c0801007387 */ /* 0x0201e80000100800 */
[----:B0-----:R-:W3:Y:S04]  /*14f60*/  LDL.LU R8, [R1+0x28c] ;  /* 0x00028c0001087983 */ /* 0x001ee80000300800 */
[----:B------:R-:W-:Y:S01]  /*14f70*/  STL [R1+0x298], R3 ;  /* 0x0002980301007387 */ /* 0x000fe20000100800 */
[----:B--2---:R-:W-:Y:S01]  /*14f80*/  R2UR UR4, R232 ;  /* 0x00000000e80472ca */ /* 0x004fe200000e0000 */
[----:B---3--:R-:W-:-:S04]  /*14f90*/  IMAD.U32 R232, R8, 0x10000, RZ ;  /* 0x0001000008e87824 */ /* 0x008fc800078e00ff */
[----:B------:R-:W-:-:S04]  /*14fa0*/  FMUL R232, R232, R16 ;  /* 0x00000010e8e87220 */ /* 0x000fc80000400000 */
[----:B------:R-:W-:Y:S01]  /*14fb0*/  FFMA R232, R26, R2, R232 ;  /* 0x000000021ae87223 */ /* 0x000fe200000000e8 */
[----:B----4-:R-:W-:Y:S02]  /*14fc0*/  IADD3 R26, P4, R27, R20, RZ ;  /* 0x000000141b1a7210 */ /* 0x010fe40007f9e0ff */
[----:B------:R-:W2:Y:S02]  /*14fd0*/  LDL R27, [R1+0x254] ;  /* 0x00025400011b7983 */ /* 0x000ea40000100800 */
[----:B------:R-:W-:Y:S01]  /*14fe0*/  F2FP.BF16.F32.PACK_AB R232, RZ, R232 ;  /* 0x000000e8ffe8723e */ /* 0x000fe200000010ff */
[----:B--2---:R-:W-:Y:S01]  /*14ff0*/  IMAD.X R27, R15, 0x1, R27, P4 ;  /* 0x000000010f1b7824 */ /* 0x004fe200020e061b */
[----:B------:R-:W-:-:S05]  /*15000*/  IADD3 R24, P4, R4, R24, RZ ;  /* 0x0000001804187210 */ /* 0x000fca0007f9e0ff */
[----:B------:R-:W-:Y:S01]  /*15010*/  IMAD.X R25, R19, 0x1, R5, P4 ;  /* 0x0000000113197824 */ /* 0x000fe200020e0605 */
[----:B------:R0:W-:Y:S02]  /*15020*/  @P5 STG.E.U16 desc[UR36][R26.64], R232 ;  /* 0x000000e81a005986 */ /* 0x0001e4000c101524 */
[----:B0-----:R-:W-:-:S03]  /*15030*/  IMAD.WIDE.U32 R232, R233, R22, R24 ;  /* 0x00000016e9e87225 */ /* 0x001fc600078e0018 */
[----:B------:R-:W-:Y:S01]  /*15040*/  IADD3 R232, P4, R6, R232, RZ ;  /* 0x000000e806e87210 */ /* 0x000fe20007f9e0ff */
[----:B------:R0:W-:Y:S03]  /*15050*/  STL.64 [R1+0x278], R26 ;  /* 0x0002781a01007387 */ /* 0x0001e60000100a00 */
[----:B------:R-:W-:-:S03]  /*15060*/  IADD3.X R233, R7, R12, R233, P4, !PT ;  /* 0x0000000c07e97210 */ /* 0x000fc600027fe4e9 */
[----:B------:R-:W-:Y:S01]  /*15070*/  IMAD.WIDE.U32 R12, R13, UR4, R232 ;  /* 0x000000040d0c7c25 */ /* 0x000fe2000f8e00e8 */
[----:B0-----:R0:W5:Y:S04]  /*15080*/  LDL.LU.64 R26, [R1+0x2b0] ;  /* 0x0002b000011a7983 */ /* 0x0011680000300a00 */
[----:B------:R1:W-:Y:S04]  /*15090*/  STL.64 [R1+0x280], R24 ;  /* 0x0002801801007387 */ /* 0x0003e80000100a00 */
[----:B-1----:R0:W5:Y:S04]  /*150a0*/  LDL.LU.64 R24, [R1+0x2a8] ;  /* 0x0002a80001187983 */ /* 0x0021680000300a00 */
[----:B------:R-:W2:Y:S01]  /*150b0*/  LDL R233, [R1+0x26c] ;  /* 0x00026c0001e97983 */ /* 0x000ea20000100800 */
[----:B------:R-:W-:-:S02]  /*150c0*/  LEA R232, P4, R12, R10, 0x1 ;  /* 0x0000000a0ce87211 */ /* 0x000fc400078808ff */
[----:B------:R-:W-:Y:S02]  /*150d0*/  PRMT R3, R8, 0x7610, R3 ;  /* 0x0000761008037816 */ /* 0x000fe40000000003 */
[----:B------:R-:W-:Y:S01]  /*150e0*/  ISETP.GT.AND P5, PT, R0, 0x88, P3 ;  /* 0x000000880000780c */ /* 0x000fe20001fa4270 */
[----:B--2---:R-:W-:-:S05]  /*150f0*/  IMAD.IADD R233, R233, 0x1, R13 ;  /* 0x00000001e9e97824 */ /* 0x004fca00078e020d */
[----:B------:R-:W-:Y:S02]  /*15100*/  LEA.HI.X R233, R12, R11, R233, 0x1, P4 ;  /* 0x0000000b0ce97211 */ /* 0x000fe400020f0ce9 */
[----:B------:R0:W5:Y:S04]  /*15110*/  LDL.LU.64 R12, [R1+0x2a0] ;  /* 0x0002a000010c7983 */ /* 0x0001680000300a00 */
[----:B------:R0:W5:Y:S04]  /*15120*/  LDL.LU R8, [R1+0x29c] ;  /* 0x00029c0001087983 */ /* 0x0001680000300800 */
[----:B------:R1:W-:Y:S04]  /*15130*/  STL.S16 [R1+0x208], R3 ;  /* 0x0002080301007387 */ /* 0x0003e80000100600 */
[----:B-1----:R0:W5:Y:S01]  /*15140*/  LDL.LU R3, [R1+0x298] ;  /* 0x0002980001037983 */ /* 0x0021620000300800 */
[----:B------:R-:W-:Y:S04]  /*15150*/  BSSY B1, `(.L_x_50) ;  /* 0x0000006000017945 */ /* 0x000fe80003800000 */
[----:B------:R-:W-:Y:S05]  /*15160*/  @!P5 BRA `(.L_x_51) ;  /* 0x000000000010d947 */ /* 0x000fea0003800000 */
[----:B------:R1:W-:Y:S04]  /*15170*/  STL [R1+0x298], R0 ;  /* 0x0002980001007387 */ /* 0x0003e80000100800 */
[----:B-1----:R-:W2:Y:S04]  /*15180*/  LDG.E.LTC128B.U16 R0, desc[UR36][R232.64+0x2] ;  /* 0x00000224e8007981 */ /* 0x002ea8000c1e1520 */
[----:B--2---:R1:W-:Y:S04]  /*15190*/  STL [R1+0x208], R0 ;  /* 0x0002080001007387 */ /* 0x0043e80000100800 */
[----:B-1----:R1:W5:Y:S02]  /*151a0*/  LDL.LU R0, [R1+0x298] ;  /* 0x0002980001007983 */ /* 0x0023640000300800 */
.L_x_51:
[----:B------:R-:W-:Y:S05]  /*151b0*/  BSYNC B1 ;  /* 0x0000000000017941 */ /* 0x000fea0003800000 */
.L_x_50:
[----:B------:R2:W-:Y:S04]  /*151c0*/  STL.64 [R1+0x2c0], R14 ;  /* 0x0002c00e01007387 */ /* 0x0005e80000100a00 */
[----:B--2---:R-:W2:Y:S04]  /*151d0*/  LDL.64 R14, [R1+0x230] ;  /* 0x00023000010e7983 */ /* 0x004ea80000100a00 */
[----:B------:R3:W-:Y:S04]  /*151e0*/  STL [R1+0x2b8], R10 ;  /* 0x0002b80a01007387 */ /* 0x0007e80000100800 */
[----:B---3--:R-:W3:Y:S04]  /*151f0*/  LDL.LU R10, [R1+0x20c] ;  /* 0x00020c00010a7983 */ /* 0x008ee80000300800 */
[----:B------:R-:W-:Y:S04]  /*15200*/  STL [R1+0x2b4], R9 ;  /* 0x0002b40901007387 */ /* 0x000fe80000100800 */
[----:B-----5:R-:W-:Y:S04]  /*15210*/  STL [R1+0x2b0], R8 ;  /* 0x0002b00801007387 */ /* 0x020fe80000100800 */
[----:B------:R4:W-:Y:S04]  /*15220*/  STL.64 [R1+0x2a8], R6 ;  /* 0x0002a80601007387 */ /* 0x0009e80000100a00 */
[----:B----4-:R-:W2:Y:S04]  /*15230*/  LDL R7, [R1+0x260] ;  /* 0x0002600001077983 */ /* 0x010ea80000100800 */
[----:B------:R-:W-:Y:S04]  /*15240*/  STL [R1+0x2a0], R5 ;  /* 0x0002a00501007387 */ /* 0x000fe80000100800 */
[----:B------:R4:W-:Y:S04]  /*15250*/  STL [R1+0x29c], R4 ;  /* 0x00029c0401007387 */ /* 0x0009e80000100800 */
[----:B----4-:R-:W4:Y:S04]  /*15260*/  LDL.LU R4, [R1+0x208] ;  /* 0x0002080001047983 */ /* 0x010f280000300800 */
[----:B------:R0:W-:Y:S01]  /*15270*/  STL [R1+0x298], R3 ;  /* 0x0002980301007387 */ /* 0x0001e20000100800 */
[----:B----4-:R-:W-:-:S04]  /*15280*/  IMAD.U32 R6, R4, 0x10000, RZ ;  /* 0x0001000004067824 */ /* 0x010fc800078e00ff */
[----:B------:R-:W-:-:S04]  /*15290*/  FMUL R6, R6, R16 ;  /* 0x0000001006067220 */ /* 0x000fc80000400000 */
[----:B---3--:R-:W-:Y:S01]  /*152a0*/  FFMA R10, R10, R2, R6 ;  /* 0x000000020a0a7223 */ /* 0x008fe20000000006 */
[----:B--2---:R-:W-:Y:S02]  /*152b0*/  IADD3 R6, P4, R7, R14, RZ ;  /* 0x0000000e07067210 */ /* 0x004fe40007f9e0ff */
[----:B------:R2:W5:Y:S04]  /*152c0*/  LDL.LU.64 R14, [R1+0x2c0] ;  /* 0x0002c000010e7983 */ /* 0x0005680000300a00 */
[----:B------:R-:W3:Y:S01]  /*152d0*/  LDL R7, [R1+0x254] ;  /* 0x0002540001077983 */ /* 0x000ee20000100800 */
[----:B------:R-:W-:-:S03]  /*152e0*/  F2FP.BF16.F32.PACK_AB R9, RZ, R10 ;  /* 0x0000000aff09723e */ /* 0x000fc600000010ff */
[----:B------:R2:W5:Y:S01]  /*152f0*/  LDL.LU R10, [R1+0x2b8] ;  /* 0x0002b800010a7983 */ /* 0x0005620000300800 */
[----:B------:R-:W-:Y:S02]  /*15300*/  PRMT R8, R9, 0x7610, R8 ;  /* 0x0000761009087816 */ /* 0x000fe40000000008 */
[----:B0-----:R-:W-:Y:S01]  /*15310*/  PRMT R3, R4, 0x7610, R3 ;  /* 0x0000761004037816 */ /* 0x001fe20000000003 */
[----:B------:R2:W5:Y:S01]  /*15320*/  LDL.LU R9, [R1+0x2b4] ;  /* 0x0002b40001097983 */ /* 0x0005620000300800 */
[----:B------:R-:W-:-:S03]  /*15330*/  PRMT R5, R8, 0x7610, R5 ;  /* 0x0000761008057816 */ /* 0x000fc60000000005 */
[----:B------:R2:W5:Y:S01]  /*15340*/  LDL.LU R8, [R1+0x2b0] ;  /* 0x0002b00001087983 */ /* 0x0005620000300800 */
[----:B---3--:R-:W-:Y:S02]  /*15350*/  IADD3.X R7, R7, R13, RZ, P4, !PT ;  /* 0x0000000d07077210 */ /* 0x008fe400027fe4ff */
[----:B------:R-:W-:-:S03]  /*15360*/  ISETP.GT.AND P4, PT, R0, 0x80, P2 ;  /* 0x000000800000780c */ /* 0x000fc60001784270 */
[----:B------:R-:W-:Y:S04]  /*15370*/  STL.64 [R1+0x238], R6 ;  /* 0x0002380601007387 */ /* 0x000fe80000100a00 */
[----:B------:R0:W-:Y:S04]  /*15380*/  @P5 STG.E.U16 desc[UR36][R6.64+0x2], R5 ;  /* 0x0000020506005986 */ /* 0x0001e8000c101524 */
[----:B0-----:R2:W5:Y:S04]  /*15390*/  LDL.LU.64 R6, [R1+0x2a8] ;  /* 0x0002a80001067983 */ /* 0x0015680000300a00 */
[----:B------:R2:W5:Y:S04]  /*153a0*/  LDL.LU R5, [R1+0x2a0] ;  /* 0x0002a00001057983 */ /* 0x0005680000300800 */
[----:B------:R2:W5:Y:S04]  /*153b0*/  LDL.LU R4, [R1+0x29c] ;  /* 0x00029c0001047983 */ /* 0x0005680000300800 */
[----:B------:R0:W-:Y:S04]  /*153c0*/  STL.S16 [R1+0x208], R3 ;  /* 0x0002080301007387 */ /* 0x0001e80000100600 */
[----:B0-----:R2:W5:Y:S01]  /*153d0*/  LDL.LU R3, [R1+0x298] ;  /* 0x0002980001037983 */ /* 0x0015620000300800 */
[----:B------:R-:W-:Y:S04]  /*153e0*/  BSSY B1, `(.L_x_52) ;  /* 0x0000006000017945 */ /* 0x000fe80003800000 */
[----:B------:R-:W-:Y:S05]  /*153f0*/  @!P4 BRA `(.L_x_53) ;  /* 0x000000000010c947 */ /* 0x000fea0003800000 */
[----:B------:R0:W-:Y:S04]  /*15400*/  STL [R1+0x298], R0 ;  /* 0x0002980001007387 */ /* 0x0001e80000100800 */
[----:B0-----:R-:W3:Y:S04]  /*15410*/  LDG.E.LTC128B.U16 R0, desc[UR36][R234.64+0x10] ;  /* 0x00001024ea007981 */ /* 0x001ee8000c1e1520 */
[----:B---3--:R0:W-:Y:S04]  /*15420*/  STL [R1+0x208], R0 ;  /* 0x0002080001007387 */ /* 0x0081e80000100800 */
[----:B0-----:R0:W5:Y:S02]  /*15430*/  LDL.LU R0, [R1+0x298] ;  /* 0x0002980001007983 */ /* 0x0011640000300800 */
.L_x_53:
[----:B------:R-:W-:Y:S05]  /*15440*/  BSYNC B1 ;  /* 0x0000000000017941 */ /* 0x000fea0003800000 */
.L_x_52:
[----:B-----5:R-:W3:Y:S04]  /*15450*/  LDL R14, [R1+0x208] ;  /* 0x00020800010e7983 */ /* 0x020ee80000100800 */
[----:B------:R4:W-:Y:S04]  /*15460*/  STL [R1+0x298], R3 ;  /* 0x0002980301007387 */ /* 0x0009e80000100800 */
[----:B----4-:R-:W4:Y:S01]  /*15470*/  LDL.LU R3, [R1+0x210] ;  /* 0x0002100001037983 */ /* 0x010f220000300800 */
[----:B---3--:R-:W-:-:S04]  /*15480*/  IMAD.U32 R14, R14, 0x10000, RZ ;  /* 0x000100000e0e7824 */ /* 0x008fc800078e00ff */
[----:B------:R-:W-:-:S04]  /*15490*/  FMUL R14, R14, R16 ;  /* 0x000000100e0e7220 */ /* 0x000fc80000400000 */
[----:B----4-:R-:W-:Y:S02]  /*154a0*/  FFMA R14, R3, R2, R14 ;  /* 0x00000002030e7223 */ /* 0x010fe4000000000e */
[----:B------:R3:W5:Y:S01]  /*154b0*/  LDL.LU R3, [R1+0x298] ;  /* 0x0002980001037983 */ /* 0x0007620000300800 */
[----:B------:R-:W-:Y:S02]  /*154c0*/  ISETP.GT.AND P5, PT, R0, 0x80, P1 ;  /* 0x000000800000780c */ /* 0x000fe40000fa4270 */
[----:B------:R-:W-:-:S04]  /*154d0*/  F2FP.BF16.F32.PACK_AB R14, RZ, R14 ;  /* 0x0000000eff0e723e */ /* 0x000fc800000010ff */
[----:B------:R-:W-:Y:S01]  /*154e0*/  PRMT R21, R14, 0x7610, R21 ;  /* 0x000076100e157816 */ /* 0x000fe20000000015 */
[----:B------:R-:W-:Y:S02]  /*154f0*/  @P4 IMAD.MOV.U32 R14, RZ, RZ, R20 ;  /* 0x000000ffff0e4224 */ /* 0x000fe400078e0014 */
[----:B------:R-:W4:Y:S01]  /*15500*/  LDL.LU R20, [R1+0x208] ;  /* 0x0002080001147983 */ /* 0x000f220000300800 */
[----:B------:R-:W-:Y:S03]  /*15510*/  BSSY B1, `(.L_x_54) ;  /* 0x0000005000017945 */ /* 0x000fe60003800000 */
[----:B------:R4:W-:Y:S02]  /*15520*/  @P4 STG.E.U16 desc[UR36][R14.64+0x10], R21 ;  /* 0x000010150e004986 */ /* 0x0009e4000c101524 */
[----:B----4-:R-:W-:Y:S01]  /*15530*/  PRMT R14, R20, 0x7610, R14 ;  /* 0x00007610140e7816 */ /* 0x010fe2000000000e */
[----:B---3--:R-:W-:Y:S06]  /*15540*/  @!P5 BRA `(.L_x_55) ;  /* 0x000000000004d947 */ /* 0x008fec0003800000 */
[----:B------:R3:W5:Y:S02]  /*15550*/  LDG.E.LTC128B.U16 R14, desc[UR36][R234.64+0x12] ;  /* 0x00001224ea0e7981 */ /* 0x000764000c1e1520 */
.L_x_55:
[----:B------:R-:W-:Y:S05]  /*15560*/  BSYNC B1 ;  /* 0x0000000000017941 */ /* 0x000fea0003800000 */
.L_x_54:
[----:B------:R-:W4:Y:S01]  /*15570*/  LDL.LU R20, [R1+0x214] ;  /* 0x0002140001147983 */ /* 0x000f220000300800 */
[----:B-----5:R-:W-:Y:S01]  /*15580*/  IMAD.U32 R15, R14, 0x10000, RZ ;  /* 0x000100000e0f7824 */ /* 0x020fe200078e00ff */
        /* <DEDUP_REMOVED lines=8> */
.L_x_57:
[----:B------:R-:W-:Y:S05]  /*15610*/  BSYNC B1 ;  /* 0x0000000000017941 */ /* 0x000fea0003800000 */
.L_x_56:
[----:B------:R1:W-:Y:S04]  /*15620*/  STL [R1+0x298], R3 ;  /* 0x0002980301007387 */ /* 0x0003e80000100800 */
[----:B-1----:R-:W2:Y:S01]  /*15630*/  LDL.LU R3, [R1+0x218] ;  /* 0x0002180001037983 */ /* 0x002ea20000300800 */
[----:B----45:R-:W-:-:S03]  /*15640*/  IMAD.U32 R15, R14, 0x10000, RZ ;  /* 0x000100000e0f7824 */ /* 0x030fc600078e00ff */
[----:B------:R-:W4:Y:S01]  /*15650*/  LDL.LU.64 R20, [R1+0x278] ;  /* 0x0002780001147983 */ /* 0x000f220000300a00 */
[----:B------:R-:W-:Y:S01]  /*15660*/  FMUL R15, R15, R16 ;  /* 0x000000100f0f7220 */ /* 0x000fe20000400000 */
[----:B------:R-:W-:-:S03]  /*15670*/  ISETP.GT.AND P5, PT, R0, 0x88, P1 ;  /* 0x000000880000780c */ /* 0x000fc60000fa4270 */
[----:B--2---:R-:W-:Y:S02]  /*15680*/  FFMA R15, R3, R2, R15 ;  /* 0x00000002030f7223 */ /* 0x004fe4000000000f */
[----:B------:R1:W5:Y:S01]  /*15690*/  LDL.LU R3, [R1+0x298] ;  /* 0x0002980001037983 */ /* 0x0003620000300800 */
[----:B------:R-:W-:Y:S02]  /*156a0*/  BSSY B1, `(.L_x_58) ;  /* 0x0000006000017945 */ /* 0x000fe40003800000 */
[----:B------:R-:W-:-:S05]  /*156b0*/  F2FP.BF16.F32.PACK_AB R15, RZ, R15 ;  /* 0x0000000fff0f723e */ /* 0x000fca00000010ff */
[----:B----4-:R2:W-:Y:S02]  /*156c0*/  @P4 STG.E.U16 desc[UR36][R20.64+0x10], R15 ;  /* 0x0000100f14004986 */ /* 0x0105e4000c101524 */
[----:B--2---:R-:W-:Y:S01]  /*156d0*/  PRMT R20, R14, 0x7610, R20 ;  /* 0x000076100e147816 */ /* 0x004fe20000000014 */
[----:B-1----:R-:W-:Y:S06]  /*156e0*/  @!P5 BRA `(.L_x_59) ;  /* 0x000000000004d947 */ /* 0x002fec0003800000 */
[----:B------:R1:W5:Y:S02]  /*156f0*/  LDG.E.LTC128B.U16 R20, desc[UR36][R232.64+0x12] ;  /* 0x00001224e8147981 */ /* 0x000364000c1e1520 */
.L_x_59:
[----:B------:R-:W-:Y:S05]  /*15700*/  BSYNC B1 ;  /* 0x0000000000017941 */ /* 0x000fea0003800000 */
.L_x_58:
[----:B------:R-:W2:Y:S04]  /*15710*/  LDL R14, [R1+0x268] ;  /* 0x00026800010e7983 */ /* 0x000ea80000100800 */
[----:B------:R-:W4:Y:S04]  /*15720*/  LDL.LU R15, [R1+0x21c] ;  /* 0x00021c00010f7983 */ /* 0x000f280000300800 */
[----:B------:R0:W-:Y:S04]  /*15730*/  STL.64 [R1+0x2b0], R26 ;  /* 0x0002b01a01007387 */ /* 0x0001e80000100a00 */
[----:B0-----:R-:W3:Y:S04]  /*15740*/  LDL.LU.64 R26, [R1+0x238] ;  /* 0x00023800011a7983 */ /* 0x001ee80000300a00 */
[----:B------:R0:W-:Y:S04]  /*15750*/  STL.64 [R1+0x2a8], R24 ;  /* 0x0002a81801007387 */ /* 0x0001e80000100a00 */
[----:B0-----:R-:W3:Y:S04]  /*15760*/  LDL.LU.64 R24, [R1+0x200] ;  /* 0x0002000001187983 */ /* 0x001ee80000300a00 */
[----:B------:R0:W-:Y:S04]  /*15770*/  STL.64 [R1+0x2a0], R12 ;  /* 0x0002a00c01007387 */ /* 0x0001e80000100a00 */
[----:B0-----:R-:W3:Y:S04]  /*15780*/  LDL.LU R13, [R1+0x1e0] ;  /* 0x0001e000010d7983 */ /* 0x001ee80000300800 */
[----:B-----5:R0:W-:Y:S04]  /*15790*/  STL [R1+0x298], R3 ;  /* 0x0002980301007387 */ /* 0x0201e80000100800 */
[----:B0-----:R-:W3:Y:S01]  /*157a0*/  LDL R3, [R1+0x270] ;  /* 0x0002700001037983 */ /* 0x001ee20000100800 */
[----:B--2---:R-:W-:Y:S01]  /*157b0*/  R2UR UR5, R14 ;  /* 0x000000000e0572ca */ /* 0x004fe200000e0000 */
[----:B------:R-:W-:-:S04]  /*157c0*/  IMAD.U32 R14, R20, 0x10000, RZ ;  /* 0x00010000140e7824 */ /* 0x000fc800078e00ff */
[----:B------:R-:W-:-:S04]  /*157d0*/  FMUL R14, R14, R16 ;  /* 0x000000100e0e7220 */ /* 0x000fc80000400000 */
[----:B----4-:R-:W-:-:S05]  /*157e0*/  FFMA R14, R15, R2, R14 ;  /* 0x000000020f0e7223 */ /* 0x010fca000000000e */
[----:B------:R-:W-:Y:S01]  /*157f0*/  F2FP.BF16.F32.PACK_AB R14, RZ, R14 ;  /* 0x0000000eff0e723e */ /* 0x000fe200000010ff */
[----:B---3--:R-:W-:Y:S04]  /*15800*/  STL.64 [R1+0x200], R26 ;  /* 0x0002001a01007387 */ /* 0x008fe80000100a00 */
[----:B------:R0:W-:Y:S04]  /*15810*/  @P5 STG.E.U16 desc[UR36][R26.64+0x12], R14 ;  /* 0x0000120e1a005986 */ /* 0x0001e8000c101524 */
[----:B0-----:R0:W5:Y:S04]  /*15820*/  LDL.LU.64 R26, [R1+0x2b0] ;  /* 0x0002b000011a7983 */ /* 0x0011680000300a00 */
[----:B------:R-:W2:Y:S01]  /*15830*/  LDL.64 R14, [R1+0x248] ;  /* 0x00024800010e7983 */ /* 0x000ea20000100a00 */
[----:B------:R-:W-:Y:S01]  /*15840*/  IMAD.WIDE.U32 R24, R22, 0x78, R24 ;  /* 0x0000007816187825 */ /* 0x000fe200078e0018 */
[----:B------:R-:W-:-:S04]  /*15850*/  ISETP.GT.AND P4, PT, R0, 0x100, P0 ;  /* 0x000001000000780c */ /* 0x000fc80000784270 */
[----:B------:R-:W-:Y:S01]  /*15860*/  IADD3 R21, R23, R25, RZ ;  /* 0x0000001917157210 */ /* 0x000fe20007ffe0ff */
[----:B------:R3:W-:Y:S01]  /*15870*/  STL.64 [R1+0x208], R24 ;  /* 0x0002081801007387 */ /* 0x0007e20000100a00 */
[----:B------:R-:W-:Y:S02]  /*15880*/  PRMT R12, R20, 0x7610, R12 ;  /* 0x00007610140c7816 */ /* 0x000fe4000000000c */
[----:B--2---:R-:W-:Y:S02]  /*15890*/  IADD3 R15, P5, R14, R24, RZ ;  /* 0x000000180e0f7210 */ /* 0x004fe40007fbe0ff */
[----:B---3--:R0:W5:Y:S04]  /*158a0*/  LDL.LU.64 R24, [R1+0x2a8] ;  /* 0x0002a80001187983 */ /* 0x0081680000300a00 */
[----:B------:R2:W-:Y:S02]  /*158b0*/  STL [R1+0x214], R21 ;  /* 0x0002141501007387 */ /* 0x0005e40000100800 */
[----:B--2---:R-:W-:Y:S01]  /*158c0*/  IMAD.X R21, R21, 0x1, R237, P5 ;  /* 0x0000000115157824 */ /* 0x004fe200028e06ed */
[----:B------:R-:W-:-:S04]  /*158d0*/  LEA R14, P5, R15, R10, 0x1 ;  /* 0x0000000a0f0e7211 */ /* 0x000fc800078a08ff */
[----:B------:R-:W-:Y:S01]  /*158e0*/  LEA.HI.X R15, R15, R11, R21, 0x1, P5 ;  /* 0x0000000b0f0f7211 */ /* 0x000fe200028f0c15 */
[----:B------:R-:W-:Y:S01]  /*158f0*/  USHF.L.U64.HI UR4, UR10, 0x9, UR11 ;  /* 0x000000090a047899 */ /* 0x000fe2000801020b */
[----:B------:R-:W-:Y:S01]  /*15900*/  IMAD.WIDE.U32 R18, R22, 0x78, R18 ;  /* 0x0000007816127825 */ /* 0x000fe200078e0012 */
[----:B------:R-:W2:Y:S04]  /*15910*/  LDL R21, [R1+0x26c] ;  /* 0x00026c0001157983 */ /* 0x000ea80000100800 */
[----:B------:R-:W3:Y:S02]  /*15920*/  @P4 LDG.E.LTC128B.U16 R12, desc[UR36][R14.64] ;  /* 0x000000240e0c4981 */ /* 0x000ee4000c1e1520 */
[----:B---3--:R-:W-:-:S04]  /*15930*/  IMAD.U32 R14, R12, 0x10000, RZ ;  /* 0x000100000c0e7824 */ /* 0x008fc800078e00ff */
[----:B------:R-:W-:-:S04]  /*15940*/  FMUL R14, R14, R16 ;  /* 0x000000100e0e7220 */ /* 0x000fc80000400000 */
[----:B------:R-:W-:Y:S01]  /*15950*/  FFMA R20, R13, R2, R14 ;  /* 0x000000020d147223 */ /* 0x000fe2000000000e */
[----:B------:R-:W-:-:S05]  /*15960*/  IMAD.U32 R14, RZ, RZ, UR10 ;  /* 0x0000000aff0e7e24 */ /* 0x000fca000f8e00ff */
[----:B------:R-:W-:Y:S02]  /*15970*/  LEA R14, P5, R14, R8, 0x9 ;  /* 0x000000080e0e7211 */ /* 0x000fe400078a48ff */
[----:B------:R-:W-:Y:S02]  /*15980*/  F2FP.BF16.F32.PACK_AB R20, RZ, R20 ;  /* 0x00000014ff14723e */ /* 0x000fe400000010ff */
[----:B------:R-:W-:Y:S01]  /*15990*/  IADD3.X R15, R9, UR4, RZ, P5, !PT ;  /* 0x00000004090f7c10 */ /* 0x000fe2000affe4ff */
[----:B------:R3:W-:Y:S04]  /*159a0*/  STL [R1+0x210], R12 ;  /* 0x0002100c01007387 */ /* 0x0007e80000100800 */
[----:B------:R4:W-:Y:S01]  /*159b0*/  @P4 STG.E.U16 desc[UR36][R14.64], R20 ;  /* 0x000000140e004986 */ /* 0x0009e2000c101524 */
[----:B---3--:R-:W-:-:S04]  /*159c0*/  IADD3 R12, P4, R4, R18, RZ ;  /* 0x00000012040c7210 */ /* 0x008fc80007f9e0ff */
[----:B------:R-:W-:Y:S02]  /*159d0*/  IADD3.X R13, R5, R23, R19, P4, !PT ;  /* 0x00000017050d7210 */ /* 0x000fe400027fe413 */
[----:B------:R-:W3:Y:S04]  /*159e0*/  LDL R19, [R1+0x258] ;  /* 0x0002580001137983 */ /* 0x000ee80000100800 */
[----:B----4-:R-:W4:Y:S04]  /*159f0*/  LDL R20, [R1+0x250] ;  /* 0x0002500001147983 */ /* 0x010f280000100800 */
[----:B------:R1:W-:Y:S01]  /*15a00*/  STL.64 [R1+0x238], R12 ;  /* 0x0002380c01007387 */ /* 0x0003e20000100a00 */
[----:B---3--:R-:W-:-:S03]  /*15a10*/  IMAD.WIDE.U32 R18, R19, R22, R12 ;  /* 0x0000001613127225 */ /* 0x008fc600078e000c */
[----:B-1----:R0:W5:Y:S01]  /*15a20*/  LDL.LU.64 R12, [R1+0x2a0] ;  /* 0x0002a000010c7983 */ /* 0x0021620000300a00 */
[----:B------:R-:W-:-:S04]  /*15a30*/  IADD3 R18, P4, R6, R18, RZ ;  /* 0x0000001206127210 */ /* 0x000fc80007f9e0ff */
[----:B------:R-:W-:Y:S02]  /*15a40*/  IADD3.X R19, R7, R3, R19, P4, !PT ;  /* 0x0000000307137210 */ /* 0x000fe400027fe413 */
[----:B------:R0:W5:Y:S01]  /*15a50*/  LDL.LU R3, [R1+0x298] ;  /* 0x0002980001037983 */ /* 0x0001620000300800 */
[----:B----4-:R-:W-:-:S04]  /*15a60*/  IMAD.WIDE.U32 R18, R20, UR5, R18 ;  /* 0x0000000514127c25 */ /* 0x010fc8000f8e0012 */
[----:B--2---:R-:W-:Y:S01]  /*15a70*/  IMAD.IADD R19, R21, 0x1, R19 ;  /* 0x0000000115137824 */ /* 0x004fe200078e0213 */
[----:B------:R-:W-:-:S04]  /*15a80*/  LEA R20, P4, R18, R10, 0x1 ;  /* 0x0000000a12147211 */ /* 0x000fc800078808ff */
[----:B------:R-:W-:Y:S02]  /*15a90*/  LEA.HI.X R21, R18, R11, R19, 0x1, P4 ;  /* 0x0000000b12157211 */ /* 0x000fe400020f0c13 */
[----:B------:R-:W-:Y:S01]  /*15aa0*/  ISETP.GT.AND P4, PT, R0, 0x100, P3 ;  /* 0x000001000000780c */ /* 0x000fe20001f84270 */
[----:B------:R-:W-:-:S12]  /*15ab0*/  BSSY B1, `(.L_x_60) ;  /* 0x0000004000017945 */ /* 0x000fd80003800000 */
[----:B0-----:R-:W-:Y:S05]  /*15ac0*/  @!P4 BRA `(.L_x_61) ;  /* 0x000000000008c947 */ /* 0x001fea0003800000 */
[----:B------:R-:W2:Y:S04]  /*15ad0*/  LDG.E.LTC128B.U16 R18, desc[UR36][R20.64+0x2] ;  /* 0x0000022414127981 */ /* 0x000ea8000c1e1520 */
[----:B--2---:R0:W-:Y:S02]  /*15ae0*/  STL [R1+0x210], R18 ;  /* 0x0002101201007387 */ /* 0x0041e40000100800 */
.L_x_61:
[----:B------:R-:W-:Y:S05]  /*15af0*/  BSYNC B1 ;  /* 0x0000000000017941 */ /* 0x000fea0003800000 */
.L_x_60:
[----:B------:R-:W2:Y:S04]  /*15b00*/  LDL.LU R19, [R1+0x1e4] ;  /* 0x0001e40001137983 */ /* 0x000ea80000300800 */
[----:B------:R1:W-:Y:S04]  /*15b10*/  STL.64 [R1+0x2a8], R8 ;  /* 0x0002a80801007387 */ /* 0x0003e80000100a00 */
[----:B-1----:R-:W3:Y:S04]  /*15b20*/  LDL.LU.64 R8, [R1+0x208] ;  /* 0x0002080001087983 */ /* 0x002ee80000300a00 */
[----:B------:R1:W-:Y:S04]  /*15b30*/  STL [R1+0x2a0], R7 ;  /* 0x0002a00701007387 */ /* 0x0003e80000100800 */
[----:B-1----:R-:W4:Y:S04]  /*15b40*/  LDL.LU R7, [R1+0x214] ;  /* 0x0002140001077983 */ /* 0x002f280000300800 */
[----:B------:R1:W-:Y:S04]  /*15b50*/  STL [R1+0x29c], R6 ;  /* 0x00029c0601007387 */ /* 0x0003e80000100800 */
[----:B-1----:R-:W0:Y:S04]  /*15b60*/  LDL.LU R6, [R1+0x210] ;  /* 0x0002100001067983 */ /* 0x002e280000300800 */
[----:B-----5:R-:W-:Y:S01]  /*15b70*/  STL [R1+0x298], R3 ;  /* 0x0002980301007387 */ /* 0x020fe20000100800 */
[----:B0-----:R-:W-:-:S04]  /*15b80*/  IMAD.U32 R18, R6, 0x10000, RZ ;  /* 0x0001000006127824 */ /* 0x001fc800078e00ff */
[----:B------:R-:W-:-:S04]  /*15b90*/  FMUL R18, R18, R16 ;  /* 0x0000001012127220 */ /* 0x000fc80000400000 */
[----:B--2---:R-:W-:-:S05]  /*15ba0*/  FFMA R18, R19, R2, R18 ;  /* 0x0000000213127223 */ /* 0x004fca0000000012 */
[----:B------:R-:W-:-:S05]  /*15bb0*/  F2FP.BF16.F32.PACK_AB R18, RZ, R18 ;  /* 0x00000012ff12723e */ /* 0x000fca00000010ff */
[----:B------:R0:W-:Y:S04]  /*15bc0*/  @P4 STG.E.U16 desc[UR36][R14.64+0x2], R18 ;  /* 0x000002120e004986 */ /* 0x0001e8000c101524 */
[----:B0-----:R-:W2:Y:S01]  /*15bd0*/  LDL.64 R18, [R1+0x248] ;  /* 0x0002480001127983 */ /* 0x001ea20000100a00 */
[----:B---3--:R-:W-:-:S04]  /*15be0*/  IADD3 R8, P4, R4, R8, RZ ;  /* 0x0000000804087210 */ /* 0x008fc80007f9e0ff */
[----:B----4-:R-:W-:Y:S02]  /*15bf0*/  IADD3.X R9, R7, R5, RZ, P4, !PT ;  /* 0x0000000507097210 */ /* 0x010fe400027fe4ff */
[----:B------:R-:W-:Y:S02]  /*15c00*/  PRMT R3, R6, 0x7610, R3 ;  /* 0x0000761006037816 */ /* 0x000fe40000000003 */
[----:B------:R-:W-:Y:S01]  /*15c10*/  ISETP.GT.AND P4, PT, R0, 0x108, P0 ;  /* 0x000001080000780c */ /* 0x000fe20000784270 */
[----:B------:R0:W-:Y:S01]  /*15c20*/  STL.64 [R1+0x1e0], R8 ;  /* 0x0001e00801007387 */ /* 0x0001e20000100a00 */
[----:B--2---:R-:W-:-:S05]  /*15c30*/  IADD3 R19, P5, R8, R18, RZ ;  /* 0x0000001208137210 */ /* 0x004fca0007fbe0ff */
[----:B------:R-:W-:Y:S01]  /*15c40*/  IMAD.X R7, R9, 0x1, R237, P5 ;  /* 0x0000000109077824 */ /* 0x000fe200028e06ed */
[C---:B------:R-:W-:Y:S01]  /*15c50*/  LEA R18, P5, R19.reuse, R10, 0x1 ;  /* 0x0000000a13127211 */ /* 0x040fe200078a08ff */
[----:B0-----:R0:W5:Y:S03]  /*15c60*/  LDL.LU.64 R8, [R1+0x2a8] ;  /* 0x0002a80001087983 */ /* 0x0011660000300a00 */
[----:B------:R-:W-:Y:S02]  /*15c70*/  LEA.HI.X R19, R19, R11, R7, 0x1, P5 ;  /* 0x0000000b13137211 */ /* 0x000fe400028f0c07 */
[----:B------:R0:W5:Y:S04]  /*15c80*/  LDL.LU R7, [R1+0x2a0] ;  /* 0x0002a00001077983 */ /* 0x0001680000300800 */
[----:B------:R0:W5:Y:S04]  /*15c90*/  LDL.LU R6, [R1+0x29c] ;  /* 0x00029c0001067983 */ /* 0x0001680000300800 */
[----:B------:R1:W-:Y:S04]  /*15ca0*/  STL.S16 [R1+0x278], R3 ;  /* 0x0002780301007387 */ /* 0x0003e80000100600 */
[----:B-1----:R0:W5:Y:S01]  /*15cb0*/  LDL.LU R3, [R1+0x298] ;  /* 0x0002980001037983 */ /* 0x0021620000300800 */
[----:B------:R-:W-:Y:S04]  /*15cc0*/  BSSY B1, `(.L_x_62) ;  /* 0x0000004000017945 */ /* 0x000fe80003800000 */
[----:B------:R-:W-:Y:S05]  /*15cd0*/  @!P4 BRA `(.L_x_63) ;  /* 0x000000000008c947 */ /* 0x000fea0003800000 */
[----:B------:R-:W2:Y:S04]  /*15ce0*/  LDG.E.LTC128B.U16 R18, desc[UR36][R18.64] ;  /* 0x0000002412127981 */ /* 0x000ea8000c1e1520 */
[----:B--2---:R1:W-:Y:S02]  /*15cf0*/  STL [R1+0x278], R18 ;  /* 0x0002781201007387 */ /* 0x0043e40000100800 */
.L_x_63:
[----:B------:R-:W-:Y:S05]  /*15d00*/  BSYNC B1 ;  /* 0x0000000000017941 */ /* 0x000fea0003800000 */
.L_x_62:
[----:B-1----:R-:W2:Y:S04]  /*15d10*/  LDL R18, [R1+0x268] ;  /* 0x0002680001127983 */ /* 0x002ea80000100800 */
[----:B------:R-:W3:Y:S04]  /*15d20*/  LDL R19, [R1+0x254] ;  /* 0x0002540001137983 */ /* 0x000ee80000100800 */
[----:B------:R1:W-:Y:S04]  /*15d30*/  STL.64 [R1+0x2b0], R24 ;  /* 0x0002b01801007387 */ /* 0x0003e80000100a00 */
[----:B-1----:R-:W4:Y:S04]  /*15d40*/  LDL.LU R24, [R1+0x1e8] ;  /* 0x0001e80001187983 */ /* 0x002f280000300800 */
[----:B------:R-:W3:Y:S04]  /*15d50*/  LDL R25, [R1+0x260] ;  /* 0x0002600001197983 */ /* 0x000ee80000100800 */
[----:B------:R1:W-:Y:S04]  /*15d60*/  STL.64 [R1+0x2a8], R20 ;  /* 0x0002a81401007387 */ /* 0x0003e80000100a00 */
[----:B-1----:R-:W3:Y:S04]  /*15d70*/  LDL.LU.64 R20, [R1+0x280] ;  /* 0x0002800001147983 */ /* 0x002ee80000300a00 */
[----:B------:R1:W-:Y:S04]  /*15d80*/  STL.64 [R1+0x2a0], R12 ;  /* 0x0002a00c01007387 */ /* 0x0003e80000100a00 */
[----:B-1----:R-:W3:Y:S04]  /*15d90*/  LDL R12, [R1+0x270] ;  /* 0x00027000010c7983 */ /* 0x002ee80000100800 */
[----:B------:R-:W3:Y:S04]  /*15da0*/  LDL R13, [R1+0x250] ;  /* 0x00025000010d7983 */ /* 0x000ee80000100800 */
[----:B-----5:R1:W-:Y:S04]  /*15db0*/  STL [R1+0x29c], R8 ;  /* 0x00029c0801007387 */ /* 0x0203e80000100800 */
[----:B-1----:R-:W4:Y:S04]  /*15dc0*/  LDL.LU R8, [R1+0x278] ;  /* 0x0002780001087983 */ /* 0x002f280000300800 */
[----:B------:R-:W-:Y:S01]  /*15dd0*/  STL [R1+0x298], R3 ;  /* 0x0002980301007387 */ /* 0x000fe20000100800 */
[----:B--2---:R-:W-:Y:S01]  /*15de0*/  R2UR UR4, R18 ;  /* 0x00000000120472ca */ /* 0x004fe200000e0000 */
[----:B----4-:R-:W-:-:S04]  /*15df0*/  IMAD.U32 R18, R8, 0x10000, RZ ;  /* 0x0001000008127824 */ /* 0x010fc800078e00ff */
[----:B------:R-:W-:-:S04]  /*15e00*/  FMUL R18, R18, R16 ;  /* 0x0000001012127220 */ /* 0x000fc80000400000 */
[----:B------:R-:W-:Y:S01]  /*15e10*/  FFMA R18, R24, R2, R18 ;  /* 0x0000000218127223 */ /* 0x000fe20000000012 */
[----:B---3--:R-:W-:-:S04]  /*15e20*/  IADD3 R24, P5, R14, R25, RZ ;  /* 0x000000190e187210 */ /* 0x008fc80007fbe0ff */
[----:B------:R-:W-:Y:S01]  /*15e30*/  F2FP.BF16.F32.PACK_AB R18, RZ, R18 ;  /* 0x00000012ff12723e */ /* 0x000fe200000010ff */
[----:B------:R-:W-:-:S05]  /*15e40*/  IMAD.X R25, R15, 0x1, R19, P5 ;  /* 0x000000010f197824 */ /* 0x000fca00028e0613 */
[----:B------:R1:W-:Y:S04]  /*15e50*/  @P4 STG.E.U16 desc[UR36][R24.64], R18 ;  /* 0x0000001218004986 */ /* 0x0003e8000c101524 */
[----:B------:R2:W-:Y:S01]  /*15e60*/  STL.64 [R1+0x218], R24 ;  /* 0x0002181801007387 */ /* 0x0005e20000100a00 */
[----:B-1----:R-:W-:-:S03]  /*15e70*/  IMAD.WIDE.U32 R18, R22, 0x78, R20 ;  /* 0x0000007816127825 */ /* 0x002fc600078e0014 */
[----:B--2---:R1:W5:Y:S01]  /*15e80*/  LDL.LU.64 R24, [R1+0x2b0] ;  /* 0x0002b00001187983 */ /* 0x0043620000300a00 */
[----:B------:R-:W-:-:S04]  /*15e90*/  IADD3 R20, P4, R4, R18, RZ ;  /* 0x0000001204147210 */ /* 0x000fc80007f9e0ff */
[----:B------:R-:W-:Y:S02]  /*15ea0*/  IADD3.X R21, R5, R23, R19, P4, !PT ;  /* 0x0000001705157210 */ /* 0x000fe400027fe413 */
[----:B------:R-:W2:Y:S04]  /*15eb0*/  LDL R19, [R1+0x258] ;  /* 0x0002580001137983 */ /* 0x000ea80000100800 */
[----:B------:R3:W-:Y:S01]  /*15ec0*/  STL.64 [R1+0x210], R20 ;  /* 0x0002101401007387 */ /* 0x0007e20000100a00 */
[----:B--2---:R-:W-:-:S03]  /*15ed0*/  IMAD.WIDE.U32 R18, R19, R22, R20 ;  /* 0x0000001613127225 */ /* 0x004fc600078e0014 */
[----:B---3--:R1:W5:Y:S01]  /*15ee0*/  LDL.LU.64 R20, [R1+0x2a8] ;  /* 0x0002a80001147983 */ /* 0x0083620000300a00 */
[----:B------:R-:W-:-:S04]  /*15ef0*/  IADD3 R18, P4, R6, R18, RZ ;  /* 0x0000001206127210 */ /* 0x000fc80007f9e0ff */
[----:B------:R-:W-:-:S03]  /*15f00*/  IADD3.X R19, R7, R12, R19, P4, !PT ;  /* 0x0000000c07137210 */ /* 0x000fc600027fe413 */
[----:B------:R-:W-:-:S03]  /*15f10*/  IMAD.WIDE.U32 R12, R13, UR4, R18 ;  /* 0x000000040d0c7c25 */ /* 0x000fc6000f8e0012 */
[----:B------:R-:W2:Y:S01]  /*15f20*/  LDL R19, [R1+0x26c] ;  /* 0x00026c0001137983 */ /* 0x000ea20000100800 */
[----:B------:R-:W-:Y:S02]  /*15f30*/  PRMT R3, R8, 0x7610, R3 ;  /* 0x0000761008037816 */ /* 0x000fe40000000003 */
[----:B------:R-:W-:Y:S02]  /*15f40*/  LEA R18, P4, R12, R10, 0x1 ;  /* 0x0000000a0c127211 */ /* 0x000fe400078808ff */
[----:B------:R-:W-:Y:S01]  /*15f50*/  ISETP.GT.AND P5, PT, R0, 0x108, P3 ;  /* 0x000001080000780c */ /* 0x000fe20001fa4270 */
[----:B--2---:R-:W-:-:S05]  /*15f60*/  IMAD.IADD R19, R19, 0x1, R13 ;  /* 0x0000000113137824 */ /* 0x004fca00078e020d */
[----:B------:R-:W-:Y:S02]  /*15f70*/  LEA.HI.X R19, R12, R11, R19, 0x1, P4 ;  /* 0x0000000b0c137211 */ /* 0x000fe400020f0c13 */
[----:B------:R1:W5:Y:S04]  /*15f80*/  LDL.LU.64 R12, [R1+0x2a0] ;  /* 0x0002a000010c7983 */ /* 0x0003680000300a00 */
[----:B------:R1:W5:Y:S04]  /*15f90*/  LDL.LU R8, [R1+0x29c] ;  /* 0x00029c0001087983 */ /* 0x0003680000300800 */
[----:B------:R2:W-:Y:S04]  /*15fa0*/  STL.S16 [R1+0x208], R3 ;  /* 0x0002080301007387 */ /* 0x0005e80000100600 */
[----:B--2---:R1:W5:Y:S01]  /*15fb0*/  LDL.LU R3, [R1+0x298] ;  /* 0x0002980001037983 */ /* 0x0043620000300800 */
[----:B------:R-:W-:Y:S04]  /*15fc0*/  BSSY B1, `(.L_x_64) ;  /* 0x0000006000017945 */ /* 0x000fe80003800000 */
[----:B------:R-:W-:Y:S05]  /*15fd0*/  @!P5 BRA `(.L_x_65) ;  /* 0x000000000010d947 */ /* 0x000fea0003800000 */
[----:B------:R2:W-:Y:S04]  /*15fe0*/  STL [R1+0x298], R0 ;  /* 0x0002980001007387 */ /* 0x0005e80000100800 */
[----:B--2---:R-:W2:Y:S04]  /*15ff0*/  LDG.E.LTC128B.U16 R0, desc[UR36][R18.64+0x2] ;  /* 0x0000022412007981 */ /* 0x004ea8000c1e1520 */
[----:B--2---:R2:W-:Y:S04]  /*16000*/  STL [R1+0x208], R0 ;  /* 0x0002080001007387 */ /* 0x0045e80000100800 */
[----:B--2---:R2:W5:Y:S02]  /*16010*/  LDL.LU R0, [R1+0x298] ;  /* 0x0002980001007983 */ /* 0x0045640000300800 */
.L_x_65:
[----:B------:R-:W-:Y:S05]  /*16020*/  BSYNC B1 ;  /* 0x0000000000017941 */ /* 0x000fea0003800000 */
.L_x_64:
[----:B------:R3:W-:Y:S04]  /*16030*/  STL [R1+0x2b8], R10 ;  /* 0x0002b80a01007387 */ /* 0x0007e80000100800 */
[----:B---3--:R-:W3:Y:S04]  /*16040*/  LDL.LU R10, [R1+0x1ec] ;  /* 0x0001ec00010a7983 */ /* 0x008ee80000300800 */
[----:B------:R-:W-:Y:S04]  /*16050*/  STL [R1+0x2b4], R9 ;  /* 0x0002b40901007387 */ /* 0x000fe80000100800 */
[----:B-----5:R-:W-:Y:S04]  /*16060*/  STL [R1+0x2b0], R8 ;  /* 0x0002b00801007387 */ /* 0x020fe80000100800 */
[----:B------:R4:W-:Y:S04]  /*16070*/  STL.64 [R1+0x2a8], R6 ;  /* 0x0002a80601007387 */ /* 0x0009e80000100a00 */
[----:B----4-:R-:W4:Y:S04]  /*16080*/  LDL R7, [R1+0x260] ;  /* 0x0002600001077983 */ /* 0x010f280000100800 */
[----:B------:R-:W-:Y:S04]  /*16090*/  STL [R1+0x2a0], R5 ;  /* 0x0002a00501007387 */ /* 0x000fe80000100800 */
[----:B------:R0:W-:Y:S04]  /*160a0*/  STL [R1+0x29c], R4 ;  /* 0x00029c0401007387 */ /* 0x0001e80000100800 */
[----:B0-----:R-:W2:Y:S04]  /*160b0*/  LDL.LU R4, [R1+0x208] ;  /* 0x0002080001047983 */ /* 0x001ea80000300800 */
[----:B------:R0:W-:Y:S01]  /*160c0*/  STL [R1+0x298], R3 ;  /* 0x0002980301007387 */ /* 0x0001e20000100800 */
[----:B--2---:R-:W-:-:S04]  /*160d0*/  IMAD.U32 R6, R4, 0x10000, RZ ;  /* 0x0001000004067824 */ /* 0x004fc800078e00ff */
[----:B------:R-:W-:-:S04]  /*160e0*/  FMUL R6, R6, R16 ;  /* 0x0000001006067220 */ /* 0x000fc80000400000 */
[----:B---3--:R-:W-:Y:S01]  /*160f0*/  FFMA R10, R10, R2, R6 ;  /* 0x000000020a0a7223 */ /* 0x008fe20000000006 */
[----:B----4-:R-:W-:Y:S02]  /*16100*/  IADD3 R6, P4, R14, R7, RZ ;  /* 0x000000070e067210 */ /* 0x010fe40007f9e0ff */
[----:B------:R-:W2:Y:S02]  /*16110*/  LDL R7, [R1+0x254] ;  /* 0x0002540001077983 */ /* 0x000ea40000100800 */
[----:B------:R-:W-:Y:S02]  /*16120*/  F2FP.BF16.F32.PACK_AB R9, RZ, R10 ;  /* 0x0000000aff09723e */ /* 0x000fe400000010ff */
[----:B------:R3:W5:Y:S02]  /*16130*/  LDL.LU R10, [R1+0x2b8] ;  /* 0x0002b800010a7983 */ /* 0x0007640000300800 */
[----:B------:R-:W-:Y:S02]  /*16140*/  PRMT R8, R9, 0x7610, R8 ;  /* 0x0000761009087816 */ /* 0x000fe40000000008 */
[----:B------:R3:W5:Y:S02]  /*16150*/  LDL.LU R9, [R1+0x2b4] ;  /* 0x0002b40001097983 */ /* 0x0007640000300800 */
[----:B------:R-:W-:-:S02]  /*16160*/  PRMT R5, R8, 0x7610, R5 ;  /* 0x0000761008057816 */ /* 0x000fc40000000005 */
[----:B------:R3:W5:Y:S01]  /*16170*/  LDL.LU R8, [R1+0x2b0] ;  /* 0x0002b00001087983 */ /* 0x0007620000300800 */
[----:B0-----:R-:W-:Y:S02]  /*16180*/  PRMT R3, R4, 0x7610, R3 ;  /* 0x0000761004037816 */ /* 0x001fe40000000003 */
[----:B--2---:R-:W-:Y:S02]  /*16190*/  IADD3.X R7, R15, R7, RZ, P4, !PT ;  /* 0x000000070f077210 */ /* 0x004fe400027fe4ff */
        /* <DEDUP_REMOVED lines=11> */
[----:B0-----:R-:W2:Y:S04]  /*16250*/  LDG.E.LTC128B.U16 R0, desc[UR36][R20.64+0x10] ;  /* 0x0000102414007981 */ /* 0x001ea8000c1e1520 */
[----:B--2---:R0:W-:Y:S04]  /*16260*/  STL [R1+0x208], R0 ;  /* 0x0002080001007387 */ /* 0x0041e80000100800 */
[----:B0-----:R0:W5:Y:S02]  /*16270*/  LDL.LU R0, [R1+0x298] ;  /* 0x0002980001007983 */ /* 0x0011640000300800 */
.L_x_67:
[----:B------:R-:W-:Y:S05]  /*16280*/  BSYNC B1 ;  /* 0x0000000000017941 */ /* 0x000fea0003800000 */
.L_x_66:
[----:B-----5:R-:W-:Y:S04]  /*16290*/  STL [R1+0x2b0], R9 ;  /* 0x0002b00901007387 */ /* 0x020fe80000100800 */
[----:B------:R2:W-:Y:S04]  /*162a0*/  STL [R1+0x2ac], R8 ;  /* 0x0002ac0801007387 */ /* 0x0005e80000100800 */
[----:B--2---:R-:W2:Y:S04]  /*162b0*/  LDL.LU R8, [R1+0x1f0] ;  /* 0x0001f00001087983 */ /* 0x004ea80000300800 */
[----:B------:R-:W-:Y:S04]  /*162c0*/  STL [R1+0x2a8], R7 ;  /* 0x0002a80701007387 */ /* 0x000fe80000100800 */
[----:B------:R-:W-:Y:S04]  /*162d0*/  STL [R1+0x2a4], R6 ;  /* 0x0002a40601007387 */ /* 0x000fe80000100800 */
[----:B------:R-:W-:Y:S04]  /*162e0*/  STL [R1+0x2a0], R5 ;  /* 0x0002a00501007387 */ /* 0x000fe80000100800 */
[----:B------:R4:W-:Y:S04]  /*162f0*/  STL [R1+0x29c], R4 ;  /* 0x00029c0401007387 */ /* 0x0009e80000100800 */
[----:B----4-:R-:W4:Y:S04]  /*16300*/  LDL.LU R4, [R1+0x208] ;  /* 0x0002080001047983 */ /* 0x010f280000300800 */
[----:B------:R1:W-:Y:S01]  /*16310*/  STL [R1+0x298], R3 ;  /* 0x0002980301007387 */ /* 0x0003e20000100800 */
[----:B----4-:R-:W-:-:S04]  /*16320*/  IMAD.U32 R9, R4, 0x10000, RZ ;  /* 0x0001000004097824 */ /* 0x010fc800078e00ff */
[----:B------:R-:W-:-:S04]  /*16330*/  FMUL R9, R9, R16 ;  /* 0x0000001009097220 */ /* 0x000fc80000400000 */
[----:B--2---:R-:W-:Y:S01]  /*16340*/  FFMA R8, R8, R2, R9 ;  /* 0x0000000208087223 */ /* 0x004fe20000000009 */
[----:B-1----:R-:W-:Y:S01]  /*16350*/  PRMT R3, R4, 0x7610, R3 ;  /* 0x0000761004037816 */ /* 0x002fe20000000003 */
[----:B------:R1:W5:Y:S03]  /*16360*/  LDL.LU R9, [R1+0x2b0] ;  /* 0x0002b00001097983 */ /* 0x0003660000300800 */
[----:B------:R-:W-:Y:S02]  /*16370*/  F2FP.BF16.F32.PACK_AB R7, RZ, R8 ;  /* 0x00000008ff07723e */ /* 0x000fe400000010ff */
[----:B------:R1:W5:Y:S02]  /*16380*/  LDL.LU R8, [R1+0x2ac] ;  /* 0x0002ac0001087983 */ /* 0x0003640000300800 */
[----:B------:R-:W-:Y:S02]  /*16390*/  PRMT R6, R7, 0x7610, R6 ;  /* 0x0000761007067816 */ /* 0x000fe40000000006 */
[----:B------:R1:W5:Y:S01]  /*163a0*/  LDL.LU R7, [R1+0x2a8] ;  /* 0x0002a80001077983 */ /* 0x0003620000300800 */
[----:B------:R-:W-:-:S02]  /*163b0*/  ISETP.GT.AND P5, PT, R0, 0x100, P1 ;  /* 0x000001000000780c */ /* 0x000fc40000fa4270 */
[----:B------:R-:W-:Y:S02]  /*163c0*/  PRMT R5, R6, 0x7610, R5 ;  /* 0x0000761006057816 */ /* 0x000fe40000000005 */
[----:B------:R1:W5:Y:S04]  /*163d0*/  LDL.LU R6, [R1+0x2a4] ;  /* 0x0002a40001067983 */ /* 0x0003680000300800 */
[----:B------:R2:W-:Y:S04]  /*163e0*/  @P4 STG.E.U16 desc[UR36][R14.64+0x10], R5 ;  /* 0x000010050e004986 */ /* 0x0005e8000c101524 */
[----:B--2---:R1:W5:Y:S04]  /*163f0*/  LDL.LU R5, [R1+0x2a0] ;  /* 0x0002a00001057983 */ /* 0x0043680000300800 */
        /* <DEDUP_REMOVED lines=9> */
.L_x_69:
[----:B------:R-:W-:Y:S05]  /*16490*/  BSYNC B1 ;  /* 0x0000000000017941 */ /* 0x000fea0003800000 */
.L_x_68:
[----:B-----5:R4:W-:Y:S04]  /*164a0*/  STL [R1+0x2a8], R7 ;  /* 0x0002a80701007387 */ /* 0x0209e80000100800 */
[----:B----4-:R-:W4:Y:S04]  /*164b0*/  LDL R7, [R1+0x1f0] ;  /* 0x0001f00001077983 */ /* 0x010f280000100800 */
[----:B------:R0:W-:Y:S04]  /*164c0*/  STL [R1+0x2a4], R6 ;  /* 0x0002a40601007387 */ /* 0x0001e80000100800 */
[----:B0-----:R-:W3:Y:S04]  /*164d0*/  LDL.LU R6, [R1+0x1f4] ;  /* 0x0001f40001067983 */ /* 0x001ee80000300800 */
[----:B------:R0:W-:Y:S04]  /*164e0*/  STL [R1+0x2a0], R5 ;  /* 0x0002a00501007387 */ /* 0x0001e80000100800 */
[----:B------:R1:W-:Y:S04]  /*164f0*/  STL [R1+0x29c], R4 ;  /* 0x00029c0401007387 */ /* 0x0003e80000100800 */
[----:B------:R2:W-:Y:S01]  /*16500*/  STL [R1+0x298], R3 ;  /* 0x0002980301007387 */ /* 0x0005e20000100800 */
[----:B----4-:R-:W-:-:S04]  /*16510*/  IMAD.U32 R7, R7, 0x10000, RZ ;  /* 0x0001000007077824 */ /* 0x010fc800078e00ff */
[----:B------:R-:W-:-:S04]  /*16520*/  FMUL R7, R7, R16 ;  /* 0x0000001007077220 */ /* 0x000fc80000400000 */
[----:B---3--:R-:W-:Y:S02]  /*16530*/  FFMA R6, R6, R2, R7 ;  /* 0x0000000206067223 */ /* 0x008fe40000000007 */
[----:B------:R3:W5:Y:S03]  /*16540*/  LDL.LU R7, [R1+0x2a8] ;  /* 0x0002a80001077983 */ /* 0x0007660000300800 */
[----:B0-----:R-:W-:Y:S02]  /*16550*/  F2FP.BF16.F32.PACK_AB R5, RZ, R6 ;  /* 0x00000006ff05723e */ /* 0x001fe400000010ff */
[----:B------:R3:W5:Y:S02]  /*16560*/  LDL.LU R6, [R1+0x2a4] ;  /* 0x0002a40001067983 */ /* 0x0007640000300800 */
[----:B-1----:R-:W-:Y:S02]  /*16570*/  PRMT R4, R5, 0x7610, R4 ;  /* 0x0000761005047816 */ /* 0x002fe40000000004 */
[----:B------:R3:W5:Y:S01]  /*16580*/  LDL.LU R5, [R1+0x2a0] ;  /* 0x0002a00001057983 */ /* 0x0007620000300800 */
[----:B------:R-:W-:-:S02]  /*16590*/  ISETP.GT.AND P4, PT, R0, 0x108, P2 ;  /* 0x000001080000780c */ /* 0x000fc40001784270 */
[----:B--2---:R-:W-:Y:S02]  /*165a0*/  PRMT R3, R4, 0x7610, R3 ;  /* 0x0000761004037816 */ /* 0x004fe40000000003 */
[----:B------:R3:W5:Y:S04]  /*165b0*/  LDL.LU R4, [R1+0x29c] ;  /* 0x00029c0001047983 */ /* 0x0007680000300800 */
[----:B------:R0:W-:Y:S04]  /*165c0*/  @P5 STG.E.U16 desc[UR36][R14.64+0x12], R3 ;  /* 0x000012030e005986 */ /* 0x0001e8000c101524 */
[----:B0-----:R3:W5:Y:S04]  /*165d0*/  LDL.LU R3, [R1+0x298] ;  /* 0x0002980001037983 */ /* 0x0017680000300800 */
[----:B------:R-:W2:Y:S01]  /*165e0*/  LDL.LU R15, [R1+0x1f0] ;  /* 0x0001f000010f7983 */ /* 0x000ea20000300800 */
[----:B------:R-:W-:Y:S01]  /*165f0*/  BSSY B1, `(.L_x_70) ;  /* 0x0000004000017945 */ /* 0x000fe20003800000 */
[----:B--2---:R-:W-:-:S03]  /*16600*/  PRMT R14, R15, 0x7610, R14 ;  /* 0x000076100f0e7816 */ /* 0x004fc6000000000e */
[----:B---3--:R-:W-:Y:S05]  /*16610*/  @!P4 BRA `(.L_x_71) ;  /* 0x000000000004c947 */ /* 0x008fea0003800000 */
[----:B------:R0:W5:Y:S02]  /*16620*/  LDG.E.LTC128B.U16 R14, desc[UR36][R18.64+0x10] ;  /* 0x00001024120e7981 */ /* 0x000164000c1e1520 */
.L_x_71:
[----:B------:R-:W-:Y:S05]  /*16630*/  BSYNC B1 ;  /* 0x0000000000017941 */ /* 0x000fea0003800000 */
.L_x_70:
[----:B-----5:R1:W-:Y:S04]  /*16640*/  STL [R1+0x2a0], R3 ;  /* 0x0002a00301007387 */ /* 0x0203e80000100800 */
[----:B-1----:R-:W2:Y:S04]  /*16650*/  LDL.LU R3, [R1+0x1f8] ;  /* 0x0001f80001037983 */ /* 0x002ea80000300800 */
[----:B------:R1:W-:Y:S04]  /*16660*/  STL.64 [R1+0x298], R4 ;  /* 0x0002980401007387 */ /* 0x0003e80000100a00 */
[----:B-1----:R-:W3:Y:S01]  /*16670*/  LDL.LU.64 R4, [R1+0x218] ;  /* 0x0002180001047983 */ /* 0x002ee20000300a00 */
[----:B------:R-:W-:-:S04]  /*16680*/  IMAD.U32 R15, R14, 0x10000, RZ ;  /* 0x000100000e0f7824 */ /* 0x000fc800078e00ff */
[----:B------:R-:W-:Y:S01]  /*16690*/  FMUL R15, R15, R16 ;  /* 0x000000100f0f7220 */ /* 0x000fe20000400000 */
[----:B------:R-:W-:Y:S01]  /*166a0*/  ISETP.GT.AND P5, PT, R0, 0x108, P1 ;  /* 0x000001080000780c */ /* 0x000fe20000fa4270 */
[----:B------:R-:W-:Y:S02]  /*166b0*/  BSSY B1, `(.L_x_72) ;  /* 0x000000a000017945 */ /* 0x000fe40003800000 */
[----:B--2---:R-:W-:Y:S02]  /*166c0*/  FFMA R15, R3, R2, R15 ;  /* 0x00000002030f7223 */ /* 0x004fe4000000000f */
[----:B------:R1:W5:Y:S03]  /*166d0*/  LDL.LU R3, [R1+0x2a0] ;  /* 0x0002a00001037983 */ /* 0x0003660000300800 */
[----:B------:R-:W-:-:S05]  /*166e0*/  F2FP.BF16.F32.PACK_AB R15, RZ, R15 ;  /* 0x0000000fff0f723e */ /* 0x000fca00000010ff */
[----:B---3--:R2:W-:Y:S04]  /*166f0*/  @P4 STG.E.U16 desc[UR36][R4.64+0x10], R15 ;  /* 0x0000100f04004986 */ /* 0x0085e8000c101524 */
[----:B--2---:R1:W5:Y:S04]  /*16700*/  LDL.LU.64 R4, [R1+0x298] ;  /* 0x0002980001047983 */ /* 0x0043680000300a00 */
[----:B------:R1:W-:Y:S01]  /*16710*/  STL.S16 [R1+0x1f0], R14 ;  /* 0x0001f00e01007387 */ /* 0x0003e20000100600 */
[----:B------:R-:W-:Y:S05]  /*16720*/  @!P5 BRA `(.L_x_73) ;  /* 0x000000000008d947 */ /* 0x000fea0003800000 */
[----:B-1----:R-:W2:Y:S04]  /*16730*/  LDG.E.LTC128B.U16 R14, desc[UR36][R18.64+0x12] ;  /* 0x00001224120e7981 */ /* 0x002ea8000c1e1520 */
[----:B--2---:R2:W-:Y:S02]  /*16740*/  STL [R1+0x1f0], R14 ;  /* 0x0001f00e01007387 */ /* 0x0045e40000100800 */
.L_x_73:
[----:B------:R-:W-:Y:S05]  /*16750*/  BSYNC B1 ;  /* 0x0000000000017941 */ /* 0x000fea0003800000 */
.L_x_72:
[----:B-12---:R-:W2:Y:S04]  /*16760*/  LDL R14, [R1+0x268] ;  /* 0x00026800010e7983 */ /* 0x006ea80000100800 */
[----:B------:R-:W3:Y:S04]  /*16770*/  LDL.LU R15, [R1+0x1fc] ;  /* 0x0001fc00010f7983 */ /* 0x000ee80000300800 */
[----:B------:R1:W-:Y:S04]  /*16780*/  STL.64 [R1+0x2d0], R30 ;  /* 0x0002d01e01007387 */ /* 0x0003e80000100a00 */
[----:B-1----:R-:W4:Y:S04]  /*16790*/  LDL.LU R30, [R1+0x1f0] ;  /* 0x0001f000011e7983 */ /* 0x002f280000300800 */
[----:B------:R-:W3:Y:S04]  /*167a0*/  LDL.LU R31, [R1+0x1c0] ;  /* 0x0001c000011f7983 */ /* 0x000ee80000300800 */
[----:B------:R-:W-:Y:S04]  /*167b0*/  STL.64 [R1+0x2c8], R28 ;  /* 0x0002c81c01007387 */ /* 0x000fe80000100a00 */
[----:B------:R-:W-:Y:S04]  /*167c0*/  STL [R1+0x2c0], R26 ;  /* 0x0002c01a01007387 */ /* 0x000fe80000100800 */
[----:B------:R-:W-:Y:S04]  /*167d0*/  STL.64 [R1+0x2b8], R24 ;  /* 0x0002b81801007387 */ /* 0x000fe80000100a00 */
[----:B------:R1:W-:Y:S04]  /*167e0*/  STL.64 [R1+0x2b0], R20 ;  /* 0x0002b01401007387 */ /* 0x0003e80000100a00 */
[----:B-1----:R-:W3:Y:S04]  /*167f0*/  LDL.LU.64 R20, [R1+0x1e0] ;  /* 0x0001e00001147983 */ /* 0x002ee80000300a00 */
[----:B------:R0:W-:Y:S04]  /*16800*/  STL.64 [R1+0x2a8], R18 ;  /* 0x0002a81201007387 */ /* 0x0001e80000100a00 */
[----:B0-----:R-:W3:Y:S04]  /*16810*/  LDL.LU.64 R18, [R1+0x248] ;  /* 0x0002480001127983 */ /* 0x001ee80000300a00 */
[----:B------:R-:W-:Y:S04]  /*16820*/  STL [R1+0x2a4], R17 ;  /* 0x0002a41101007387 */ /* 0x000fe80000100800 */
[----:B-----5:R-:W-:Y:S04]  /*16830*/  STL [R1+0x2a0], R3 ;  /* 0x0002a00301007387 */ /* 0x020fe80000100800 */
[----:B------:R0:W-:Y:S04]  /*16840*/  STL.64 [R1+0x298], R12 ;  /* 0x0002980c01007387 */ /* 0x0001e80000100a00 */
[----:B0-----:R-:W3:Y:S01]  /*16850*/  LDL.LU.64 R12, [R1+0x1e8] ;  /* 0x0001e800010c7983 */ /* 0x001ee20000300a00 */
[----:B------:R-:W-:Y:S01]  /*16860*/  ISETP.GT.AND P4, PT, R0, 0x180, P0 ;  /* 0x000001800000780c */ /* 0x000fe20000784270 */
[----:B------:R-:W-:-:S02]  /*16870*/  UIMAD UR4, UR11, 0x300, URZ ;  /* 0x000003000b0478a4 */ /* 0x000fc4000f8e023f */
[----:B------:R-:W3:Y:S04]  /*16880*/  LDL R26, [R1+0x258] ;  /* 0x00025800011a7983 */ /* 0x000ee80000100800 */
[----:B------:R-:W3:Y:S04]  /*16890*/  LDL R24, [R1+0x270] ;  /* 0x0002700001187983 */ /* 0x000ee80000100800 */
[----:B------:R-:W3:Y:S04]  /*168a0*/  LDL R25, [R1+0x250] ;  /* 0x0002500001197983 */ /* 0x000ee80000100800 */
[----:B------:R-:W3:Y:S01]  /*168b0*/  LDL R17, [R1+0x26c] ;  /* 0x00026c0001117983 */ /* 0x000ee20000100800 */
[----:B--2---:R-:W-:Y:S01]  /*168c0*/  R2UR UR5, R14 ;  /* 0x000000000e0572ca */ /* 0x004fe200000e0000 */
[----:B----4-:R-:W-:-:S04]  /*168d0*/  IMAD.U32 R14, R30, 0x10000, RZ ;  /* 0x000100001e0e7824 */ /* 0x010fc800078e00ff */
[----:B------:R-:W-:-:S04]  /*168e0*/  FMUL R14, R14, R16 ;  /* 0x000000100e0e7220 */ /* 0x000fc80000400000 */
[----:B---3--:R-:W-:-:S05]  /*168f0*/  FFMA R14, R15, R2, R14 ;  /* 0x000000020f0e7223 */ /* 0x008fca000000000e */
[----:B------:R-:W-:-:S04]  /*16900*/  F2FP.BF16.F32.PACK_AB R14, RZ, R14 ;  /* 0x0000000eff0e723e */ /* 0x000fc800000010ff */
[----:B------:R-:W-:Y:S01]  /*16910*/  PRMT R236, R14, 0x7610, R236 ;  /* 0x000076100eec7816 */ /* 0x000fe200000000ec */
[----:B------:R-:W-:-:S04]  /*16920*/  IMAD.WIDE.U32 R20, R22, 0x78, R20 ;  /* 0x0000007816147825 */ /* 0x000fc800078e0014 */
[----:B------:R-:W-:Y:S02]  /*16930*/  IMAD.IADD R3, R23, 0x1, R21 ;  /* 0x0000000117037824 */ /* 0x000fe400078e0215 */
[----:B------:R-:W-:Y:S01]  /*16940*/  @P5 IMAD.MOV.U32 R14, RZ, RZ, R12 ;  /* 0x000000ffff0e5224 */ /* 0x000fe200078e000c */
[----:B------:R-:W-:Y:S02]  /*16950*/  @P5 MOV R15, R13 ;  /* 0x0000000d000f5202 */ /* 0x000fe40000000f00 */
[----:B------:R-:W2:Y:S04]  /*16960*/  LDL.LU.64 R12, [R1+0x210] ;  /* 0x00021000010c7983 */ /* 0x000ea80000300a00 */
[----:B------:R0:W-:Y:S02]  /*16970*/  @P5 STG.E.U16 desc[UR36][R14.64+0x12], R236 ;  /* 0x000012ec0e005986 */ /* 0x0001e4000c101524 */
[----:B0-----:R-:W-:-:S05]  /*16980*/  IADD3 R15, P5, R18, R20, RZ ;  /* 0x00000014120f7210 */ /* 0x001fca0007fbe0ff */
[----:B------:R-:W-:Y:S01]  /*16990*/  IMAD.X R236, R3, 0x1, R237, P5 ;  /* 0x0000000103ec7824 */ /* 0x000fe200028e06ed */
[----:B------:R-:W-:-:S04]  /*169a0*/  LEA R14, P5, R15, R10, 0x1 ;  /* 0x0000000a0f0e7211 */ /* 0x000fc800078a08ff */
[--C-:B------:R-:W-:Y:S02]  /*169b0*/  LEA.HI.X R15, R15, R11, R236.reuse, 0x1, P5 ;  /* 0x0000000b0f0f7211 */ /* 0x100fe400028f0cec */
[----:B------:R-:W-:-:S06]  /*169c0*/  PRMT R236, R30, 0x7610, R236 ;  /* 0x000076101eec7816 */ /* 0x000fcc00000000ec */
[----:B------:R0:W3:Y:S02]  /*169d0*/  @P4 LDG.E.LTC128B.U16 R236, desc[UR36][R14.64] ;  /* 0x000000240eec4981 */ /* 0x0000e4000c1e1520 */
[----:B0-----:R-:W-:Y:S02]  /*169e0*/  IMAD.U32 R15, RZ, RZ, UR10 ;  /* 0x0000000aff0f7e24 */ /* 0x001fe4000f8e00ff */
[----:B---3--:R-:W-:-:S04]  /*169f0*/  IMAD.U32 R14, R236, 0x10000, RZ ;  /* 0x00010000ec0e7824 */ /* 0x008fc800078e00ff */
[----:B------:R-:W-:-:S04]  /*16a00*/  FMUL R14, R14, R16 ;  /* 0x000000100e0e7220 */ /* 0x000fc80000400000 */
[----:B------:R-:W-:Y:S01]  /*16a10*/  FFMA R14, R31, R2, R14 ;  /* 0x000000021f0e7223 */ /* 0x000fe2000000000e */
[----:B------:R-:W-:-:S04]  /*16a20*/  IMAD.WIDE.U32 R30, R15, 0x300, R8 ;  /* 0x000003000f1e7825 */ /* 0x000fc800078e0008 */
[----:B------:R-:W-:Y:S01]  /*16a30*/  F2FP.BF16.F32.PACK_AB R14, RZ, R14 ;  /* 0x0000000eff0e723e */ /* 0x000fe200000010ff */
[----:B------:R-:W-:Y:S01]  /*16a40*/  VIADD R29, R31, UR4 ;  /* 0x000000041f1d7c36 */ /* 0x000fe20008000000 */
[----:B------:R-:W-:Y:S02]  /*16a50*/  @P4 MOV R28, R30 ;  /* 0x0000001e001c4202 */ /* 0x000fe40000000f00 */
[----:B------:R-:W-:Y:S01]  /*16a60*/  PRMT R15, R14, 0x7610, R15 ;  /* 0x000076100e0f7816 */ /* 0x000fe2000000000f */
[----:B------:R0:W-:Y:S04]  /*16a70*/  STL.64 [R1+0x1e8], R30 ;  /* 0x0001e81e01007387 */ /* 0x0001e80000100a00 */
[----:B------:R-:W-:Y:S04]  /*16a80*/  @P4 STG.E.U16 desc[UR36][R28.64], R15 ;  /* 0x0000000f1c004986 */ /* 0x000fe8000c101524 */
[----:B0-----:R0:W5:Y:S04]  /*16a90*/  LDL.LU.64 R30, [R1+0x2d0] ;  /* 0x0002d000011e7983 */ /* 0x0011680000300a00 */
[----:B------:R1:W-:Y:S04]  /*16aa0*/  STL.64 [R1+0x1e0], R28 ;  /* 0x0001e01c01007387 */ /* 0x0003e80000100a00 */
[----:B-1----:R0:W5:Y:S04]  /*16ab0*/  LDL.LU.64 R28, [R1+0x2c8] ;  /* 0x0002c800011c7983 */ /* 0x0021680000300a00 */
[----:B------:R-:W3:Y:S01]  /*16ac0*/  LDL.LU.64 R14, [R1+0x238] ;  /* 0x00023800010e7983 */ /* 0x000ee20000300a00 */
[----:B--2---:R-:W-:-:S04]  /*16ad0*/  IMAD.WIDE.U32 R12, R22, 0x78, R12 ;  /* 0x00000078160c7825 */ /* 0x004fc800078e000c */
[----:B---3--:R-:W-:-:S03]  /*16ae0*/  IMAD.WIDE.U32 R14, R22, 0x78, R14 ;  /* 0x00000078160e7825 */ /* 0x008fc600078e000e */
[----:B------:R-:W-:-:S04]  /*16af0*/  IADD3 R14, P4, R4, R14, RZ ;  /* 0x0000000e040e7210 */ /* 0x000fc80007f9e0ff */
[----:B------:R-:W-:-:S03]  /*16b00*/  IADD3.X R15, R5, R23, R15, P4, !PT ;  /* 0x00000017050f7210 */ /* 0x000fc600027fe40f */
[----:B------:R-:W-:Y:S02]  /*16b10*/  IMAD.WIDE.U32 R14, R26, R22, R14 ;  /* 0x000000161a0e7225 */ /* 0x000fe400078e000e */
[----:B------:R0:W5:Y:S01]  /*16b20*/  LDL.LU R26, [R1+0x2c0] ;  /* 0x0002c000011a7983 */ /* 0x0001620000300800 */
[----:B------:R-:W-:-:S04]  /*16b30*/  IADD3 R14, P4, R6, R14, RZ ;  /* 0x0000000e060e7210 */ /* 0x000fc80007f9e0ff */
[----:B------:R-:W-:-:S03]  /*16b40*/  IADD3.X R15, R7, R24, R15, P4, !PT ;  /* 0x00000018070f7210 */ /* 0x000fc600027fe40f */
[----:B------:R-:W-:-:S04]  /*16b50*/  IMAD.WIDE.U32 R24, R25, UR5, R14 ;  /* 0x0000000519187c25 */ /* 0x000fc8000f8e000e */
[----:B------:R-:W-:Y:S01]  /*16b60*/  IMAD.IADD R15, R17, 0x1, R25 ;  /* 0x00000001110f7824 */ /* 0x000fe200078e0219 */
[----:B------:R-:W-:-:S04]  /*16b70*/  LEA R14, P4, R24, R10, 0x1 ;  /* 0x0000000a180e7211 */ /* 0x000fc800078808ff */
[----:B------:R-:W-:Y:S02]  /*16b80*/  LEA.HI.X R15, R24, R11, R15, 0x1, P4 ;  /* 0x0000000b180f7211 */ /* 0x000fe400020f0c0f */
[----:B------:R-:W-:Y:S01]  /*16b90*/  IADD3 R17, P4, P5, R18, R20, R4 ;  /* 0x0000001412117210 */ /* 0x000fe20007d9e004 */
[----:B------:R0:W5:Y:S03]  /*16ba0*/  LDL.LU.64 R24, [R1+0x2b8] ;  /* 0x0002b80001187983 */ /* 0x0001660000300a00 */
[----:B------:R-:W-:Y:S01]  /*16bb0*/  IADD3.X R3, R237, R3, R5, P4, P5 ;  /* 0x00000003ed037210 */ /* 0x000fe200027ea405 */
[----:B------:R0:W5:Y:S01]  /*16bc0*/  LDL.LU.64 R20, [R1+0x2b0] ;  /* 0x0002b00001147983 */ /* 0x0001620000300a00 */
[----:B------:R-:W-:-:S03]  /*16bd0*/  IADD3 R4, P5, R4, R12, RZ ;  /* 0x0000000c04047210 */ /* 0x000fc60007fbe0ff */
[----:B------:R0:W5:Y:S01]  /*16be0*/  LDL.LU.64 R18, [R1+0x2a8] ;  /* 0x0002a80001127983 */ /* 0x0001620000300a00 */
[----:B------:R-:W-:-:S03]  /*16bf0*/  IADD3.X R5, R5, R23, R13, P5, !PT ;  /* 0x0000001705057210 */ /* 0x000fc60002ffe40d */
[----:B------:R1:W-:Y:S04]  /*16c00*/  STL [R1+0x1f8], R17 ;  /* 0x0001f81101007387 */ /* 0x0003e80000100800 */
[----:B-1----:R0:W5:Y:S04]  /*16c10*/  LDL.LU R17, [R1+0x2a4] ;  /* 0x0002a40001117983 */ /* 0x0021680000300800 */
[----:B------:R1:W-:Y:S04]  /*16c20*/  STL [R1+0x1fc], R3 ;  /* 0x0001fc0301007387 */ /* 0x0003e80000100800 */
[----:B-1----:R0:W5:Y:S04]  /*16c30*/  LDL.LU R3, [R1+0x2a0] ;  /* 0x0002a00001037983 */ /* 0x0021680000300800 */
[----:B------:R0:W5:Y:S01]  /*16c40*/  LDL.LU.64 R12, [R1+0x298] ;  /* 0x00029800010c7983 */ /* 0x0001620000300a00 */
[----:B------:R-:W-:Y:S01]  /*16c50*/  ISETP.GT.AND P4, PT, R0, 0x180, P3 ;  /* 0x000001800000780c */ /* 0x000fe20001f84270 */
[----:B------:R-:W-:-:S12]  /*16c60*/  BSSY B1, `(.L_x_74) ;  /* 0x0000003000017945 */ /* 0x000fd80003800000 */
[----:B0-----:R-:W-:Y:S05]  /*16c70*/  @!P4 BRA `(.L_x_75) ;  /* 0x000000000004c947 */ /* 0x001fea0003800000 */
[----:B------:R0:W5:Y:S02]  /*16c80*/  LDG.E.LTC128B.U16 R236, desc[UR36][R14.64+0x2] ;  /* 0x000002240eec7981 */ /* 0x000164000c1e1520 */
.L_x_75:
[----:B------:R-:W-:Y:S05]  /*16c90*/  BSYNC B1 ;  /* 0x0000000000017941 */ /* 0x000fea0003800000 */
.L_x_74:
[----:B------:R0:W-:Y:S04]  /*16ca0*/  STL [R1+0x2b0], R14 ;  /* 0x0002b00e01007387 */ /* 0x0001e80000100800 */
[----:B0-----:R-:W2:Y:S04]  /*16cb0*/  LDL.LU R14, [R1+0x1f8] ;  /* 0x0001f800010e7983 */ /* 0x001ea80000300800 */
[----:B-----5:R0:W-:Y:S04]  /*16cc0*/  STL.64 [R1+0x2a8], R12 ;  /* 0x0002a80c01007387 */ /* 0x0201e80000100a00 */
[----:B0-----:R-:W3:Y:S01]  /*16cd0*/  LDL.LU R13, [R1+0x1c4] ;  /* 0x0001c400010d7983 */ /* 0x001ee20000300800 */
[----:B------:R-:W-:-:S03]  /*16ce0*/  IMAD.U32 R23, R236, 0x10000, RZ ;  /* 0x00010000ec177824 */ /* 0x000fc600078e00ff */
[----:B------:R0:W-:Y:S01]  /*16cf0*/  STL [R1+0x2a0], R3 ;  /* 0x0002a00301007387 */ /* 0x0001e20000100800 */
[----:B------:R-:W-:-:S03]  /*16d00*/  FMUL R23, R23, R16 ;  /* 0x0000001017177220 */ /* 0x000fc60000400000 */
[----:B0-----:R-:W4:Y:S04]  /*16d10*/  LDL.LU R3, [R1+0x270] ;  /* 0x0002700001037983 */ /* 0x001f280000300800 */
[----:B------:R0:W-:Y:S04]  /*16d20*/  STL.64 [R1+0x298], R8 ;  /* 0x0002980801007387 */ /* 0x0001e80000100a00 */
[----:B0-----:R-:W4:Y:S01]  /*16d30*/  LDL.64 R8, [R1+0x1e0] ;  /* 0x0001e00001087983 */ /* 0x001f220000100a00 */
[----:B---3--:R-:W-:-:S03]  /*16d40*/  FFMA R237, R13, R2, R23 ;  /* 0x000000020ded7223 */ /* 0x008fc60000000017 */
[----:B------:R-:W3:Y:S01]  /*16d50*/  LDL.LU R23, [R1+0x258] ;  /* 0x0002580001177983 */ /* 0x000ee20000300800 */
[----:B--2---:R-:W-:-:S03]  /*16d60*/  LEA R12, P5, R14, R10, 0x1 ;  /* 0x0000000a0e0c7211 */ /* 0x004fc600078a08ff */
[----:B------:R-:W2:Y:S01]  /*16d70*/  LDL.LU R13, [R1+0x1fc] ;  /* 0x0001fc00010d7983 */ /* 0x000ea20000300800 */
[----:B---3--:R-:W-:Y:S01]  /*16d80*/  IMAD.WIDE.U32 R22, R23, R22, R4 ;  /* 0x0000001617167225 */ /* 0x008fe200078e0004 */
[----:B------:R-:W-:Y:S02]  /*16d90*/  F2FP.BF16.F32.PACK_AB R4, RZ, R237 ;  /* 0x000000edff04723e */ /* 0x000fe400000010ff */
[----:B--2---:R-:W-:Y:S02]  /*16da0*/  LEA.HI.X R13, R14, R11, R13, 0x1, P5 ;  /* 0x0000000b0e0d7211 */ /* 0x004fe400028f0c0d */
[----:B------:R0:W5:Y:S01]  /*16db0*/  LDL.LU R14, [R1+0x2b0] ;  /* 0x0002b000010e7983 */ /* 0x0001620000300800 */
[----:B------:R-:W-:Y:S02]  /*16dc0*/  IADD3 R6, P5, R6, R22, RZ ;  /* 0x0000001606067210 */ /* 0x000fe40007fbe0ff */
[----:B------:R-:W-:Y:S01]  /*16dd0*/  PRMT R22, R4, 0x7610, R22 ;  /* 0x0000761004167816 */ /* 0x000fe20000000016 */
[----:B------:R1:W-:Y:S04]  /*16de0*/  STL.64 [R1+0x1c0], R12 ;  /* 0x0001c00c01007387 */ /* 0x0003e80000100a00 */
[----:B-1----:R0:W5:Y:S01]  /*16df0*/  LDL.LU.64 R12, [R1+0x2a8] ;  /* 0x0002a800010c7983 */ /* 0x0021620000300a00 */
[----:B------:R-:W-:-:S03]  /*16e00*/  ISETP.GT.AND P0, PT, R0, 0x188, P0 ;  /* 0x000001880000780c */ /* 0x000fc60000704270 */
[----:B------:R-:W2:Y:S01]  /*16e10*/  LDL.64 R4, [R1+0x1e8] ;  /* 0x0001e80001047983 */ /* 0x000ea20000100a00 */
[----:B----4-:R-:W-:-:S03]  /*16e20*/  IADD3.X R7, R7, R3, R23, P5, !PT ;  /* 0x0000000307077210 */ /* 0x010fc60002ffe417 */
[----:B------:R0:W5:Y:S01]  /*16e30*/  LDL.LU R3, [R1+0x2a0] ;  /* 0x0002a00001037983 */ /* 0x0001620000300800 */
[----:B------:R-:W-:Y:S01]  /*16e40*/  BSSY B1, `(.L_x_76) ;  /* 0x0000007000017945 */ /* 0x000fe20003800000 */
[----:B--2---:R-:W-:Y:S02]  /*16e50*/  @P4 IMAD.MOV.U32 R5, RZ, RZ, R9 ;  /* 0x000000ffff054224 */ /* 0x004fe400078e0009 */
[----:B------:R0:W5:Y:S04]  /*16e60*/  LDL.LU.64 R8, [R1+0x298] ;  /* 0x0002980001087983 */ /* 0x0001680000300a00 */
[----:B------:R0:W-:Y:S01]  /*16e70*/  @P4 STG.E.U16 desc[UR36][R4.64+0x2], R22 ;  /* 0x0000021604004986 */ /* 0x0001e2000c101524 */
[----:B------:R-:W-:Y:S05]  /*16e80*/  @!P0 BRA `(.L_x_77) ;  /* 0x0000000000088947 */ /* 0x000fea0003800000 */
[----:B0-----:R-:W2:Y:S04]  /*16e90*/  LDL.LU.64 R4, [R1+0x1c0] ;  /* 0x0001c00001047983 */ /* 0x001ea80000300a00 */
[----:B--2---:R1:W5:Y:S02]  /*16ea0*/  LDG.E.LTC128B.U16 R236, desc[UR36][R4.64] ;  /* 0x0000002404ec7981 */ /* 0x004364000c1e1520 */
.L_x_77:
[----:B------:R-:W-:Y:S05]  /*16eb0*/  BSYNC B1 ;  /* 0x0000000000017941 */ /* 0x000fea0003800000 */
.L_x_76:
[----:B01----:R-:W2:Y:S04]  /*16ec0*/  LDL R4, [R1+0x268] ;  /* 0x0002680001047983 */ /* 0x003ea80000100800 */
[----:B-----5:R0:W-:Y:S04]  /*16ed0*/  STL [R1+0x2a0], R3 ;  /* 0x0002a00301007387 */ /* 0x0201e80000100800 */
[----:B0-----:R-:W3:Y:S04]  /*16ee0*/  LDL.LU R3, [R1+0x250] ;  /* 0x0002500001037983 */ /* 0x001ee80000300800 */
[----:B------:R-:W4:Y:S04]  /*16ef0*/  LDL.LU R22, [R1+0x1c8] ;  /* 0x0001c80001167983 */ /* 0x000f280000300800 */
[----:B------:R-:W4:Y:S04]  /*16f00*/  LDL.LU R5, [R1+0x26c] ;  /* 0x00026c0001057983 */ /* 0x000f280000300800 */
[----:B------:R0:W-:Y:S04]  /*16f10*/  STL.64 [R1+0x298], R8 ;  /* 0x0002980801007387 */ /* 0x0001e80000100a00 */
[----:B------:R-:W4:Y:S04]  /*16f20*/  LDL R23, [R1+0x260] ;  /* 0x0002600001177983 */ /* 0x000f280000100800 */
[----:B0-----:R-:W4:Y:S01]  /*16f30*/  LDL.64 R8, [R1+0x1e8] ;  /* 0x0001e80001087983 */ /* 0x001f220000100a00 */
[----:B--2---:R-:W-:Y:S01]  /*16f40*/  R2UR UR4, R4 ;  /* 0x00000000040472ca */ /* 0x004fe200000e0000 */
[----:B------:R-:W-:-:S04]  /*16f50*/  IMAD.U32 R4, R236, 0x10000, RZ ;  /* 0x00010000ec047824 */ /* 0x000fc800078e00ff */
[----:B------:R-:W-:-:S08]  /*16f60*/  FMUL R4, R4, R16 ;  /* 0x0000001004047220 */ /* 0x000fd00000400000 */
[----:B---3--:R-:W-:Y:S02]  /*16f70*/  IMAD.WIDE.U32 R6, R3, UR4, R6 ;  /* 0x0000000403067c25 */ /* 0x008fe4000f8e0006 */
[----:B------:R0:W5:Y:S02]  /*16f80*/  LDL.LU R3, [R1+0x2a0] ;  /* 0x0002a00001037983 */ /* 0x0001640000300800 */
[----:B----4-:R-:W-:Y:S01]  /*16f90*/  FFMA R22, R22, R2, R4 ;  /* 0x0000000216167223 */ /* 0x010fe20000000004 */
[----:B------:R-:W-:Y:S01]  /*16fa0*/  LEA R10, P5, R6, R10, 0x1 ;  /* 0x0000000a060a7211 */ /* 0x000fe200078a08ff */
[----:B------:R-:W-:-:S03]  /*16fb0*/  IMAD.IADD R5, R5, 0x1, R7 ;  /* 0x0000000105057824 */ /* 0x000fc600078e0207 */
[----:B------:R-:W-:Y:S02]  /*16fc0*/  F2FP.BF16.F32.PACK_AB R7, RZ, R22 ;  /* 0x00000016ff07723e */ /* 0x000fe400000010ff */
[----:B------:R-:W-:Y:S02]  /*16fd0*/  LEA.HI.X R11, R6, R11, R5, 0x1, P5 ;  /* 0x0000000b060b7211 */ /* 0x000fe400028f0c05 */
[----:B------:R-:W-:Y:S02]  /*16fe0*/  IADD3 R4, P4, R23, R8, RZ ;  /* 0x0000000817047210 */ /* 0x000fe40007f9e0ff */
[----:B------:R0:W5:Y:S04]  /*16ff0*/  LDL.LU.64 R8, [R1+0x298] ;  /* 0x0002980001087983 */ /* 0x0001680000300a00 */
[----:B------:R-:W2:Y:S04]  /*17000*/  LDL.64 R22, [R1+0x1e0] ;  /* 0x0001e00001167983 */ /* 0x000ea80000100a00 */
[----:B------:R-:W2:Y:S01]  /*17010*/  LDL R5, [R1+0x254] ;  /* 0x0002540001057983 */ /* 0x000ea20000100800 */
[----:B------:R-:W-:Y:S01]  /*17020*/  ISETP.GT.AND P3, PT, R0, 0x188, P3 ;  /* 0x000001880000780c */ /* 0x000fe20001f64270 */
[----:B------:R-:W-:Y:S01]  /*17030*/  BSSY B1, `(.L_x_78) ;  /* 0x0000006000017945 */ /* 0x000fe20003800000 */
[----:B------:R-:W-:-:S02]  /*17040*/  PRMT R6, R236, 0x7610, R6 ;  /* 0x00007610ec067816 */ /* 0x000fc40000000006 */
[----:B--2---:R-:W-:-:S05]  /*17050*/  IADD3.X R5, R23, R5, RZ, P4, !PT ;  /* 0x0000000517057210 */ /* 0x004fca00027fe4ff */
[----:B------:R0:W-:Y:S04]  /*17060*/  @P0 STG.E.U16 desc[UR36][R4.64], R7 ;  /* 0x0000000704000986 */ /* 0x0001e8000c101524 */
[----:B------:R-:W-:Y:S05]  /*17070*/  @!P3 BRA `(.L_x_79) ;  /* 0x000000000004b947 */ /* 0x000fea0003800000 */
[----:B------:R1:W5:Y:S02]  /*17080*/  LDG.E.LTC128B.U16 R6, desc[UR36][R10.64+0x2] ;  /* 0x000002240a067981 */ /* 0x000364000c1e1520 */
.L_x_79:
[----:B------:R-:W-:Y:S05]  /*17090*/  BSYNC B1 ;  /* 0x0000000000017941 */ /* 0x000fea0003800000 */
.L_x_78:
[----:B------:R-:W2:Y:S01]  /*170a0*/  LDL.LU R22, [R1+0x1cc] ;  /* 0x0001cc0001167983 */ /* 0x000ea20000300800 */
[----:B0----5:R-:W-:Y:S01]  /*170b0*/  IMAD.U32 R7, R6, 0x10000, RZ ;  /* 0x0001000006077824 */ /* 0x021fe200078e00ff */
        /* <DEDUP_REMOVED lines=8> */
.L_x_81:
[----:B------:R-:W-:Y:S05]  /*17140*/  BSYNC B1 ;  /* 0x0000000000017941 */ /* 0x000fea0003800000 */
.L_x_80:
[----:B------:R3:W-:Y:S04]  /*17150*/  STL [R1+0x2a0], R3 ;  /* 0x0002a00301007387 */ /* 0x0007e80000100800 */
[----:B---3--:R-:W3:Y:S04]  /*17160*/  LDL.LU R3, [R1+0x1d0] ;  /* 0x0001d00001037983 */ /* 0x008ee80000300800 */
[----:B------:R0:W-:Y:S04]  /*17170*/  STL.64 [R1+0x298], R4 ;  /* 0x0002980401007387 */ /* 0x0001e80000100a00 */
[----:B------:R-:W4:Y:S04]  /*17180*/  LDL.64 R22, [R1+0x1e8] ;  /* 0x0001e80001167983 */ /* 0x000f280000100a00 */
[----:B0-----:R-:W4:Y:S01]  /*17190*/  LDL.64 R4, [R1+0x1e0] ;  /* 0x0001e00001047983 */ /* 0x001f220000100a00 */
[----:B-----5:R-:W-:-:S04]  /*171a0*/  IMAD.U32 R7, R6, 0x10000, RZ ;  /* 0x0001000006077824 */ /* 0x020fc800078e00ff */
[----:B------:R-:W-:-:S04]  /*171b0*/  FMUL R7, R7, R16 ;  /* 0x0000001007077220 */ /* 0x000fc80000400000 */
[----:B---3--:R-:W-:Y:S02]  /*171c0*/  FFMA R7, R3, R2, R7 ;  /* 0x0000000203077223 */ /* 0x008fe40000000007 */
[----:B------:R0:W5:Y:S01]  /*171d0*/  LDL.LU R3, [R1+0x2a0] ;  /* 0x0002a00001037983 */ /* 0x0001620000300800 */
[----:B----4-:R-:W-:-:S03]  /*171e0*/  @P0 IMAD.MOV.U32 R23, RZ, RZ, R5 ;  /* 0x000000ffff170224 */ /* 0x010fc600078e0005 */
[----:B------:R0:W5:Y:S01]  /*171f0*/  LDL.LU.64 R4, [R1+0x298] ;  /* 0x0002980001047983 */ /* 0x0001620000300a00 */
[----:B------:R-:W-:-:S05]  /*17200*/  F2FP.BF16.F32.PACK_AB R7, RZ, R7 ;  /* 0x00000007ff07723e */ /* 0x000fca00000010ff */
[----:B------:R0:W-:Y:S01]  /*17210*/  @P0 STG.E.U16 desc[UR36][R22.64+0x10], R7 ;  /* 0x0000100716000986 */ /* 0x0001e2000c101524 */
[----:B------:R-:W-:Y:S01]  /*17220*/  ISETP.GT.AND P3, PT, R0, 0x180, P1 ;  /* 0x000001800000780c */ /* 0x000fe20000f64270 */
[----:B------:R-:W-:-:S12]  /*17230*/  BSSY B1, `(.L_x_82) ;  /* 0x0000003000017945 */ /* 0x000fd80003800000 */
[----:B0-----:R-:W-:Y:S05]  /*17240*/  @!P3 BRA `(.L_x_83) ;  /* 0x000000000004b947 */ /* 0x001fea0003800000 */
[----:B------:R0:W5:Y:S02]  /*17250*/  LDG.E.LTC128B.U16 R6, desc[UR36][R14.64+0x12] ;  /* 0x000012240e067981 */ /* 0x000164000c1e1520 */
.L_x_83:
[----:B------:R-:W-:Y:S05]  /*17260*/  BSYNC B1 ;  /* 0x0000000000017941 */ /* 0x000fea0003800000 */
.L_x_82:
[----:B-----5:R3:W-:Y:S04]  /*17270*/  STL [R1+0x2a0], R3 ;  /* 0x0002a00301007387 */ /* 0x0207e80000100800 */
[----:B---3--:R-:W3:Y:S04]  /*17280*/  LDL.LU R3, [R1+0x1d4] ;  /* 0x0001d40001037983 */ /* 0x008ee80000300800 */
[----:B------:R4:W-:Y:S04]  /*17290*/  STL.64 [R1+0x298], R4 ;  /* 0x0002980401007387 */ /* 0x0009e80000100a00 */
[----:B----4-:R-:W4:Y:S04]  /*172a0*/  LDL.LU.64 R4, [R1+0x1e0] ;  /* 0x0001e00001047983 */ /* 0x010f280000300a00 */
[----:B------:R-:W4:Y:S01]  /*172b0*/  LDL.LU.64 R22, [R1+0x1e8] ;  /* 0x0001e80001167983 */ /* 0x000f220000300a00 */
[----:B------:R-:W-:-:S04]  /*172c0*/  IMAD.U32 R7, R6, 0x10000, RZ ;  /* 0x0001000006077824 */ /* 0x000fc800078e00ff */
[----:B------:R-:W-:-:S04]  /*172d0*/  FMUL R7, R7, R16 ;  /* 0x0000001007077220 */ /* 0x000fc80000400000 */
[----:B---3--:R-:W-:Y:S02]  /*172e0*/  FFMA R7, R3, R2, R7 ;  /* 0x0000000203077223 */ /* 0x008fe40000000007 */
[----:B------:R3:W5:Y:S01]  /*172f0*/  LDL.LU R3, [R1+0x2a0] ;  /* 0x0002a00001037983 */ /* 0x0007620000300800 */
[----:B------:R-:W-:Y:S02]  /*17300*/  ISETP.GT.AND P2, PT, R0, 0x188, P2 ;  /* 0x000001880000780c */ /* 0x000fe40001744270 */
[----:B------:R-:W-:Y:S01]  /*17310*/  F2FP.BF16.F32.PACK_AB R7, RZ, R7 ;  /* 0x00000007ff07723e */ /* 0x000fe200000010ff */
[----:B----4-:R-:W-:Y:S02]  /*17320*/  @P3 IMAD.MOV.U32 R23, RZ, RZ, R5 ;  /* 0x000000ffff173224 */ /* 0x010fe400078e0005 */
[----:B------:R3:W5:Y:S01]  /*17330*/  LDL.LU.64 R4, [R1+0x298] ;  /* 0x0002980001047983 */ /* 0x0007620000300a00 */
[----:B------:R-:W-:Y:S03]  /*17340*/  BSSY B1, `(.L_x_84) ;  /* 0x0000004000017945 */ /* 0x000fe60003800000 */
[----:B------:R3:W-:Y:S04]  /*17350*/  @P3 STG.E.U16 desc[UR36][R22.64+0x12], R7 ;  /* 0x0000120716003986 */ /* 0x0007e8000c101524 */
[----:B------:R-:W-:Y:S05]  /*17360*/  @!P2 BRA `(.L_x_85) ;  /* 0x000000000004a947 */ /* 0x000fea0003800000 */
[----:B------:R4:W5:Y:S02]  /*17370*/  LDG.E.LTC128B.U16 R6, desc[UR36][R10.64+0x10] ;  /* 0x000010240a067981 */ /* 0x000964000c1e1520 */
.L_x_85:
[----:B------:R-:W-:Y:S05]  /*17380*/  BSYNC B1 ;  /* 0x0000000000017941 */ /* 0x000fea0003800000 */
.L_x_84:
[----:B---3--:R-:W3:Y:S01]  /*17390*/  LDL.LU R22, [R1+0x1d8] ;  /* 0x0001d80001167983 */ /* 0x008ee20000300800 */
[----:B-----5:R-:W-:Y:S01]  /*173a0*/  SHF.L.U32 R7, R6, 0x10, RZ ;  /* 0x0000001006077819 */ /* 0x020fe200000006ff */
[----:B------:R-:W-:Y:S01]  /*173b0*/  BSSY B1, `(.L_x_86) ;  /* 0x0000008000017945 */ /* 0x000fe20003800000 */
[----:B------:R-:W-:-:S03]  /*173c0*/  ISETP.GT.AND P1, PT, R0, 0x188, P1 ;  /* 0x000001880000780c */ /* 0x000fc60000f24270 */
[----:B------:R-:W-:-:S04]  /*173d0*/  FMUL R7, R7, R16 ;  /* 0x0000001007077220 */ /* 0x000fc80000400000 */
[----:B---3--:R-:W-:-:S05]  /*173e0*/  FFMA R7, R22, R2, R7 ;  /* 0x0000000216077223 */ /* 0x008fca0000000007 */
[----:B------:R-:W-:-:S05]  /*173f0*/  F2FP.BF16.F32.PACK_AB R7, RZ, R7 ;  /* 0x00000007ff07723e */ /* 0x000fca00000010ff */
[----:B------:R3:W-:Y:S01]  /*17400*/  @P2 STG.E.U16 desc[UR36][R4.64+0x10], R7 ;  /* 0x0000100704002986 */ /* 0x0007e2000c101524 */
[----:B------:R-:W-:Y:S05]  /*17410*/  @!P1 BRA `(.L_x_87) ;  /* 0x0000000000049947 */ /* 0x000fea0003800000 */
[----:B------:R0:W5:Y:S02]  /*17420*/  LDG.E.LTC128B.U16 R6, desc[UR36][R10.64+0x12] ;  /* 0x000012240a067981 */ /* 0x000164000c1e1520 */
.L_x_87:
[----:B------:R-:W-:Y:S05]  /*17430*/  BSYNC B1 ;  /* 0x0000000000017941 */ /* 0x000fea0003800000 */
.L_x_86:
[----:B------:R1:W-:Y:S04]  /*17440*/  STL [R1+0x298], R8 ;  /* 0x0002980801007387 */ /* 0x0003e80000100800 */
[----:B-1----:R-:W2:Y:S01]  /*17450*/  LDL.LU R8, [R1+0x1dc] ;  /* 0x0001dc0001087983 */ /* 0x002ea20000300800 */
[----:B---3-5:R-:W-:-:S03]  /*17460*/  IMAD.U32 R7, R6, 0x10000, RZ ;  /* 0x0001000006077824 */ /* 0x028fc600078e00ff */
[----:B------:R1:W5:Y:S01]  /*17470*/  LDL.64 R22, [R1+0x240] ;  /* 0x0002400001167983 */ /* 0x0003620000100a00 */
[----:B------:R-:W-:Y:S01]  /*17480*/  FMUL R7, R7, R16 ;  /* 0x0000001007077220 */ /* 0x000fe20000400000 */
[----:B------:R-:W-:-:S04]  /*17490*/  ISETP.GT.AND P3, PT, R3, 0x10, PT ;  /* 0x000000100300780c */ /* 0x000fc80003f64270 */
[----:B------:R-:W-:Y:S01]  /*174a0*/  ISETP.GT.AND P0, PT, R0, RZ, P3 ;  /* 0x000000ff0000720c */ /* 0x000fe20001f04270 */
[----:B--2---:R-:W-:Y:S02]  /*174b0*/  FFMA R7, R8, R2, R7 ;  /* 0x0000000208077223 */ /* 0x004fe40000000007 */
[----:B------:R1:W5:Y:S01]  /*174c0*/  LDL.LU R8, [R1+0x298] ;  /* 0x0002980001087983 */ /* 0x0003620000300800 */
[----:B------:R-:W-:Y:S02]  /*174d0*/  BSSY B1, `(.L_x_88) ;  /* 0x0000005000017945 */ /* 0x000fe40003800000 */
[----:B------:R-:W-:-:S05]  /*174e0*/  F2FP.BF16.F32.PACK_AB R7, RZ, R7 ;  /* 0x00000007ff07723e */ /* 0x000fca00000010ff */
[----:B------:R1:W-:Y:S02]  /*174f0*/  @P1 STG.E.U16 desc[UR36][R4.64+0x12], R7 ;  /* 0x0000120704001986 */ /* 0x0003e4000c101524 */
[----:B------:R-:W-:Y:S05]  /*17500*/  @!P0 BRA `(.L_x_89) ;  /* 0x0000000000048947 */ /* 0x000fea0003800000 */
[----:B-----5:R2:W5:Y:S02]  /*17510*/  LDG.E.LTC128B.U16 R6, desc[UR36][R22.64+0x20] ;  /* 0x0000202416067981 */ /* 0x020564000c1e1520 */
.L_x_89:
[----:B------:R-:W-:Y:S05]  /*17520*/  BSYNC B1 ;  /* 0x0000000000017941 */ /* 0x000fea0003800000 */
.L_x_88:
[----:B-1----:R-:W3:Y:S01]  /*17530*/  LDL.LU R5, [R1+0x1a0] ;  /* 0x0001a00001057983 */ /* 0x002ee20000300800 */
        /* <DEDUP_REMOVED lines=9> */
[----:B------:R3:W5:Y:S02]  /*175d0*/  LDG.E.LTC128B.U16 R6, desc[UR36][R22.64+0x22] ;  /* 0x0000222416067981 */ /* 0x000764000c1e1520 */
.L_x_91:
[----:B------:R-:W-:Y:S05]  /*175e0*/  BSYNC B1 ;  /* 0x0000000000017941 */ /* 0x000fea0003800000 */
.L_x_90:
[----:B------:R-:W2:Y:S01]  /*175f0*/  LDL.LU R5, [R1+0x1a4] ;  /* 0x0001a40001057983 */ /* 0x000ea20000300800 */
[----:B-1---5:R-:W-:Y:S01]  /*17600*/  IMAD.U32 R4, R6, 0x10000, RZ ;  /* 0x0001000006047824 */ /* 0x022fe200078e00ff */
[----:B------:R-:W-:Y:S01]  /*17610*/  ISETP.GT.AND P0, PT, R0, 0x8, P3 ;  /* 0x000000080000780c */ /* 0x000fe20001f04270 */
[----:B------:R-:W-:Y:S02]  /*17620*/  BSSY B1, `(.L_x_92) ;  /* 0x0000008000017945 */ /* 0x000fe40003800000 */
[----:B------:R-:W-:-:S04]  /*17630*/  FMUL R4, R4, R16 ;  /* 0x0000001004047220 */ /* 0x000fc80000400000 */
[----:B--2---:R-:W-:-:S05]  /*17640*/  FFMA R4, R5, R2, R4 ;  /* 0x0000000205047223 */ /* 0x004fca0000000004 */
[----:B------:R-:W-:-:S05]  /*17650*/  F2FP.BF16.F32.PACK_AB R4, RZ, R4 ;  /* 0x00000004ff04723e */ /* 0x000fca00000010ff */
[----:B------:R1:W-:Y:S01]  /*17660*/  @P1 STG.E.U16 desc[UR36][R8.64+0x22], R4 ;  /* 0x0000220408001986 */ /* 0x0003e2000c101524 */
[----:B------:R-:W-:Y:S05]  /*17670*/  @!P0 BRA `(.L_x_93) ;  /* 0x0000000000088947 */ /* 0x000fea0003800000 */
[----:B---3--:R-:W2:Y:S04]  /*17680*/  LDL.64 R22, [R1+0x220] ;  /* 0x0002200001167983 */ /* 0x008ea80000100a00 */
[----:B--2---:R2:W5:Y:S02]  /*17690*/  LDG.E.LTC128B.U16 R6, desc[UR36][R22.64+0x20] ;  /* 0x0000202416067981 */ /* 0x004564000c1e1520 */
.L_x_93:
[----:B------:R-:W-:Y:S05]  /*176a0*/  BSYNC B1 ;  /* 0x0000000000017941 */ /* 0x000fea0003800000 */
.L_x_92:
[----:B------:R-:W4:Y:S04]  /*176b0*/  LDL.LU R5, [R1+0x1a8] ;  /* 0x0001a80001057983 */ /* 0x000f280000300800 */
[----:B--23--:R-:W2:Y:S01]  /*176c0*/  LDL.64 R22, [R1+0x228] ;  /* 0x0002280001167983 */ /* 0x00cea20000100a00 */
[----:B-1---5:R-:W-:Y:S01]  /*176d0*/  IMAD.U32 R4, R6, 0x10000, RZ ;  /* 0x0001000006047824 */ /* 0x022fe200078e00ff */
[----:B------:R-:W-:Y:S01]  /*176e0*/  ISETP.GT.AND P4, PT, R0, 0x8, P2 ;  /* 0x000000080000780c */ /* 0x000fe20001784270 */
[----:B------:R-:W-:Y:S02]  /*176f0*/  BSSY B1, `(.L_x_94) ;  /* 0x0000008000017945 */ /* 0x000fe40003800000 */
[----:B------:R-:W-:-:S04]  /*17700*/  FMUL R4, R4, R16 ;  /* 0x0000001004047220 */ /* 0x000fc80000400000 */
[----:B----4-:R-:W-:-:S05]  /*17710*/  FFMA R4, R5, R2, R4 ;  /* 0x0000000205047223 */ /* 0x010fca0000000004 */
[----:B------:R-:W-:-:S05]  /*17720*/  F2FP.BF16.F32.PACK_AB R4, RZ, R4 ;  /* 0x00000004ff04723e */ /* 0x000fca00000010ff */
[----:B--2---:R1:W-:Y:S01]  /*17730*/  @P0 STG.E.U16 desc[UR36][R22.64+0x20], R4 ;  /* 0x0000200416000986 */ /* 0x0043e2000c101524 */
[----:B------:R-:W-:Y:S05]  /*17740*/  @!P4 BRA `(.L_x_95) ;  /* 0x000000000008c947 */ /* 0x000fea0003800000 */
[----:B-1----:R-:W2:Y:S04]  /*17750*/  LDL.64 R4, [R1+0x220] ;  /* 0x0002200001047983 */ /* 0x002ea80000100a00 */
[----:B--2---:R2:W5:Y:S02]  /*17760*/  LDG.E.LTC128B.U16 R6, desc[UR36][R4.64+0x22] ;  /* 0x0000222404067981 */ /* 0x004564000c1e1520 */
.L_x_95:
[----:B------:R-:W-:Y:S05]  /*17770*/  BSYNC B1 ;  /* 0x0000000000017941 */ /* 0x000fea0003800000 */
.L_x_94:
[----:B--2---:R-:W2:Y:S01]  /*17780*/  LDL.LU R5, [R1+0x1ac] ;  /* 0x0001ac0001057983 */ /* 0x004ea20000300800 */
[----:B-1---5:R-:W-:Y:S01]  /*17790*/  IMAD.U32 R4, R6, 0x10000, RZ ;  /* 0x0001000006047824 */ /* 0x022fe200078e00ff */
[----:B------:R-:W-:Y:S01]  /*177a0*/  ISETP.GT.AND P1, PT, R3, 0x18, PT ;  /* 0x000000180300780c */ /* 0x000fe20003f24270 */
[----:B------:R-:W-:Y:S02]  /*177b0*/  BSSY B1, `(.L_x_96) ;  /* 0x0000009000017945 */ /* 0x000fe40003800000 */
[----:B------:R-:W-:Y:S01]  /*177c0*/  FMUL R4, R4, R16 ;  /* 0x0000001004047220 */ /* 0x000fe20000400000 */
[----:B------:R-:W-:-:S03]  /*177d0*/  ISETP.GT.AND P5, PT, R0, RZ, P1 ;  /* 0x000000ff0000720c */ /* 0x000fc60000fa4270 */
[----:B--2---:R-:W-:-:S05]  /*177e0*/  FFMA R4, R5, R2, R4 ;  /* 0x0000000205047223 */ /* 0x004fca0000000004 */
[----:B------:R-:W-:-:S05]  /*177f0*/  F2FP.BF16.F32.PACK_AB R4, RZ, R4 ;  /* 0x00000004ff04723e */ /* 0x000fca00000010ff */
[----:B------:R1:W-:Y:S01]  /*17800*/  @P4 STG.E.U16 desc[UR36][R22.64+0x22], R4 ;  /* 0x0000220416004986 */ /* 0x0003e2000c101524 */
[----:B------:R-:W-:Y:S05]  /*17810*/  @!P5 BRA `(.L_x_97) ;  /* 0x000000000008d947 */ /* 0x000fea0003800000 */
[----:B-1----:R-:W2:Y:S04]  /*17820*/  LDL.64 R4, [R1+0x240] ;  /* 0x0002400001047983 */ /* 0x002ea80000100a00 */
[----:B--2---:R2:W5:Y:S02]  /*17830*/  LDG.E.LTC128B.U16 R6, desc[UR36][R4.64+0x30] ;  /* 0x0000302404067981 */ /* 0x004564000c1e1520 */
.L_x_97:
[----:B------:R-:W-:Y:S05]  /*17840*/  BSYNC B1 ;  /* 0x0000000000017941 */ /* 0x000fea0003800000 */
.L_x_96:
[----:B--2---:R-:W2:Y:S01]  /*17850*/  LDL.LU R5, [R1+0x1b0] ;  /* 0x0001b00001057983 */ /* 0x004ea20000300800 */
[----:B-1---5:R-:W-:Y:S01]  /*17860*/  SHF.L.U32 R4, R6, 0x10, RZ ;  /* 0x0000001006047819 */ /* 0x022fe200000006ff */
[----:B------:R-:W-:Y:S01]  /*17870*/  BSSY B1, `(.L_x_98) ;  /* 0x000000a000017945 */ /* 0x000fe20003800000 */
[----:B------:R-:W-:-:S03]  /*17880*/  ISETP.GT.AND P0, PT, R3, 0x19, PT ;  /* 0x000000190300780c */ /* 0x000fc60003f04270 */
        /* <DEDUP_REMOVED lines=8> */
.L_x_99:
[----:B------:R-:W-:Y:S05]  /*17910*/  BSYNC B1 ;  /* 0x0000000000017941 */ /* 0x000fea0003800000 */
.L_x_98:
[----:B--2---:R-:W2:Y:S01]  /*17920*/  LDL.LU R5, [R1+0x1b4] ;  /* 0x0001b40001057983 */ /* 0x004ea20000300800 */
        /* <DEDUP_REMOVED lines=8> */
[----:B-1----:R-:W2:Y:S04]  /*179b0*/  LDL.64 R4, [R1+0x220] ;  /* 0x0002200001047983 */ /* 0x002ea80000100a00 */
[----:B--2---:R2:W5:Y:S02]  /*179c0*/  LDG.E.LTC128B.U16 R6, desc[UR36][R4.64+0x30] ;  /* 0x0000302404067981 */ /* 0x004564000c1e1520 */
.L_x_101:
[----:B------:R-:W-:Y:S05]  /*179d0*/  BSYNC B1 ;  /* 0x0000000000017941 */ /* 0x000fea0003800000 */
.L_x_100:
        /* <DEDUP_REMOVED lines=11> */
.L_x_103:
[----:B------:R-:W-:Y:S05]  /*17a90*/  BSYNC B1 ;  /* 0x0000000000017941 */ /* 0x000fea0003800000 */
.L_x_102:
        /* <DEDUP_REMOVED lines=10> */
.L_x_105:
[----:B------:R-:W-:Y:S05]  /*17b40*/  BSYNC B1 ;  /* 0x0000000000017941 */ /* 0x000fea0003800000 */
.L_x_104:
[----:B------:R-:W3:Y:S01]  /*17b50*/  LDL.LU R5, [R1+0x180] ;  /* 0x0001800001057983 */ /* 0x000ee20000300800 */
[----:B-1---5:R-:W-:Y:S01]  /*17b60*/  IMAD.U32 R4, R6, 0x10000, RZ ;  /* 0x0001000006047824 */ /* 0x022fe200078e00ff */
[----:B------:R-:W-:Y:S01]  /*17b70*/  ISETP.GT.AND P4, PT, R0, 0x80, P2 ;  /* 0x000000800000780c */ /* 0x000fe20001784270 */
[----:B------:R-:W-:Y:S02]  /*17b80*/  BSSY B1, `(.L_x_106) ;  /* 0x0000007000017945 */ /* 0x000fe40003800000 */
[----:B------:R-:W-:-:S04]  /*17b90*/  FMUL R4, R4, R16 ;  /* 0x0000001004047220 */ /* 0x000fc80000400000 */
[----:B---3--:R-:W-:-:S05]  /*17ba0*/  FFMA R4, R5, R2, R4 ;  /* 0x0000000205047223 */ /* 0x008fca0000000004 */
[----:B------:R-:W-:-:S05]  /*17bb0*/  F2FP.BF16.F32.PACK_AB R4, RZ, R4 ;  /* 0x00000004ff04723e */ /* 0x000fca00000010ff */
[----:B------:R1:W-:Y:S01]  /*17bc0*/  @P5 STG.E.U16 desc[UR36][R12.64+0x20], R4 ;  /* 0x000020040c005986 */ /* 0x0003e2000c101524 */
[----:B------:R-:W-:Y:S05]  /*17bd0*/  @!P4 BRA `(.L_x_107) ;  /* 0x000000000004c947 */ /* 0x000fea0003800000 */
[----:B------:R3:W5:Y:S02]  /*17be0*/  LDG.E.LTC128B.U16 R6, desc[UR36][R234.64+0x22] ;  /* 0x00002224ea067981 */ /* 0x000764000c1e1520 */
.L_x_107:
[----:B------:R-:W-:Y:S05]  /*17bf0*/  BSYNC B1 ;  /* 0x0000000000017941 */ /* 0x000fea0003800000 */
.L_x_106:
[----:B------:R-:W4:Y:S01]  /*17c00*/  LDL.LU R5, [R1+0x184] ;  /* 0x0001840001057983 */ /* 0x000f220000300800 */
[----:B-1---5:R-:W-:Y:S01]  /*17c10*/  IMAD.U32 R4, R6, 0x10000, RZ ;  /* 0x0001000006047824 */ /* 0x022fe200078e00ff */
        /* <DEDUP_REMOVED lines=8> */
.L_x_109:
[----:B------:R-:W-:Y:S05]  /*17ca0*/  BSYNC B1 ;  /* 0x0000000000017941 */ /* 0x000fea0003800000 */
.L_x_108:
[----:B------:R-:W2:Y:S04]  /*17cb0*/  LDL.LU R5, [R1+0x188] ;  /* 0x0001880001057983 */ /* 0x000ea80000300800 */
[----:B------:R-:W3:Y:S01]  /*17cc0*/  LDL.64 R22, [R1+0x200] ;  /* 0x0002000001167983 */ /* 0x000ee20000100a00 */
[----:B-1---5:R-:W-:Y:S01]  /*17cd0*/  SHF.L.U32 R4, R6, 0x10, RZ ;  /* 0x0000001006047819 */ /* 0x022fe200000006ff */
[----:B------:R-:W-:Y:S01]  /*17ce0*/  BSSY B1, `(.L_x_110) ;  /* 0x0000008000017945 */ /* 0x000fe20003800000 */
[----:B------:R-:W-:-:S03]  /*17cf0*/  ISETP.GT.AND P4, PT, R0, 0x88, P2 ;  /* 0x000000880000780c */ /* 0x000fc60001784270 */
[----:B------:R-:W-:-:S04]  /*17d00*/  FMUL R4, R4, R16 ;  /* 0x0000001004047220 */ /* 0x000fc80000400000 */
[----:B--2---:R-:W-:-:S05]  /*17d10*/  FFMA R4, R5, R2, R4 ;  /* 0x0000000205047223 */ /* 0x004fca0000000004 */
[----:B------:R-:W-:-:S05]  /*17d20*/  F2FP.BF16.F32.PACK_AB R4, RZ, R4 ;  /* 0x00000004ff04723e */ /* 0x000fca00000010ff */
[----:B---3--:R1:W-:Y:S01]  /*17d30*/  @P5 STG.E.U16 desc[UR36][R22.64+0x20], R4 ;  /* 0x0000200416005986 */ /* 0x0083e2000c101524 */
[----:B------:R-:W-:Y:S05]  /*17d40*/  @!P4 BRA `(.L_x_111) ;  /* 0x000000000004c947 */ /* 0x000fea0003800000 */
[----:B------:R2:W5:Y:S02]  /*17d50*/  LDG.E.LTC128B.U16 R6, desc[UR36][R232.64+0x22] ;  /* 0x00002224e8067981 */ /* 0x000564000c1e1520 */
.L_x_111:
[----:B------:R-:W-:Y:S05]  /*17d60*/  BSYNC B1 ;  /* 0x0000000000017941 */ /* 0x000fea0003800000 */
.L_x_110:
        /* <DEDUP_REMOVED lines=10> */
.L_x_113:
[----:B------:R-:W-:Y:S05]  /*17e10*/  BSYNC B1 ;  /* 0x0000000000017941 */ /* 0x000fea0003800000 */
.L_x_112:
        /* <DEDUP_REMOVED lines=10> */
.L_x_115:
[----:B------:R-:W-:Y:S05]  /*17ec0*/  BSYNC B1 ;  /* 0x0000000000017941 */ /* 0x000fea0003800000 */
.L_x_114:
        /* <DEDUP_REMOVED lines=10> */
.L_x_117:
[----:B------:R-:W-:Y:S05]  /*17f70*/  BSYNC B1 ;  /* 0x0000000000017941 */ /* 0x000fea0003800000 */
.L_x_116:
        /* <DEDUP_REMOVED lines=10> */
.L_x_119:
[----:B------:R-:W-:Y:S05]  /*18020*/  BSYNC B1 ;  /* 0x0000000000017941 */ /* 0x000fea0003800000 */
.L_x_118:
[----:B------:R-:W3:Y:S01]  /*18030*/  LDL.LU R5, [R1+0x19c] ;  /* 0x00019c0001057983 */ /* 0x000ee20000300800 */
[----:B-1---5:R-:W-:Y:S01]  /*18040*/  IMAD.U32 R4, R6, 0x10000, RZ ;  /* 0x0001000006047824 */ /* 0x022fe200078e00ff */
[----:B------:R-:W-:Y:S02]  /*18050*/  ISETP.GT.AND P5, PT, R0, 0x100, P3 ;  /* 0x000001000000780c */ /* 0x000fe40001fa4270 */
[----:B------:R1:W-:Y:S01]  /*18060*/  STL.64 [R1+0x298], R8 ;  /* 0x0002980801007387 */ /* 0x0003e20000100a00 */
[----:B------:R-:W-:-:S03]  /*18070*/  FMUL R4, R4, R16 ;  /* 0x0000001004047220 */ /* 0x000fc60000400000 */
[----:B-1----:R-:W4:Y:S01]  /*18080*/  LDL.LU.64 R8, [R1+0x230] ;  /* 0x0002300001087983 */ /* 0x002f220000300a00 */
[----:B---3--:R-:W-:-:S05]  /*18090*/  FFMA R4, R5, R2, R4 ;  /* 0x0000000205047223 */ /* 0x008fca0000000004 */
[----:B------:R-:W-:-:S05]  /*180a0*/  F2FP.BF16.F32.PACK_AB R4, RZ, R4 ;  /* 0x00000004ff04723e */ /* 0x000fca00000010ff */
[----:B------:R1:W-:Y:S04]  /*180b0*/  @P4 STG.E.U16 desc[UR36][R22.64+0x32], R4 ;  /* 0x0000320416004986 */ /* 0x0003e8000c101524 */
[----:B------:R-:W3:Y:S01]  /*180c0*/  @P5 LDG.E.LTC128B.U16 R6, desc[UR36][R20.64+0x20] ;  /* 0x0000202414065981 */ /* 0x000ee2000c1e1520 */
[----:B------:R-:W-:-:S05]  /*180d0*/  MOV R5, UR10 ;  /* 0x0000000a00057c02 */ /* 0x000fca0008000f00 */
[----:B------:R-:W-:Y:S02]  /*180e0*/  IMAD.SHL.U32 R5, R5, 0x100, RZ ;  /* 0x0000010005057824 */ /* 0x000fe400078e00ff */
[----:B-1----:R-:W-:Y:S02]  /*180f0*/  IMAD.U32 R23, RZ, RZ, UR10 ;  /* 0x0000000aff177e24 */ /* 0x002fe4000f8e00ff */
[----:B------:R-:W-:-:S05]  /*18100*/  IMAD.U32 R22, RZ, RZ, UR11 ;  /* 0x0000000bff167e24 */ /* 0x000fca000f8e00ff */
[----:B------:R-:W-:Y:S02]  /*18110*/  SHF.L.U64.HI R23, R23, 0x8, R22 ;  /* 0x0000000817177819 */ /* 0x000fe40000010216 */
[----:B------:R-:W2:Y:S04]  /*18120*/  LDL.LU R22, [R1+0x160] ;  /* 0x0001600001167983 */ /* 0x000ea80000300800 */
[----:B------:R1:W-:Y:S01]  /*18130*/  STL [R1+0x180], R5 ;  /* 0x0001800501007387 */ /* 0x0003e20000100800 */
[----:B------:R-:W-:Y:S01]  /*18140*/  BSSY B1, `(.L_x_120) ;  /* 0x000000d000017945 */ /* 0x000fe20003800000 */
[----:B---3--:R-:W-:-:S04]  /*18150*/  IMAD.U32 R4, R6, 0x10000, RZ ;  /* 0x0001000006047824 */ /* 0x008fc800078e00ff */
[----:B------:R-:W-:Y:S01]  /*18160*/  FMUL R7, R4, R16 ;  /* 0x0000001004077220 */ /* 0x000fe20000400000 */
[----:B----4-:R-:W-:Y:S02]  /*18170*/  IADD3 R4, P4, R5, R8, RZ ;  /* 0x0000000805047210 */ /* 0x010fe40007f9e0ff */
[----:B------:R3:W5:Y:S03]  /*18180*/  LDL.LU.64 R8, [R1+0x298] ;  /* 0x0002980001087983 */ /* 0x0007660000300a00 */
[----:B-1----:R-:W-:Y:S02]  /*18190*/  IMAD.X R5, R23, 0x1, R13, P4 ;  /* 0x0000000117057824 */ /* 0x002fe400020e060d */
[----:B--2---:R-:W-:-:S05]  /*181a0*/  FFMA R7, R22, R2, R7 ;  /* 0x0000000216077223 */ /* 0x004fca0000000007 */
[----:B------:R-:W-:Y:S01]  /*181b0*/  F2FP.BF16.F32.PACK_AB R7, RZ, R7 ;  /* 0x00000007ff07723e */ /* 0x000fe200000010ff */
[----:B------:R3:W-:Y:S04]  /*181c0*/  STL [R1+0x184], R23 ;  /* 0x0001841701007387 */ /* 0x0007e80000100800 */
[----:B------:R3:W-:Y:S01]  /*181d0*/  @P5 STG.E.U16 desc[UR36][R4.64+0x20], R7 ;  /* 0x0000200704005986 */ /* 0x0007e2000c101524 */
[----:B------:R-:W-:-:S13]  /*181e0*/  ISETP.GT.AND P4, PT, R0, 0x100, P2 ;  /* 0x000001000000780c */ /* 0x000fda0001784270 */
[----:B---3--:R-:W-:Y:S05]  /*181f0*/  @!P4 BRA `(.L_x_121) ;  /* 0x000000000004c947 */ /* 0x008fea0003800000 */
[----:B------:R1:W5:Y:S02]  /*18200*/  LDG.E.LTC128B.U16 R6, desc[UR36][R20.64+0x22] ;  /* 0x0000222414067981 */ /* 0x000364000c1e1520 */
.L_x_121:
[----:B------:R-:W-:Y:S05]  /*18210*/  BSYNC B1 ;  /* 0x0000000000017941 */ /* 0x000fea0003800000 */
.L_x_120:
[----:B-----5:R2:W-:Y:S04]  /*18220*/  STL [R1+0x29c], R8 ;  /* 0x00029c0801007387 */ /* 0x0205e80000100800 */
[----:B--2---:R-:W2:Y:S01]  /*18230*/  LDL.LU R8, [R1+0x164] ;  /* 0x0001640001087983 */ /* 0x004ea20000300800 */
[----:B------:R-:W-:Y:S02]  /*18240*/  SHF.L.U32 R7, R6, 0x10, RZ ;  /* 0x0000001006077819 */ /* 0x000fe400000006ff */
[----:B------:R-:W-:Y:S01]  /*18250*/  ISETP.GT.AND P5, PT, R0, 0x108, P3 ;  /* 0x000001080000780c */ /* 0x000fe20001fa4270 */
[----:B------:R-:W3:Y:S02]  /*18260*/  LDL.LU R23, [R1+0x168] ;  /* 0x0001680001177983 */ /* 0x000ee40000300800 */
[----:B------:R-:W-:-:S02]  /*18270*/  FMUL R7, R7, R16 ;  /* 0x0000001007077220 */ /* 0x000fc40000400000 */
[----:B------:R-:W4:Y:S04]  /*18280*/  LDL R22, [R1+0x260] ;  /* 0x0002600001167983 */ /* 0x000f280000100800 */
[----:B------:R0:W-:Y:S04]  /*18290*/  STL [R1+0x298], R3 ;  /* 0x0002980301007387 */ /* 0x0001e80000100800 */
[----:B0-----:R-:W3:Y:S01]  /*182a0*/  LDL R3, [R1+0x254] ;  /* 0x0002540001037983 */ /* 0x001ee20000100800 */
[----:B--2---:R-:W-:-:S03]  /*182b0*/  FFMA R7, R8, R2, R7 ;  /* 0x0000000208077223 */ /* 0x004fc60000000007 */
[----:B------:R0:W5:Y:S02]  /*182c0*/  LDL.LU R8, [R1+0x29c] ;  /* 0x00029c0001087983 */ /* 0x0001640000300800 */
[----:B------:R-:W-:-:S05]  /*182d0*/  F2FP.BF16.F32.PACK_AB R7, RZ, R7 ;  /* 0x00000007ff07723e */ /* 0x000fca00000010ff */
[----:B------:R2:W-:Y:S04]  /*182e0*/  @P4 STG.E.U16 desc[UR36][R4.64+0x22], R7 ;  /* 0x0000220704004986 */ /* 0x0005e8000c101524 */
[----:B------:R-:W2:Y:S01]  /*182f0*/  @P5 LDG.E.LTC128B.U16 R6, desc[UR36][R18.64+0x20] ;  /* 0x0000202412065981 */ /* 0x000ea2000c1e1520 */
[----:B----4-:R-:W-:-:S05]  /*18300*/  IADD3 R236, P4, R22, R4, RZ ;  /* 0x0000000416ec7210 */ /* 0x010fca0007f9e0ff */
[----:B---3--:R-:W-:Y:S01]  /*18310*/  IMAD.X R237, R3, 0x1, R5, P4 ;  /* 0x0000000103ed7824 */ /* 0x008fe200020e0605 */
[----:B------:R-:W-:Y:S01]  /*18320*/  ISETP.GT.AND P4, PT, R0, 0x108, P2 ;  /* 0x000001080000780c */ /* 0x000fe20001784270 */
[----:B--2---:R-:W-:-:S04]  /*18330*/  IMAD.U32 R7, R6, 0x10000, RZ ;  /* 0x0001000006077824 */ /* 0x004fc800078e00ff */
[----:B------:R-:W-:-:S04]  /*18340*/  FMUL R7, R7, R16 ;  /* 0x0000001007077220 */ /* 0x000fc80000400000 */
[----:B------:R-:W-:Y:S02]  /*18350*/  FFMA R7, R23, R2, R7 ;  /* 0x0000000217077223 */ /* 0x000fe40000000007 */
[----:B------:R-:W2:Y:S03]  /*18360*/  LDL.LU R23, [R1+0x16c] ;  /* 0x00016c0001177983 */ /* 0x000ea60000300800 */
[----:B------:R-:W-:-:S05]  /*18370*/  F2FP.BF16.F32.PACK_AB R7, RZ, R7 ;  /* 0x00000007ff07723e */ /* 0x000fca00000010ff */
[----:B------:R3:W-:Y:S04]  /*18380*/  @P5 STG.E.U16 desc[UR36][R236.64+0x20], R7 ;  /* 0x00002007ec005986 */ /* 0x0007e8000c101524 */
[----:B------:R-:W3:Y:S01]  /*18390*/  @P4 LDG.E.LTC128B.U16 R6, desc[UR36][R18.64+0x22] ;  /* 0x0000222412064981 */ /* 0x000ee2000c1e1520 */
[----:B------:R-:W-:Y:S01]  /*183a0*/  IADD3 R22, P5, R4, R22, RZ ;  /* 0x0000001604167210 */ /* 0x000fe20007fbe0ff */
[----:B---3--:R-:W-:-:S04]  /*183b0*/  IMAD.U32 R7, R6, 0x10000, RZ ;  /* 0x0001000006077824 */ /* 0x008fc800078e00ff */
[----:B------:R-:W-:-:S04]  /*183c0*/  FMUL R7, R7, R16 ;  /* 0x0000001007077220 */ /* 0x000fc80000400000 */
[----:B--2---:R-:W-:Y:S01]  /*183d0*/  FFMA R7, R23, R2, R7 ;  /* 0x0000000217077223 */ /* 0x004fe20000000007 */
[----:B------:R-:W-:Y:S02]  /*183e0*/  IMAD.X R23, R5, 0x1, R3, P5 ;  /* 0x0000000105177824 */ /* 0x000fe400028e0603 */
[----:B------:R0:W5:Y:S02]  /*183f0*/  LDL.LU R3, [R1+0x298] ;  /* 0x0002980001037983 */ /* 0x0001640000300800 */
[----:B------:R-:W-:-:S05]  /*18400*/  F2FP.BF16.F32.PACK_AB R7, RZ, R7 ;  /* 0x00000007ff07723e */ /* 0x000fca00000010ff */
[----:B------:R0:W-:Y:S01]  /*18410*/  @P4 STG.E.U16 desc[UR36][R22.64+0x22], R7 ;  /* 0x0000220716004986 */ /* 0x0001e2000c101524 */
[----:B------:R-:W-:Y:S01]  /*18420*/  ISETP.GT.AND P5, PT, R0, 0x100, P1 ;  /* 0x000001000000780c */ /* 0x000fe20000fa4270 */
[----:B------:R-:W-:-:S12]  /*18430*/  BSSY B1, `(.L_x_122) ;  /* 0x0000003000017945 */ /* 0x000fd80003800000 */
[----:B0-----:R-:W-:Y:S05]  /*18440*/  @!P5 BRA `(.L_x_123) ;  /* 0x000000000004d947 */ /* 0x001fea0003800000 */
[----:B------:R0:W5:Y:S02]  /*18450*/  LDG.E.LTC128B.U16 R6, desc[UR36][R20.64+0x30] ;  /* 0x0000302414067981 */ /* 0x000164000c1e1520 */
.L_x_123:
[----:B------:R-:W-:Y:S05]  /*18460*/  BSYNC B1 ;  /* 0x0000000000017941 */ /* 0x000fea0003800000 */
.L_x_122:
[----:B------:R-:W2:Y:S01]  /*18470*/  LDL.LU R22, [R1+0x170] ;  /* 0x0001700001167983 */ /* 0x000ea20000300800 */
[----:B-----5:R-:W-:Y:S01]  /*18480*/  IMAD.U32 R7, R6, 0x10000, RZ ;  /* 0x0001000006077824 */ /* 0x020fe200078e00ff */
        /* <DEDUP_REMOVED lines=8> */
.L_x_125:
[----:B------:R-:W-:Y:S05]  /*18510*/  BSYNC B1 ;  /* 0x0000000000017941 */ /* 0x000fea0003800000 */
.L_x_124:
[----:B------:R-:W4:Y:S01]  /*18520*/  LDL.LU R22, [R1+0x174] ;  /* 0x0001740001167983 */ /* 0x000f220000300800 */
[----:B--2--5:R-:W-:Y:S01]  /*18530*/  SHF.L.U32 R7, R6, 0x10, RZ ;  /* 0x0000001006077819 */ /* 0x024fe200000006ff */
[----:B------:R-:W-:Y:S01]  /*18540*/  BSSY B1, `(.L_x_126) ;  /* 0x0000008000017945 */ /* 0x000fe20003800000 */
[----:B------:R-:W-:-:S03]  /*18550*/  ISETP.GT.AND P5, PT, R0, 0x108, P1 ;  /* 0x000001080000780c */ /* 0x000fc60000fa4270 */
[----:B------:R-:W-:-:S04]  /*18560*/  FMUL R7, R7, R16 ;  /* 0x0000001007077220 */ /* 0x000fc80000400000 */
[----:B----4-:R-:W-:-:S05]  /*18570*/  FFMA R7, R22, R2, R7 ;  /* 0x0000000216077223 */ /* 0x010fca0000000007 */
[----:B------:R-:W-:-:S05]  /*18580*/  F2FP.BF16.F32.PACK_AB R7, RZ, R7 ;  /* 0x00000007ff07723e */ /* 0x000fca00000010ff */
[----:B------:R2:W-:Y:S01]  /*18590*/  @P4 STG.E.U16 desc[UR36][R4.64+0x32], R7 ;  /* 0x0000320704004986 */ /* 0x0005e2000c101524 */
[----:B------:R-:W-:Y:S05]  /*185a0*/  @!P5 BRA `(.L_x_127) ;  /* 0x000000000004d947 */ /* 0x000fea0003800000 */
[----:B------:R4:W5:Y:S02]  /*185b0*/  LDG.E.LTC128B.U16 R6, desc[UR36][R18.64+0x30] ;  /* 0x0000302412067981 */ /* 0x000964000c1e1520 */
.L_x_127:
[----:B------:R-:W-:Y:S05]  /*185c0*/  BSYNC B1 ;  /* 0x0000000000017941 */ /* 0x000fea0003800000 */
.L_x_126:
[----:B------:R-:W3:Y:S01]  /*185d0*/  LDL.LU R22, [R1+0x178] ;  /* 0x0001780001167983 */ /* 0x000ee20000300800 */
[----:B--2--5:R-:W-:Y:S01]  /*185e0*/  IMAD.U32 R7, R6, 0x10000, RZ ;  /* 0x0001000006077824 */ /* 0x024fe200078e00ff */
        /* <DEDUP_REMOVED lines=8> */
.L_x_129:
[----:B------:R-:W-:Y:S05]  /*18670*/  BSYNC B1 ;  /* 0x0000000000017941 */ /* 0x000fea0003800000 */
.L_x_128:
[----:B------:R-:W4:Y:S01]  /*18680*/  LDL.LU R23, [R1+0x17c] ;  /* 0x00017c0001177983 */ /* 0x000f220000300800 */
[----:B--2--5:R-:W-:Y:S01]  /*18690*/  IMAD.U32 R7, R6, 0x10000, RZ ;  /* 0x0001000006077824 */ /* 0x024fe200078e00ff */
[----:B------:R-:W-:Y:S01]  /*186a0*/  ISETP.GT.AND P5, PT, R0, 0x180, P3 ;  /* 0x000001800000780c */ /* 0x000fe20001fa4270 */
[----:B------:R-:W-:Y:S01]  /*186b0*/  BSSY B1, `(.L_x_130) ;  /* 0x0000008000017945 */ /* 0x000fe20003800000 */
[----:B------:R-:W-:Y:S01]  /*186c0*/  PRMT R22, R6, 0x7610, R22 ;  /* 0x0000761006167816 */ /* 0x000fe20000000016 */
[----:B------:R-:W-:-:S04]  /*186d0*/  FMUL R7, R7, R16 ;  /* 0x0000001007077220 */ /* 0x000fc80000400000 */
[----:B----4-:R-:W-:-:S05]  /*186e0*/  FFMA R7, R23, R2, R7 ;  /* 0x0000000217077223 */ /* 0x010fca0000000007 */
[----:B------:R-:W-:-:S05]  /*186f0*/  F2FP.BF16.F32.PACK_AB R7, RZ, R7 ;  /* 0x00000007ff07723e */ /* 0x000fca00000010ff */
[----:B------:R2:W-:Y:S01]  /*18700*/  @P4 STG.E.U16 desc[UR36][R236.64+0x32], R7 ;  /* 0x00003207ec004986 */ /* 0x0005e2000c101524 */
[----:B------:R-:W-:Y:S05]  /*18710*/  @!P5 BRA `(.L_x_131) ;  /* 0x000000000004d947 */ /* 0x000fea0003800000 */
[----:B------:R4:W5:Y:S02]  /*18720*/  LDG.E.LTC128B.U16 R22, desc[UR36][R14.64+0x20] ;  /* 0x000020240e167981 */ /* 0x000964000c1e1520 */
.L_x_131:
[----:B------:R-:W-:Y:S05]  /*18730*/  BSYNC B1 ;  /* 0x0000000000017941 */ /* 0x000fea0003800000 */
.L_x_130:
[----:B--2---:R-:W2:Y:S04]  /*18740*/  LDL R7, [R1+0x180] ;  /* 0x0001800001077983 */ /* 0x004ea80000100800 */
[----:B------:R0:W-:Y:S04]  /*18750*/  STL [R1+0x298], R3 ;  /* 0x0002980301007387 */ /* 0x0001e80000100800 */
[----:B0-----:R-:W3:Y:S01]  /*18760*/  LDL.LU R3, [R1+0x140] ;  /* 0x0001400001037983 */ /* 0x001ee20000300800 */
[----:B-----5:R-:W-:-:S04]  /*18770*/  IMAD.U32 R6, R22, 0x10000, RZ ;  /* 0x0001000016067824 */ /* 0x020fc800078e00ff */
[----:B------:R-:W-:Y:S01]  /*18780*/  FMUL R23, R6, R16 ;  /* 0x0000001006177220 */ /* 0x000fe20000400000 */
[----:B--2---:R-:W-:Y:S02]  /*18790*/  IADD3 R6, P4, R7, R4, RZ ;  /* 0x0000000407067210 */ /* 0x004fe40007f9e0ff */
[----:B------:R-:W2:Y:S01]  /*187a0*/  LDL R7, [R1+0x184] ;  /* 0x0001840001077983 */ /* 0x000ea20000100800 */
[----:B---3--:R-:W-:-:S03]  /*187b0*/  FFMA R23, R3, R2, R23 ;  /* 0x0000000203177223 */ /* 0x008fc60000000017 */
[----:B------:R0:W5:Y:S01]  /*187c0*/  LDL.LU R3, [R1+0x298] ;  /* 0x0002980001037983 */ /* 0x0001620000300800 */
[----:B------:R-:W-:Y:S01]  /*187d0*/  BSSY B1, `(.L_x_132) ;  /* 0x0000007000017945 */ /* 0x000fe20003800000 */
[----:B------:R-:W-:Y:S01]  /*187e0*/  F2FP.BF16.F32.PACK_AB R23, RZ, R23 ;  /* 0x00000017ff17723e */ /* 0x000fe200000010ff */
[----:B--2---:R-:W-:Y:S01]  /*187f0*/  IMAD.X R7, R7, 0x1, R5, P4 ;  /* 0x0000000107077824 */ /* 0x004fe200020e0605 */
[----:B------:R-:W-:-:S04]  /*18800*/  ISETP.GT.AND P4, PT, R0, 0x180, P2 ;  /* 0x000001800000780c */ /* 0x000fc80001784270 */
[----:B------:R0:W-:Y:S09]  /*18810*/  @P5 STG.E.U16 desc[UR36][R6.64+0x20], R23 ;  /* 0x0000201706005986 */ /* 0x0001f2000c101524 */
[----:B------:R-:W-:Y:S05]  /*18820*/  @!P4 BRA `(.L_x_133) ;  /* 0x000000000004c947 */ /* 0x000fea0003800000 */
[----:B------:R2:W5:Y:S02]  /*18830*/  LDG.E.LTC128B.U16 R22, desc[UR36][R14.64+0x22] ;  /* 0x000022240e167981 */ /* 0x000564000c1e1520 */
.L_x_133:
[----:B------:R-:W-:Y:S05]  /*18840*/  BSYNC B1 ;  /* 0x0000000000017941 */ /* 0x000fea0003800000 */
.L_x_132:
[----:B-----5:R3:W-:Y:S04]  /*18850*/  STL [R1+0x298], R3 ;  /* 0x0002980301007387 */ /* 0x0207e80000100800 */
[----:B---3--:R-:W3:Y:S01]  /*18860*/  LDL.LU R3, [R1+0x144] ;  /* 0x0001440001037983 */ /* 0x008ee20000300800 */
[----:B0-----:R-:W-:-:S04]  /*18870*/  IMAD.U32 R23, R22, 0x10000, RZ ;  /* 0x0001000016177824 */ /* 0x001fc800078e00ff */
[----:B------:R-:W-:Y:S01]  /*18880*/  FMUL R23, R23, R16 ;  /* 0x0000001017177220 */ /* 0x000fe20000400000 */
[----:B------:R-:W-:Y:S01]  /*18890*/  ISETP.GT.AND P3, PT, R0, 0x188, P3 ;  /* 0x000001880000780c */ /* 0x000fe20001f64270 */
[----:B------:R-:W-:Y:S02]  /*188a0*/  BSSY B1, `(.L_x_134) ;  /* 0x0000009000017945 */ /* 0x000fe40003800000 */
[----:B---3--:R-:W-:Y:S02]  /*188b0*/  FFMA R23, R3, R2, R23 ;  /* 0x0000000203177223 */ /* 0x008fe40000000017 */
[----:B------:R0:W5:Y:S03]  /*188c0*/  LDL.LU R3, [R1+0x298] ;  /* 0x0002980001037983 */ /* 0x0001660000300800 */
[----:B------:R-:W-:Y:S01]  /*188d0*/  F2FP.BF16.F32.PACK_AB R23, RZ, R23 ;  /* 0x00000017ff17723e */ /* 0x000fe200000010ff */
[----:B------:R0:W-:Y:S04]  /*188e0*/  STL.S16 [R1+0x140], R22 ;  /* 0x0001401601007387 */ /* 0x0001e80000100600 */
[----:B------:R0:W-:Y:S01]  /*188f0*/  @P4 STG.E.U16 desc[UR36][R6.64+0x22], R23 ;  /* 0x0000221706004986 */ /* 0x0001e2000c101524 */
[----:B------:R-:W-:Y:S05]  /*18900*/  @!P3 BRA `(.L_x_135) ;  /* 0x000000000008b947 */ /* 0x000fea0003800000 */
[----:B0-----:R-:W3:Y:S04]  /*18910*/  LDG.E.LTC128B.U16 R22, desc[UR36][R10.64+0x20] ;  /* 0x000020240a167981 */ /* 0x001ee8000c1e1520 */
[----:B---3--:R3:W-:Y:S02]  /*18920*/  STL [R1+0x140], R22 ;  /* 0x0001401601007387 */ /* 0x0087e40000100800 */
.L_x_135:
[----:B------:R-:W-:Y:S05]  /*18930*/  BSYNC B1 ;  /* 0x0000000000017941 */ /* 0x000fea0003800000 */
.L_x_134:
[----:B0-----:R-:W2:Y:S04]  /*18940*/  LDL.LU R23, [R1+0x148] ;  /* 0x0001480001177983 */ /* 0x001ea80000300800 */
[----:B------:R-:W-:Y:S04]  /*18950*/  STL [R1+0x2a4], R8 ;  /* 0x0002a40801007387 */ /* 0x000fe80000100800 */
[----:B------:R0:W-:Y:S04]  /*18960*/  STL [R1+0x2a0], R5 ;  /* 0x0002a00501007387 */ /* 0x0001e80000100800 */
[----:B0-----:R-:W3:Y:S04]  /*18970*/  LDL.LU R5, [R1+0x140] ;  /* 0x0001400001057983 */ /* 0x001ee80000300800 */
[----:B------:R0:W-:Y:S04]  /*18980*/  STL [R1+0x29c], R4 ;  /* 0x00029c0401007387 */ /* 0x0001e80000100800 */
[----:B-----5:R1:W-:Y:S01]  /*18990*/  STL [R1+0x298], R3 ;  /* 0x0002980301007387 */ /* 0x0203e20000100800 */
[----:B---3--:R-:W-:-:S05]  /*189a0*/  SHF.L.U32 R22, R5, 0x10, RZ ;  /* 0x0000001005167819 */ /* 0x008fca00000006ff */
[----:B------:R-:W-:-:S04]  /*189b0*/  FMUL R22, R22, R16 ;  /* 0x0000001016167220 */ /* 0x000fc80000400000 */
[----:B--2---:R-:W-:Y:S02]  /*189c0*/  FFMA R23, R23, R2, R22 ;  /* 0x0000000217177223 */ /* 0x004fe40000000016 */
[----:B------:R-:W2:Y:S03]  /*189d0*/  LDL R22, [R1+0x260] ;  /* 0x0002600001167983 */ /* 0x000ea60000100800 */
[----:B------:R-:W-:-:S04]  /*189e0*/  F2FP.BF16.F32.PACK_AB R23, RZ, R23 ;  /* 0x00000017ff17723e */ /* 0x000fc800000010ff */
[----:B------:R-:W-:Y:S02]  /*189f0*/  PRMT R8, R23, 0x7610, R8 ;  /* 0x0000761017087816 */ /* 0x000fe40000000008 */
[----:B------:R-:W3:Y:S01]  /*18a00*/  LDL R23, [R1+0x254] ;  /* 0x0002540001177983 */ /* 0x000ee20000100800 */
[----:B0-----:R-:W-:Y:S02]  /*18a10*/  PRMT R4, R5, 0x7610, R4 ;  /* 0x0000761005047816 */ /* 0x001fe40000000004 */
[----:B-1----:R-:W-:Y:S02]  /*18a20*/  PRMT R3, R8, 0x7610, R3 ;  /* 0x0000761008037816 */ /* 0x002fe40000000003 */
[----:B------:R0:W5:Y:S04]  /*18a30*/  LDL.LU R8, [R1+0x2a4] ;  /* 0x0002a40001087983 */ /* 0x0001680000300800 */
[----:B------:R0:W5:Y:S04]  /*18a40*/  LDL.LU R5, [R1+0x2a0] ;  /* 0x0002a00001057983 */ /* 0x0001680000300800 */
[----:B------:R1:W-:Y:S04]  /*18a50*/  STL.S16 [R1+0x148], R4 ;  /* 0x0001480401007387 */ /* 0x0003e80000100600 */
[----:B-1----:R0:W5:Y:S01]  /*18a60*/  LDL.LU R4, [R1+0x29c] ;  /* 0x00029c0001047983 */ /* 0x0021620000300800 */
[----:B--2---:R-:W-:-:S05]  /*18a70*/  IADD3 R22, P4, R22, R6, RZ ;  /* 0x0000000616167210 */ /* 0x004fca0007f9e0ff */
[----:B---3--:R-:W-:-:S05]  /*18a80*/  IMAD.X R23, R23, 0x1, R7, P4 ;  /* 0x0000000117177824 */ /* 0x008fca00020e0607 */
[----:B------:R1:W-:Y:S04]  /*18a90*/  @P3 STG.E.U16 desc[UR36][R22.64+0x20], R3 ;  /* 0x0000200316003986 */ /* 0x0003e8000c101524 */
[----:B-1----:R0:W5:Y:S01]  /*18aa0*/  LDL.LU R3, [R1+0x298] ;  /* 0x0002980001037983 */ /* 0x0021620000300800 */
[----:B------:R-:W-:Y:S01]  /*18ab0*/  ISETP.GT.AND P2, PT, R0, 0x188, P2 ;  /* 0x000001880000780c */ /* 0x000fe20001744270 */
[----:B------:R-:W-:-:S12]  /*18ac0*/  BSSY B1, `(.L_x_136) ;  /* 0x0000006000017945 */ /* 0x000fd80003800000 */
[----:B0-----:R-:W-:Y:S05]  /*18ad0*/  @!P2 BRA `(.L_x_137) ;  /* 0x000000000010a947 */ /* 0x001fea0003800000 */
[----:B------:R0:W-:Y:S04]  /*18ae0*/  STL [R1+0x298], R0 ;  /* 0x0002980001007387 */ /* 0x0001e80000100800 */
[----:B0-----:R-:W2:Y:S04]  /*18af0*/  LDG.E.LTC128B.U16 R0, desc[UR36][R10.64+0x22] ;  /* 0x000022240a007981 */ /* 0x001ea8000c1e1520 */
[----:B--2---:R0:W-:Y:S04]  /*18b00*/  STL [R1+0x148], R0 ;  /* 0x0001480001007387 */ /* 0x0041e80000100800 */
[----:B0-----:R0:W5:Y:S02]  /*18b10*/  LDL.LU R0, [R1+0x298] ;  /* 0x0002980001007983 */ /* 0x0011640000300800 */
.L_x_137:
[----:B------:R-:W-:Y:S05]  /*18b20*/  BSYNC B1 ;  /* 0x0000000000017941 */ /* 0x000fea0003800000 */
.L_x_136:
[----:B------:R-:W-:Y:S04]  /*18b30*/  STL [R1+0x2c0], R14 ;  /* 0x0002c00e01007387 */ /* 0x000fe80000100800 */
[----:B------:R1:W-:Y:S04]  /*18b40*/  STL [R1+0x2bc], R13 ;  /* 0x0002bc0d01007387 */ /* 0x0003e80000100800 */
[----:B-1----:R-:W2:Y:S04]  /*18b50*/  LDL.LU R13, [R1+0x14c] ;  /* 0x00014c00010d7983 */ /* 0x002ea80000300800 */
[----:B------:R-:W-:Y:S04]  /*18b60*/  STL [R1+0x2b8], R12 ;  /* 0x0002b80c01007387 */ /* 0x000fe80000100800 */
[----:B------:R1:W-:Y:S04]  /*18b70*/  STL [R1+0x2b4], R11 ;  /* 0x0002b40b01007387 */ /* 0x0003e80000100800 */
[----:B-1----:R-:W3:Y:S04]  /*18b80*/  LDL.LU R11, [R1+0x184] ;  /* 0x00018400010b7983 */ /* 0x002ee80000300800 */
[----:B------:R-:W-:Y:S04]  /*18b90*/  STL [R1+0x2b0], R10 ;  /* 0x0002b00a01007387 */ /* 0x000fe80000100800 */
[----:B------:R1:W-:Y:S04]  /*18ba0*/  STL [R1+0x2ac], R9 ;  /* 0x0002ac0901007387 */ /* 0x0003e80000100800 */
[----:B-1----:R-:W4:Y:S04]  /*18bb0*/  LDL.LU R9, [R1+0x148] ;  /* 0x0001480001097983 */ /* 0x002f280000300800 */
[----:B-----5:R-:W-:Y:S04]  /*18bc0*/  STL [R1+0x2a8], R8 ;  /* 0x0002a80801007387 */ /* 0x020fe80000100800 */
[----:B------:R1:W-:Y:S04]  /*18bd0*/  STL.64 [R1+0x2a0], R6 ;  /* 0x0002a00601007387 */ /* 0x0003e80000100a00 */
[----:B-1----:R-:W3:Y:S04]  /*18be0*/  LDL.LU R6, [R1+0x180] ;  /* 0x0001800001067983 */ /* 0x002ee80000300800 */
[----:B------:R-:W3:Y:S04]  /*18bf0*/  LDL.LU R7, [R1+0x260] ;  /* 0x0002600001077983 */ /* 0x000ee80000300800 */
[----:B------:R1:W-:Y:S01]  /*18c00*/  STL [R1+0x298], R3 ;  /* 0x0002980301007387 */ /* 0x0003e20000100800 */
[----:B----4-:R-:W-:-:S04]  /*18c10*/  IMAD.U32 R14, R9, 0x10000, RZ ;  /* 0x00010000090e7824 */ /* 0x010fc800078e00ff */
[----:B------:R-:W-:-:S04]  /*18c20*/  FMUL R14, R14, R16 ;  /* 0x000000100e0e7220 */ /* 0x000fc80000400000 */
[----:B--2---:R-:W-:Y:S02]  /*18c30*/  FFMA R13, R13, R2, R14 ;  /* 0x000000020d0d7223 */ /* 0x004fe4000000000e */
[----:B------:R2:W5:Y:S01]  /*18c40*/  LDL.LU R14, [R1+0x2c0] ;  /* 0x0002c000010e7983 */ /* 0x0005620000300800 */
[----:B---3--:R-:W-:-:S03]  /*18c50*/  IADD3 R6, P4, P5, R7, R4, R6 ;  /* 0x0000000407067210 */ /* 0x008fc60007d9e006 */
[----:B------:R-:W3:Y:S01]  /*18c60*/  LDL.LU R7, [R1+0x254] ;  /* 0x0002540001077983 */ /* 0x000ee20000300800 */
[----:B------:R-:W-:Y:S02]  /*18c70*/  F2FP.BF16.F32.PACK_AB R12, RZ, R13 ;  /* 0x0000000dff0c723e */ /* 0x000fe400000010ff */
[----:B------:R-:W-:Y:S01]  /*18c80*/  PRMT R8, R9, 0x7610, R8 ;  /* 0x0000761009087816 */ /* 0x000fe20000000008 */
[----:B------:R2:W5:Y:S01]  /*18c90*/  LDL.LU R13, [R1+0x2bc] ;  /* 0x0002bc00010d7983 */ /* 0x0005620000300800 */
[----:B------:R-:W-:-:S03]  /*18ca0*/  PRMT R10, R12, 0x7610, R10 ;  /* 0x000076100c0a7816 */ /* 0x000fc6000000000a */
[----:B------:R2:W5:Y:S01]  /*18cb0*/  LDL.LU R12, [R1+0x2b8] ;  /* 0x0002b800010c7983 */ /* 0x0005620000300800 */
[----:B-1----:R-:W-:Y:S02]  /*18cc0*/  PRMT R3, R10, 0x7610, R3 ;  /* 0x000076100a037816 */ /* 0x002fe40000000003 */
[----:B------:R-:W-:Y:S02]  /*18cd0*/  ISETP.GT.AND P3, PT, R0, 0x180, P1 ;  /* 0x000001800000780c */ /* 0x000fe40000f64270 */
[----:B---3--:R-:W-:Y:S02]  /*18ce0*/  IADD3.X R7, R7, R5, R11, P4, P5 ;  /* 0x0000000507077210 */ /* 0x008fe400027ea40b */
[----:B------:R2:W5:Y:S04]  /*18cf0*/  LDL.LU R11, [R1+0x2b4] ;  /* 0x0002b400010b7983 */ /* 0x0005680000300800 */
[----:B------:R2:W5:Y:S04]  /*18d00*/  LDL.LU R10, [R1+0x2b0] ;  /* 0x0002b000010a7983 */ /* 0x0005680000300800 */
[----:B------:R2:W5:Y:S04]  /*18d10*/  LDL.LU R9, [R1+0x2ac] ;  /* 0x0002ac0001097983 */ /* 0x0005680000300800 */
[----:B------:R1:W-:Y:S04]  /*18d20*/  STL.S16 [R1+0x148], R8 ;  /* 0x0001480801007387 */ /* 0x0003e80000100600 */
[----:B------:R3:W-:Y:S04]  /*18d30*/  @P2 STG.E.U16 desc[UR36][R6.64+0x22], R3 ;  /* 0x0000220306002986 */ /* 0x0007e8000c101524 */
[----:B-1----:R2:W5:Y:S04]  /*18d40*/  LDL.LU R8, [R1+0x2a8] ;  /* 0x0002a80001087983 */ /* 0x0025680000300800 */
[----:B---3--:R2:W5:Y:S04]  /*18d50*/  LDL.LU.64 R6, [R1+0x2a0] ;  /* 0x0002a00001067983 */ /* 0x0085680000300a00 */
[----:B------:R2:W5:Y:S01]  /*18d60*/  LDL.LU R3, [R1+0x298] ;  /* 0x0002980001037983 */ /* 0x0005620000300800 */
[----:B------:R-:W-:Y:S04]  /*18d70*/  BSSY B1, `(.L_x_138) ;  /* 0x0000006000017945 */ /* 0x000fe80003800000 */
[----:B------:R-:W-:Y:S05]  /*18d80*/  @!P3 BRA `(.L_x_139) ;  /* 0x000000000010b947 */ /* 0x000fea0003800000 */
[----:B------:R1:W-:Y:S04]  /*18d90*/  STL [R1+0x298], R0 ;  /* 0x0002980001007387 */ /* 0x0003e80000100800 */
[----:B-1---5:R-:W3:Y:S04]  /*18da0*/  LDG.E.LTC128B.U16 R0, desc[UR36][R14.64+0x30] ;  /* 0x000030240e007981 */ /* 0x022ee8000c1e1520 */
[----:B---3--:R1:W-:Y:S04]  /*18db0*/  STL [R1+0x148], R0 ;  /* 0x0001480001007387 */ /* 0x0083e80000100800 */
[----:B-1----:R1:W5:Y:S02]  /*18dc0*/  LDL.LU R0, [R1+0x298] ;  /* 0x0002980001007983 */ /* 0x0023640000300800 */
.L_x_139:
[----:B------:R-:W-:Y:S05]  /*18dd0*/  BSYNC B1 ;  /* 0x0000000000017941 */ /* 0x000fea0003800000 */
.L_x_138:
[----:B-----5:R-:W-:Y:S04]  /*18de0*/  STL [R1+0x2b0], R11 ;  /* 0x0002b00b01007387 */ /* 0x020fe80000100800 */
[----:B------:R3:W-:Y:S04]  /*18df0*/  STL [R1+0x2ac], R10 ;  /* 0x0002ac0a01007387 */ /* 0x0007e80000100800 */
[----:B---3--:R-:W3:Y:S04]  /*18e00*/  LDL.LU R10, [R1+0x150] ;  /* 0x00015000010a7983 */ /* 0x008ee80000300800 */
[----:B------:R-:W-:Y:S04]  /*18e10*/  STL [R1+0x2a8], R9 ;  /* 0x0002a80901007387 */ /* 0x000fe80000100800 */
[----:B------:R-:W-:Y:S04]  /*18e20*/  STL [R1+0x2a4], R8 ;  /* 0x0002a40801007387 */ /* 0x000fe80000100800 */
[----:B------:R4:W-:Y:S04]  /*18e30*/  STL [R1+0x2a0], R5 ;  /* 0x0002a00501007387 */ /* 0x0009e80000100800 */
[----:B----4-:R-:W4:Y:S04]  /*18e40*/  LDL.LU R5, [R1+0x148] ;  /* 0x0001480001057983 */ /* 0x010f280000300800 */
[----:B------:R0:W-:Y:S04]  /*18e50*/  STL [R1+0x29c], R4 ;  /* 0x00029c0401007387 */ /* 0x0001e80000100800 */
[----:B------:R2:W-:Y:S01]  /*18e60*/  STL [R1+0x298], R3 ;  /* 0x0002980301007387 */ /* 0x0005e20000100800 */
[----:B----4-:R-:W-:-:S04]  /*18e70*/  IMAD.U32 R11, R5, 0x10000, RZ ;  /* 0x00010000050b7824 */ /* 0x010fc800078e00ff */
[----:B------:R-:W-:-:S04]  /*18e80*/  FMUL R11, R11, R16 ;  /* 0x000000100b0b7220 */ /* 0x000fc80000400000 */
[----:B---3--:R-:W-:Y:S01]  /*18e90*/  FFMA R10, R10, R2, R11 ;  /* 0x000000020a0a7223 */ /* 0x008fe2000000000b */
[----:B0-----:R-:W-:Y:S01]  /*18ea0*/  PRMT R4, R5, 0x7610, R4 ;  /* 0x0000761005047816 */ /* 0x001fe20000000004 */
[----:B------:R0:W5:Y:S03]  /*18eb0*/  LDL.LU R11, [R1+0x2b0] ;  /* 0x0002b000010b7983 */ /* 0x0001660000300800 */
[----:B------:R-:W-:Y:S02]  /*18ec0*/  F2FP.BF16.F32.PACK_AB R9, RZ, R10 ;  /* 0x0000000aff09723e */ /* 0x000fe400000010ff */
[----:B------:R0:W5:Y:S02]  /*18ed0*/  LDL.LU R10, [R1+0x2ac] ;  /* 0x0002ac00010a7983 */ /* 0x0001640000300800 */
[----:B------:R-:W-:Y:S02]  /*18ee0*/  PRMT R8, R9, 0x7610, R8 ;  /* 0x0000761009087816 */ /* 0x000fe40000000008 */
[----:B------:R0:W5:Y:S01]  /*18ef0*/  LDL.LU R9, [R1+0x2a8] ;  /* 0x0002a80001097983 */ /* 0x0001620000300800 */
[----:B------:R-:W-:-:S02]  /*18f00*/  ISETP.GT.AND P2, PT, R0, 0x180, P0 ;  /* 0x000001800000780c */ /* 0x000fc40000744270 */
[----:B--2---:R-:W-:Y:S02]  /*18f10*/  PRMT R3, R8, 0x7610, R3 ;  /* 0x0000761008037816 */ /* 0x004fe40000000003 */
[----:B------:R0:W5:Y:S04]  /*18f20*/  LDL.LU R8, [R1+0x2a4] ;  /* 0x0002a40001087983 */ /* 0x0001680000300800 */
[----:B------:R0:W5:Y:S04]  /*18f30*/  LDL.LU R5, [R1+0x2a0] ;  /* 0x0002a00001057983 */ /* 0x0001680000300800 */
[----:B------:R2:W-:Y:S04]  /*18f40*/  STL.S16 [R1+0x140], R4 ;  /* 0x0001400401007387 */ /* 0x0005e80000100600 */
[----:B------:R3:W-:Y:S04]  /*18f50*/  @P3 STG.E.U16 desc[UR36][R6.64+0x30], R3 ;  /* 0x0000300306003986 */ /* 0x0007e8000c101524 */
[----:B--2---:R0:W5:Y:S04]  /*18f60*/  LDL.LU R4, [R1+0x29c] ;  /* 0x00029c0001047983 */ /* 0x0041680000300800 */
[----:B---3--:R0:W5:Y:S01]  /*18f70*/  LDL.LU R3, [R1+0x298] ;  /* 0x0002980001037983 */ /* 0x0081620000300800 */
[----:B------:R-:W-:Y:S04]  /*18f80*/  BSSY B1, `(.L_x_140) ;  /* 0x0000006000017945 */ /* 0x000fe80003800000 */
[----:B------:R-:W-:Y:S05]  /*18f90*/  @!P2 BRA `(.L_x_141) ;  /* 0x000000000010a947 */ /* 0x000fea0003800000 */
[----:B------:R2:W-:Y:S04]  /*18fa0*/  STL [R1+0x298], R0 ;  /* 0x0002980001007387 */ /* 0x0005e80000100800 */
[----:B--2---:R-:W2:Y:S04]  /*18fb0*/  LDG.E.LTC128B.U16 R0, desc[UR36][R14.64+0x32] ;  /* 0x000032240e007981 */ /* 0x004ea8000c1e1520 */
[----:B--2---:R2:W-:Y:S04]  /*18fc0*/  STL [R1+0x140], R0 ;  /* 0x0001400001007387 */ /* 0x0045e80000100800 */
[----:B--2---:R2:W5:Y:S02]  /*18fd0*/  LDL.LU R0, [R1+0x298] ;  /* 0x0002980001007983 */ /* 0x0045640000300800 */
.L_x_141:
[----:B------:R-:W-:Y:S05]  /*18fe0*/  BSYNC B1 ;  /* 0x0000000000017941 */ /* 0x000fea0003800000 */
.L_x_140:
        /* <DEDUP_REMOVED lines=19> */
[----:B-1----:R-:W-:Y:S02]  /*19120*/  PRMT R3, R8, 0x7610, R3 ;  /* 0x0000761008037816 */ /* 0x002fe40000000003 */
[----:B------:R0:W5:Y:S04]  /*19130*/  LDL.LU R8, [R1+0x2a4] ;  /* 0x0002a40001087983 */ /* 0x0001680000300800 */
[----:B------:R0:W5:Y:S04]  /*19140*/  LDL.LU R5, [R1+0x2a0] ;  /* 0x0002a00001057983 */ /* 0x0001680000300800 */
[----:B------:R1:W-:Y:S04]  /*19150*/  STL.S16 [R1+0x140], R4 ;  /* 0x0001400401007387 */ /* 0x0003e80000100600 */
[----:B------:R3:W-:Y:S04]  /*19160*/  @P2 STG.E.U16 desc[UR36][R6.64+0x32], R3 ;  /* 0x0000320306002986 */ /* 0x0007e8000c101524 */
[----:B-1----:R0:W5:Y:S04]  /*19170*/  LDL.LU R4, [R1+0x29c] ;  /* 0x00029c0001047983 */ /* 0x0021680000300800 */
[----:B---3--:R0:W5:Y:S01]  /*19180*/  LDL.LU R3, [R1+0x298] ;  /* 0x0002980001037983 */ /* 0x0081620000300800 */
[----:B------:R-:W-:Y:S04]  /*19190*/  BSSY B1, `(.L_x_142) ;  /* 0x0000006000017945 */ /* 0x000fe80003800000 */
[----:B------:R-:W-:Y:S05]  /*191a0*/  @!P1 BRA `(.L_x_143) ;  /* 0x0000000000109947 */ /* 0x000fea0003800000 */
[----:B------:R1:W-:Y:S04]  /*191b0*/  STL [R1+0x298], R0 ;  /* 0x0002980001007387 */ /* 0x0003e80000100800 */
[----:B-1---5:R-:W3:Y:S04]  /*191c0*/  LDG.E.LTC128B.U16 R0, desc[UR36][R10.64+0x30] ;  /* 0x000030240a007981 */ /* 0x022ee8000c1e1520 */
[----:B---3--:R1:W-:Y:S04]  /*191d0*/  STL [R1+0x140], R0 ;  /* 0x0001400001007387 */ /* 0x0083e80000100800 */
[----:B-1----:R1:W5:Y:S02]  /*191e0*/  LDL.LU R0, [R1+0x298] ;  /* 0x0002980001007983 */ /* 0x0023640000300800 */
.L_x_143:
[----:B------:R-:W-:Y:S05]  /*191f0*/  BSYNC B1 ;  /* 0x0000000000017941 */ /* 0x000fea0003800000 */
.L_x_142:
        /* <DEDUP_REMOVED lines=32> */
.L_x_145:
[----:B------:R-:W-:Y:S05]  /*19400*/  BSYNC B1 ;  /* 0x0000000000017941 */ /* 0x000fea0003800000 */
.L_x_144:
[----:B------:R-:W-:Y:S04]  /*19410*/  STL [R1+0x2b0], R10 ;  /* 0x0002b00a01007387 */ /* 0x000fe80000100800 */
[----:B-----5:R3:W-:Y:S04]  /*19420*/  STL [R1+0x2ac], R9 ;  /* 0x0002ac0901007387 */ /* 0x0207e80000100800 */
[----:B---3--:R-:W3:Y:S04]  /*19430*/  LDL.LU R9, [R1+0x15c] ;  /* 0x00015c0001097983 */ /* 0x008ee80000300800 */
[----:B------:R-:W-:Y:S04]  /*19440*/  STL [R1+0x2a8], R8 ;  /* 0x0002a80801007387 */ /* 0x000fe80000100800 */
[----:B------:R-:W-:Y:S04]  /*19450*/  STL [R1+0x2a4], R7 ;  /* 0x0002a40701007387 */ /* 0x000fe80000100800 */
[----:B------:R4:W-:Y:S04]  /*19460*/  STL [R1+0x2a0], R6 ;  /* 0x0002a00601007387 */ /* 0x0009e80000100800 */
[----:B----4-:R-:W4:Y:S04]  /*19470*/  LDL.LU R6, [R1+0x140] ;  /* 0x0001400001067983 */ /* 0x010f280000300800 */
[----:B------:R0:W-:Y:S04]  /*19480*/  STL [R1+0x29c], R5 ;  /* 0x00029c0501007387 */ /* 0x0001e80000100800 */
[----:B------:R1:W-:Y:S01]  /*19490*/  STL [R1+0x298], R4 ;  /* 0x0002980401007387 */ /* 0x0003e20000100800 */
[----:B----4-:R-:W-:-:S05]  /*194a0*/  SHF.L.U32 R10, R6, 0x10, RZ ;  /* 0x00000010060a7819 */ /* 0x010fca00000006ff */
[----:B------:R-:W-:-:S04]  /*194b0*/  FMUL R10, R10, R16 ;  /* 0x000000100a0a7220 */ /* 0x000fc80000400000 */
[----:B---3--:R-:W-:Y:S01]  /*194c0*/  FFMA R9, R9, R2, R10 ;  /* 0x0000000209097223 */ /* 0x008fe2000000000a */
[----:B0-----:R-:W-:Y:S01]  /*194d0*/  PRMT R5, R6, 0x7610, R5 ;  /* 0x0000761006057816 */ /* 0x001fe20000000005 */
[----:B------:R0:W5:Y:S01]  /*194e0*/  LDL.LU R10, [R1+0x2b0] ;  /* 0x0002b000010a7983 */ /* 0x0001620000300800 */
[----:B------:R-:W-:Y:S02]  /*194f0*/  ISETP.GT.AND P3, PT, R3, 0x20, PT ;  /* 0x000000200300780c */ /* 0x000fe40003f64270 */
[----:B------:R-:W-:Y:S02]  /*19500*/  F2FP.BF16.F32.PACK_AB R8, RZ, R9 ;  /* 0x00000009ff08723e */ /* 0x000fe400000010ff */
[----:B------:R0:W5:Y:S02]  /*19510*/  LDL.LU R9, [R1+0x2ac] ;  /* 0x0002ac0001097983 */ /* 0x0001640000300800 */
[----:B------:R-:W-:Y:S02]  /*19520*/  PRMT R7, R8, 0x7610, R7 ;  /* 0x0000761008077816 */ /* 0x000fe40000000007 */
[----:B------:R0:W5:Y:S01]  /*19530*/  LDL.LU R8, [R1+0x2a8] ;  /* 0x0002a80001087983 */ /* 0x0001620000300800 */
[----:B------:R-:W-:-:S02]  /*19540*/  ISETP.GT.AND P1, PT, R0, RZ, P3 ;  /* 0x000000ff0000720c */ /* 0x000fc40001f24270 */
        /* <DEDUP_REMOVED lines=9> */
[----:B------:R1:W-:Y:S04]  /*195e0*/  STL.64 [R1+0x2a0], R2 ;  /* 0x0002a00201007387 */ /* 0x0003e80000100a00 */
[----:B-1----:R-:W3:Y:S04]  /*195f0*/  LDL.64 R2, [R1+0x240] ;  /* 0x0002400001027983 */ /* 0x002ee80000100a00 */
[----:B------:R3:W-:Y:S04]  /*19600*/  STL [R1+0x298], R0 ;  /* 0x0002980001007387 */ /* 0x0007e80000100800 */
[----:B---3--:R-:W3:Y:S04]  /*19610*/  LDG.E.LTC128B.U16 R0, desc[UR36][R2.64+0x40] ;  /* 0x0000402402007981 */ /* 0x008ee8000c1e1520 */
[----:B------:R1:W5:Y:S04]  /*19620*/  LDL.LU.64 R2, [R1+0x2a0] ;  /* 0x0002a00001027983 */ /* 0x0003680000300a00 */
[----:B---3--:R3:W-:Y:S04]  /*19630*/  STL [R1+0x140], R0 ;  /* 0x0001400001007387 */ /* 0x0087e80000100800 */
[----:B---3--:R1:W5:Y:S02]  /*19640*/  LDL.LU R0, [R1+0x298] ;  /* 0x0002980001007983 */ /* 0x0083640000300800 */
.L_x_147:
[----:B------:R-:W-:Y:S05]  /*19650*/  BSYNC B1 ;  /* 0x0000000000017941 */ /* 0x000fea0003800000 */
.L_x_146:
[----:B------:R-:W-:Y:S04]  /*19660*/  STL [R1+0x2b0], R12 ;  /* 0x0002b00c01007387 */ /* 0x000fe80000100800 */
[----:B------:R3:W-:Y:S04]  /*19670*/  STL [R1+0x2ac], R11 ;  /* 0x0002ac0b01007387 */ /* 0x0007e80000100800 */
[----:B---3--:R-:W3:Y:S04]  /*19680*/  LDL.LU R11, [R1+0x120] ;  /* 0x00012000010b7983 */ /* 0x008ee80000300800 */
[----:B-----5:R-:W-:Y:S04]  /*19690*/  STL [R1+0x2a8], R10 ;  /* 0x0002a80a01007387 */ /* 0x020fe80000100800 */
        /* <DEDUP_REMOVED lines=25> */
[----:B------:R2:W-:Y:S04]  /*19830*/  STL.64 [R1+0x2a0], R2 ;  /* 0x0002a00201007387 */ /* 0x0005e80000100a00 */
[----:B--2---:R-:W2:Y:S04]  /*19840*/  LDL.64 R2, [R1+0x240] ;  /* 0x0002400001027983 */ /* 0x004ea80000100a00 */
[----:B------:R2:W-:Y:S04]  /*19850*/  STL [R1+0x298], R0 ;  /* 0x0002980001007387 */ /* 0x0005e80000100800 */
[----:B--2---:R-:W2:Y:S04]  /*19860*/  LDG.E.LTC128B.U16 R0, desc[UR36][R2.64+0x42] ;  /* 0x0000422402007981 */ /* 0x004ea8000c1e1520 */
[----:B------:R3:W5:Y:S04]  /*19870*/  LDL.LU.64 R2, [R1+0x2a0] ;  /* 0x0002a00001027983 */ /* 0x0007680000300a00 */
[----:B--2---:R2:W-:Y:S04]  /*19880*/  STL [R1+0x120], R0 ;  /* 0x0001200001007387 */ /* 0x0045e80000100800 */
[----:B--2---:R3:W5:Y:S02]  /*19890*/  LDL.LU R0, [R1+0x298] ;  /* 0x0002980001007983 */ /* 0x0047640000300800 */
.L_x_149:
[----:B------:R-:W-:Y:S05]  /*198a0*/  BSYNC B1 ;  /* 0x0000000000017941 */ /* 0x000fea0003800000 */
.L_x_148:
[----:B-----5:R-:W-:Y:S04]  /*198b0*/  STL [R1+0x2b0], R11 ;  /* 0x0002b00b01007387 */ /* 0x020fe80000100800 */
[----:B------:R2:W-:Y:S04]  /*198c0*/  STL [R1+0x2ac], R10 ;  /* 0x0002ac0a01007387 */ /* 0x0005e80000100800 */
[----:B--2---:R-:W2:Y:S04]  /*198d0*/  LDL.LU R10, [R1+0x124] ;  /* 0x00012400010a7983 */ /* 0x004ea80000300800 */
        /* <DEDUP_REMOVED lines=8> */
[----:B--2---:R-:W-:Y:S01]  /*19960*/  FFMA R10, R10, R2, R11 ;  /* 0x000000020a0a7223 */ /* 0x004fe2000000000b */
        /* <DEDUP_REMOVED lines=13> */
[----:B--2---:R0:W5:Y:S01]  /*19a40*/  LDL.LU R3, [R1+0x298] ;  /* 0x0002980001037983 */ /* 0x0041620000300800 */
[----:B------:R-:W-:Y:S04]  /*19a50*/  BSSY B1, `(.L_x_150) ;  /* 0x0000009000017945 */ /* 0x000fe80003800000 */
[----:B------:R-:W-:Y:S05]  /*19a60*/  @!P1 BRA `(.L_x_151) ;  /* 0x00000000001c9947 */ /* 0x000fea0003800000 */
[----:B-----5:R1:W-:Y:S04]  /*19a70*/  STL.64 [R1+0x2a0], R2 ;  /* 0x0002a00201007387 */ /* 0x0203e80000100a00 */
[----:B-1----:R-:W2:Y:S04]  /*19a80*/  LDL.64 R2, [R1+0x220] ;  /* 0x0002200001027983 */ /* 0x002ea80000100a00 */
[----:B------:R2:W-:Y:S04]  /*19a90*/  STL [R1+0x298], R0 ;  /* 0x0002980001007387 */ /* 0x0005e80000100800 */
[----:B--2---:R-:W2:Y:S04]  /*19aa0*/  LDG.E.LTC128B.U16 R0, desc[UR36][R2.64+0x40] ;  /* 0x0000402402007981 */ /* 0x004ea8000c1e1520 */
[----:B------:R1:W5:Y:S04]  /*19ab0*/  LDL.LU.64 R2, [R1+0x2a0] ;  /* 0x0002a00001027983 */ /* 0x0003680000300a00 */
[----:B--2---:R2:W-:Y:S04]  /*19ac0*/  STL [R1+0x120], R0 ;  /* 0x0001200001007387 */ /* 0x0045e80000100800 */
[----:B--2---:R1:W5:Y:S02]  /*19ad0*/  LDL.LU R0, [R1+0x298] ;  /* 0x0002980001007983 */ /* 0x0043640000300800 */
.L_x_151:
[----:B------:R-:W-:Y:S05]  /*19ae0*/  BSYNC B1 ;  /* 0x0000000000017941 */ /* 0x000fea0003800000 */
.L_x_150:
[----:B-----5:R-:W-:Y:S04]  /*19af0*/  STL [R1+0x2bc], R11 ;  /* 0x0002bc0b01007387 */ /* 0x020fe80000100800 */
[----:B------:R2:W-:Y:S04]  /*19b00*/  STL [R1+0x2b8], R10 ;  /* 0x0002b80a01007387 */ /* 0x0005e80000100800 */
[----:B--2---:R-:W2:Y:S04]  /*19b10*/  LDL.LU R10, [R1+0x128] ;  /* 0x00012800010a7983 */ /* 0x004ea80000300800 */
[----:B------:R-:W-:Y:S04]  /*19b20*/  STL [R1+0x2b4], R9 ;  /* 0x0002b40901007387 */ /* 0x000fe80000100800 */
[----:B------:R-:W-:Y:S04]  /*19b30*/  STL [R1+0x2b0], R8 ;  /* 0x0002b00801007387 */ /* 0x000fe80000100800 */
[----:B------:R4:W-:Y:S04]  /*19b40*/  STL [R1+0x2ac], R7 ;  /* 0x0002ac0701007387 */ /* 0x0009e80000100800 */
[----:B----4-:R-:W4:Y:S04]  /*19b50*/  LDL.LU R7, [R1+0x120] ;  /* 0x0001200001077983 */ /* 0x010f280000300800 */
[----:B------:R-:W-:Y:S04]  /*19b60*/  STL [R1+0x2a8], R6 ;  /* 0x0002a80601007387 */ /* 0x000fe80000100800 */
[----:B------:R0:W-:Y:S04]  /*19b70*/  STL.64 [R1+0x2a0], R4 ;  /* 0x0002a00401007387 */ /* 0x0001e80000100a00 */
[----:B0-----:R-:W3:Y:S04]  /*19b80*/  LDL.64 R4, [R1+0x228] ;  /* 0x0002280001047983 */ /* 0x001ee80000100a00 */
[----:B------:R0:W-:Y:S01]  /*19b90*/  STL [R1+0x298], R3 ;  /* 0x0002980301007387 */ /* 0x0001e20000100800 */
[----:B----4-:R-:W-:-:S04]  /*19ba0*/  IMAD.U32 R11, R7, 0x10000, RZ ;  /* 0x00010000070b7824 */ /* 0x010fc800078e00ff */
[----:B------:R-:W-:-:S04]  /*19bb0*/  FMUL R11, R11, R16 ;  /* 0x000000100b0b7220 */ /* 0x000fc80000400000 */
[----:B--2---:R-:W-:Y:S01]  /*19bc0*/  FFMA R10, R10, R2, R11 ;  /* 0x000000020a0a7223 */ /* 0x004fe2000000000b */
[----:B------:R-:W-:Y:S01]  /*19bd0*/  PRMT R6, R7, 0x7610, R6 ;  /* 0x0000761007067816 */ /* 0x000fe20000000006 */
[----:B------:R2:W5:Y:S03]  /*19be0*/  LDL.LU R11, [R1+0x2bc] ;  /* 0x0002bc00010b7983 */ /* 0x0005660000300800 */
[----:B------:R-:W-:Y:S02]  /*19bf0*/  F2FP.BF16.F32.PACK_AB R9, RZ, R10 ;  /* 0x0000000aff09723e */ /* 0x000fe400000010ff */
[----:B------:R2:W5:Y:S02]  /*19c00*/  LDL.LU R10, [R1+0x2b8] ;  /* 0x0002b800010a7983 */ /* 0x0005640000300800 */
[----:B------:R-:W-:Y:S02]  /*19c10*/  PRMT R8, R9, 0x7610, R8 ;  /* 0x0000761009087816 */ /* 0x000fe40000000008 */
[----:B------:R2:W5:Y:S01]  /*19c20*/  LDL.LU R9, [R1+0x2b4] ;  /* 0x0002b40001097983 */ /* 0x0005620000300800 */
[----:B------:R-:W-:-:S02]  /*19c30*/  ISETP.GT.AND P0, PT, R0, 0x8, P2 ;  /* 0x000000080000780c */ /* 0x000fc40001704270 */
[----:B0-----:R-:W-:Y:S02]  /*19c40*/  PRMT R3, R8, 0x7610, R3 ;  /* 0x0000761008037816 */ /* 0x001fe40000000003 */
[----:B------:R2:W5:Y:S04]  /*19c50*/  LDL.LU R8, [R1+0x2b0] ;  /* 0x0002b00001087983 */ /* 0x0005680000300800 */
[----:B------:R2:W5:Y:S04]  /*19c60*/  LDL.LU R7, [R1+0x2ac] ;  /* 0x0002ac0001077983 */ /* 0x0005680000300800 */
[----:B------:R0:W-:Y:S04]  /*19c70*/  STL.S16 [R1+0x120], R6 ;  /* 0x0001200601007387 */ /* 0x0001e80000100600 */
[----:B---3--:R3:W-:Y:S04]  /*19c80*/  @P1 STG.E.U16 desc[UR36][R4.64+0x40], R3 ;  /* 0x0000400304001986 */ /* 0x0087e8000c101524 */
[----:B0-----:R2:W5:Y:S04]  /*19c90*/  LDL.LU R6, [R1+0x2a8] ;  /* 0x0002a80001067983 */ /* 0x0015680000300800 */
[----:B---3--:R2:W5:Y:S04]  /*19ca0*/  LDL.LU.64 R4, [R1+0x2a0] ;  /* 0x0002a00001047983 */ /* 0x0085680000300a00 */
[----:B------:R2:W5:Y:S01]  /*19cb0*/  LDL.LU R3, [R1+0x298] ;  /* 0x0002980001037983 */ /* 0x0005620000300800 */
[----:B------:R-:W-:Y:S04]  /*19cc0*/  BSSY B1, `(.L_x_152) ;  /* 0x0000009000017945 */ /* 0x000fe80003800000 */
[----:B------:R-:W-:Y:S05]  /*19cd0*/  @!P0 BRA `(.L_x_153) ;  /* 0x00000000001c8947 */ /* 0x000fea0003800000 */
[----:B-----5:R0:W-:Y:S04]  /*19ce0*/  STL.64 [R1+0x2a0], R2 ;  /* 0x0002a00201007387 */ /* 0x0201e80000100a00 */
[----:B0-----:R-:W3:Y:S04]  /*19cf0*/  LDL.64 R2, [R1+0x220] ;  /* 0x0002200001027983 */ /* 0x001ee80000100a00 */
[----:B------:R3:W-:Y:S04]  /*19d00*/  STL [R1+0x298], R0 ;  /* 0x0002980001007387 */ /* 0x0007e80000100800 */
[----:B---3--:R-:W3:Y:S04]  /*19d10*/  LDG.E.LTC128B.U16 R0, desc[UR36][R2.64+0x42] ;  /* 0x0000422402007981 */ /* 0x008ee8000c1e1520 */
[----:B------:R0:W5:Y:S04]  /*19d20*/  LDL.LU.64 R2, [R1+0x2a0] ;  /* 0x0002a00001027983 */ /* 0x0001680000300a00 */
[----:B---3--:R3:W-:Y:S04]  /*19d30*/  STL [R1+0x120], R0 ;  /* 0x0001200001007387 */ /* 0x0087e80000100800 */
[----:B---3--:R0:W5:Y:S02]  /*19d40*/  LDL.LU R0, [R1+0x298] ;  /* 0x0002980001007983 */ /* 0x0081640000300800 */
.L_x_153:
[----:B------:R-:W-:Y:S05]  /*19d50*/  BSYNC B1 ;  /* 0x0000000000017941 */ /* 0x000fea0003800000 */
.L_x_152:
[----:B------:R-:W-:Y:S04]  /*19d60*/  STL [R1+0x2bc], R12 ;  /* 0x0002bc0c01007387 */ /* 0x000fe80000100800 */
[----:B-----5:R3:W-:Y:S04]  /*19d70*/  STL [R1+0x2b8], R11 ;  /* 0x0002b80b01007387 */ /* 0x0207e80000100800 */
[----:B---3--:R-:W3:Y:S04]  /*19d80*/  LDL.LU R11, [R1+0x12c] ;  /* 0x00012c00010b7983 */ /* 0x008ee80000300800 */
[----:B------:R-:W-:Y:S04]  /*19d90*/  STL [R1+0x2b4], R10 ;  /* 0x0002b40a01007387 */ /* 0x000fe80000100800 */
[----:B------:R-:W-:Y:S04]  /*19da0*/  STL [R1+0x2b0], R9 ;  /* 0x0002b00901007387 */ /* 0x000fe80000100800 */
[----:B------:R4:W-:Y:S04]  /*19db0*/  STL [R1+0x2ac], R8 ;  /* 0x0002ac0801007387 */ /* 0x0009e80000100800 */
[----:B----4-:R-:W4:Y:S04]  /*19dc0*/  LDL.LU R8, [R1+0x120] ;  /* 0x0001200001087983 */ /* 0x010f280000300800 */
[----:B------:R-:W-:Y:S04]  /*19dd0*/  STL [R1+0x2a8], R5 ;  /* 0x0002a80501007387 */ /* 0x000fe80000100800 */
[----:B------:R1:W-:Y:S04]  /*19de0*/  STL.64 [R1+0x2a0], R6 ;  /* 0x0002a00601007387 */ /* 0x0003e80000100a00 */
[----:B-1----:R-:W2:Y:S04]  /*19df0*/  LDL.64 R6, [R1+0x228] ;  /* 0x0002280001067983 */ /* 0x002ea80000100a00 */
[----:B------:R1:W-:Y:S01]  /*19e00*/  STL [R1+0x298], R4 ;  /* 0x0002980401007387 */ /* 0x0003e20000100800 */
[----:B----4-:R-:W-:-:S04]  /*19e10*/  IMAD.U32 R12, R8, 0x10000, RZ ;  /* 0x00010000080c7824 */ /* 0x010fc800078e00ff */
[----:B------:R-:W-:-:S04]  /*19e20*/  FMUL R12, R12, R16 ;  /* 0x000000100c0c7220 */ /* 0x000fc80000400000 */
[----:B---3--:R-:W-:Y:S01]  /*19e30*/  FFMA R11, R11, R2, R12 ;  /* 0x000000020b0b7223 */ /* 0x008fe2000000000c */
[----:B------:R-:W-:Y:S01]  /*19e40*/  PRMT R5, R8, 0x7610, R5 ;  /* 0x0000761008057816 */ /* 0x000fe20000000005 */
        /* <DEDUP_REMOVED lines=11> */
[----:B--2---:R2:W-:Y:S04]  /*19f00*/  @P0 STG.E.U16 desc[UR36][R6.64+0x42], R4 ;  /* 0x0000420406000986 */ /* 0x0045e8000c101524 */
[----:B-1----:R3:W5:Y:S04]  /*19f10*/  LDL.LU R5, [R1+0x2a8] ;  /* 0x0002a80001057983 */ /* 0x0027680000300800 */
[----:B--2---:R3:W5:Y:S04]  /*19f20*/  LDL.LU.64 R6, [R1+0x2a0] ;  /* 0x0002a00001067983 */ /* 0x0047680000300a00 */
[----:B------:R3:W5:Y:S01]  /*19f30*/  LDL.LU R4, [R1+0x298] ;  /* 0x0002980001047983 */ /* 0x0007620000300800 */
[----:B------:R-:W-:Y:S04]  /*19f40*/  BSSY B1, `(.L_x_154) ;  /* 0x0000009000017945 */ /* 0x000fe80003800000 */
[----:B------:R-:W-:Y:S05]  /*19f50*/  @!P5 BRA `(.L_x_155) ;  /* 0x00000000001cd947 */ /* 0x000fea0003800000 */
[----:B------:R1:W-:Y:S04]  /*19f60*/  STL.64 [R1+0x2a0], R2 ;  /* 0x0002a00201007387 */ /* 0x0003e80000100a00 */
[----:B-1----:R-:W2:Y:S04]  /*19f70*/  LDL.64 R2, [R1+0x240] ;  /* 0x0002400001027983 */ /* 0x002ea80000100a00 */
[----:B------:R2:W-:Y:S04]  /*19f80*/  STL [R1+0x298], R0 ;  /* 0x0002980001007387 */ /* 0x0005e80000100800 */
[----:B--2---:R-:W2:Y:S04]  /*19f90*/  LDG.E.LTC128B.U16 R0, desc[UR36][R2.64+0x50] ;  /* 0x0000502402007981 */ /* 0x004ea8000c1e1520 */
[----:B------:R1:W5:Y:S04]  /*19fa0*/  LDL.LU.64 R2, [R1+0x2a0] ;  /* 0x0002a00001027983 */ /* 0x0003680000300a00 */
[----:B--2---:R2:W-:Y:S04]  /*19fb0*/  STL [R1+0x120], R0 ;  /* 0x0001200001007387 */ /* 0x0045e80000100800 */
[----:B--2---:R1:W5:Y:S02]  /*19fc0*/  LDL.LU R0, [R1+0x298] ;  /* 0x0002980001007983 */ /* 0x0043640000300800 */
.L_x_155:
[----:B------:R-:W-:Y:S05]  /*19fd0*/  BSYNC B1 ;  /* 0x0000000000017941 */ /* 0x000fea0003800000 */
.L_x_154:
        /* <DEDUP_REMOVED lines=20> */
[----:B---3--:R-:W-:Y:S02]  /*1a120*/  PRMT R4, R7, 0x7610, R4 ;  /* 0x0000761007047816 */ /* 0x008fe40000000004 */
        /* <DEDUP_REMOVED lines=15> */
.L_x_157:
[----:B------:R-:W-:Y:S05]  /*1a220*/  BSYNC B1 ;  /* 0x0000000000017941 */ /* 0x000fea0003800000 */
.L_x_156:
        /* <DEDUP_REMOVED lines=35> */
.L_x_159:
[----:B------:R-:W-:Y:S05]  /*1a460*/  BSYNC B1 ;  /* 0x0000000000017941 */ /* 0x000fea0003800000 */
.L_x_158:
        /* <DEDUP_REMOVED lines=38> */
.L_x_161:
[----:B------:R-:W-:Y:S05]  /*1a6d0*/  BSYNC B1 ;  /* 0x0000000000017941 */ /* 0x000fea0003800000 */
.L_x_160:
[----:B-----5:R-:W-:Y:S04]  /*1a6e0*/  STL [R1+0x2bc], R11 ;  /* 0x0002bc0b01007387 */ /* 0x020fe80000100800 */
[----:B------:R3:W-:Y:S04]  /*1a6f0*/  STL [R1+0x2b8], R10 ;  /* 0x0002b80a01007387 */ /* 0x0007e80000100800 */
        /* <DEDUP_REMOVED lines=29> */
[----:B------:R1:W-:Y:S04]  /*1a8d0*/  STL [R1+0x298], R0 ;  /* 0x0002980001007387 */ /* 0x0003e80000100800 */
[----:B-1----:R-:W2:Y:S04]  /*1a8e0*/  LDG.E.LTC128B.U16 R0, desc[UR36][R234.64+0x40] ;  /* 0x00004024ea007981 */ /* 0x002ea8000c1e1520 */
[----:B--2---:R1:W-:Y:S04]  /*1a8f0*/  STL [R1+0x120], R0 ;  /* 0x0001200001007387 */ /* 0x0043e80000100800 */
[----:B-1----:R1:W5:Y:S02]  /*1a900*/  LDL.LU R0, [R1+0x298] ;  /* 0x0002980001007983 */ /* 0x0023640000300800 */
.L_x_163:
[----:B------:R-:W-:Y:S05]  /*1a910*/  BSYNC B1 ;  /* 0x0000000000017941 */ /* 0x000fea0003800000 */
.L_x_162:
        /* <DEDUP_REMOVED lines=32> */
.L_x_165:
[----:B------:R-:W-:Y:S05]  /*1ab20*/  BSYNC B1 ;  /* 0x0000000000017941 */ /* 0x000fea0003800000 */
.L_x_164:
        /* <DEDUP_REMOVED lines=29> */
[----:B-1----:R-:W3:Y:S04]  /*1ad00*/  LDG.E.LTC128B.U16 R0, desc[UR36][R232.64+0x40] ;  /* 0x00004024e8007981 */ /* 0x002ee8000c1e1520 */
[----:B---3--:R1:W-:Y:S04]  /*1ad10*/  STL [R1+0x100], R0 ;  /* 0x0001000001007387 */ /* 0x0083e80000100800 */
[----:B-1----:R1:W5:Y:S02]  /*1ad20*/  LDL.LU R0, [R1+0x298] ;  /* 0x0002980001007983 */ /* 0x0023640000300800 */
.L_x_167:
[----:B------:R-:W-:Y:S05]  /*1ad30*/  BSYNC B1 ;  /* 0x0000000000017941 */ /* 0x000fea0003800000 */
.L_x_166:
[----:B------:R-:W-:Y:S04]  /*1ad40*/  STL [R1+0x2bc], R11 ;  /* 0x0002bc0b01007387 */ /* 0x000fe80000100800 */
[----:B------:R3:W-:Y:S04]  /*1ad50*/  STL [R1+0x2b8], R10 ;  /* 0x0002b80a01007387 */ /* 0x0007e80000100800 */
[----:B---3--:R-:W3:Y:S04]  /*1ad60*/  LDL.LU R10, [R1+0x108] ;  /* 0x00010800010a7983 */ /* 0x008ee80000300800 */
[----:B-----5:R-:W-:Y:S04]  /*1ad70*/  STL [R1+0x2b4], R9 ;  /* 0x0002b40901007387 */ /* 0x020fe80000100800 */
[----:B------:R-:W-:Y:S04]  /*1ad80*/  STL [R1+0x2b0], R8 ;  /* 0x0002b00801007387 */ /* 0x000fe80000100800 */
[----:B------:R4:W-:Y:S04]  /*1ad90*/  STL [R1+0x2ac], R7 ;  /* 0x0002ac0701007387 */ /* 0x0009e80000100800 */
[----:B----4-:R-:W4:Y:S04]  /*1ada0*/  LDL.LU R7, [R1+0x100] ;  /* 0x0001000001077983 */ /* 0x010f280000300800 */
[----:B------:R-:W-:Y:S04]  /*1adb0*/  STL [R1+0x2a8], R6 ;  /* 0x0002a80601007387 */ /* 0x000fe80000100800 */
[----:B------:R0:W-:Y:S04]  /*1adc0*/  STL.64 [R1+0x2a0], R4 ;  /* 0x0002a00401007387 */ /* 0x0001e80000100a00 */
[----:B0-----:R-:W2:Y:S04]  /*1add0*/  LDL.64 R4, [R1+0x200] ;  /* 0x0002000001047983 */ /* 0x001ea80000100a00 */
        /* <DEDUP_REMOVED lines=15> */
[----:B--2---:R2:W-:Y:S04]  /*1aed0*/  @P5 STG.E.U16 desc[UR36][R4.64+0x40], R3 ;  /* 0x0000400304005986 */ /* 0x0045e8000c101524 */
[----:B0-----:R3:W5:Y:S04]  /*1aee0*/  LDL.LU R6, [R1+0x2a8] ;  /* 0x0002a80001067983 */ /* 0x0017680000300800 */
[----:B--2---:R3:W5:Y:S04]  /*1aef0*/  LDL.LU.64 R4, [R1+0x2a0] ;  /* 0x0002a00001047983 */ /* 0x0047680000300a00 */
[----:B------:R3:W5:Y:S01]  /*1af00*/  LDL.LU R3, [R1+0x298] ;  /* 0x0002980001037983 */ /* 0x0007620000300800 */
[----:B------:R-:W-:Y:S04]  /*1af10*/  BSSY B1, `(.L_x_168) ;  /* 0x0000006000017945 */ /* 0x000fe80003800000 */
[----:B------:R-:W-:Y:S05]  /*1af20*/  @!P4 BRA `(.L_x_169) ;  /* 0x000000000010c947 */ /* 0x000fea0003800000 */
[----:B------:R0:W-:Y:S04]  /*1af30*/  STL [R1+0x298], R0 ;  /* 0x0002980001007387 */ /* 0x0001e80000100800 */
[----:B0-----:R-:W2:Y:S04]  /*1af40*/  LDG.E.LTC128B.U16 R0, desc[UR36][R232.64+0x42] ;  /* 0x00004224e8007981 */ /* 0x001ea8000c1e1520 */
[----:B--2---:R0:W-:Y:S04]  /*1af50*/  STL [R1+0x100], R0 ;  /* 0x0001000001007387 */ /* 0x0041e80000100800 */
[----:B0-----:R0:W5:Y:S02]  /*1af60*/  LDL.LU R0, [R1+0x298] ;  /* 0x0002980001007983 */ /* 0x0011640000300800 */
.L_x_169:
[----:B------:R-:W-:Y:S05]  /*1af70*/  BSYNC B1 ;  /* 0x0000000000017941 */ /* 0x000fea0003800000 */
.L_x_168:
        /* <DEDUP_REMOVED lines=9> */
[----:B-1----:R-:W3:Y:S04]  /*1b010*/  LDL.64 R4, [R1+0x200] ;  /* 0x0002000001047983 */ /* 0x002ee80000100a00 */
[----:B------:R1:W-:Y:S01]  /*1b020*/  STL [R1+0x298], R3 ;  /* 0x0002980301007387 */ /* 0x0003e20000100800 */
[----:B----4-:R-:W-:-:S05]  /*1b030*/  SHF.L.U32 R11, R7, 0x10, RZ ;  /* 0x00000010070b7819 */ /* 0x010fca00000006ff */
        /* <DEDUP_REMOVED lines=13> */
[----:B---3--:R3:W-:Y:S04]  /*1b110*/  @P4 STG.E.U16 desc[UR36][R4.64+0x42], R3 ;  /* 0x0000420304004986 */ /* 0x0087e8000c101524 */
[----:B-1----:R2:W5:Y:S04]  /*1b120*/  LDL.LU R6, [R1+0x2a8] ;  /* 0x0002a80001067983 */ /* 0x0025680000300800 */
[----:B---3--:R2:W5:Y:S04]  /*1b130*/  LDL.LU.64 R4, [R1+0x2a0] ;  /* 0x0002a00001047983 */ /* 0x0085680000300a00 */
[----:B------:R2:W5:Y:S01]  /*1b140*/  LDL.LU R3, [R1+0x298] ;  /* 0x0002980001037983 */ /* 0x0005620000300800 */
[----:B------:R-:W-:Y:S04]  /*1b150*/  BSSY B1, `(.L_x_170) ;  /* 0x0000006000017945 */ /* 0x000fe80003800000 */
[----:B------:R-:W-:Y:S05]  /*1b160*/  @!P5 BRA `(.L_x_171) ;  /* 0x000000000010d947 */ /* 0x000fea0003800000 */
[----:B------:R1:W-:Y:S04]  /*1b170*/  STL [R1+0x298], R0 ;  /* 0x0002980001007387 */ /* 0x0003e80000100800 */
[----:B-1----:R-:W3:Y:S04]  /*1b180*/  LDG.E.LTC128B.U16 R0, desc[UR36][R234.64+0x50] ;  /* 0x00005024ea007981 */ /* 0x002ee8000c1e1520 */
[----:B---3--:R1:W-:Y:S04]  /*1b190*/  STL [R1+0x100], R0 ;  /* 0x0001000001007387 */ /* 0x0083e80000100800 */
[----:B-1----:R1:W5:Y:S02]  /*1b1a0*/  LDL.LU R0, [R1+0x298] ;  /* 0x0002980001007983 */ /* 0x0023640000300800 */
.L_x_171:
[----:B------:R-:W-:Y:S05]  /*1b1b0*/  BSYNC B1 ;  /* 0x0000000000017941 */ /* 0x000fea0003800000 */
.L_x_170:
        /* <DEDUP_REMOVED lines=32> */
.L_x_173:
[----:B------:R-:W-:Y:S05]  /*1b3c0*/  BSYNC B1 ;  /* 0x0000000000017941 */ /* 0x000fea0003800000 */
.L_x_172:
        /* <DEDUP_REMOVED lines=32> */
.L_x_175:
[----:B------:R-:W-:Y:S05]  /*1b5d0*/  BSYNC B1 ;  /* 0x0000000000017941 */ /* 0x000fea0003800000 */
.L_x_174:
        /* <DEDUP_REMOVED lines=35> */
.L_x_177:
[----:B------:R-:W-:Y:S05]  /*1b810*/  BSYNC B1 ;  /* 0x0000000000017941 */ /* 0x000fea0003800000 */
.L_x_176:
        /* <DEDUP_REMOVED lines=35> */
.L_x_179:
[----:B------:R-:W-:Y:S05]  /*1ba50*/  BSYNC B1 ;  /* 0x0000000000017941 */ /* 0x000fea0003800000 */
.L_x_178:
        /* <DEDUP_REMOVED lines=32> */
.L_x_181:
[----:B------:R-:W-:Y:S05]  /*1bc60*/  BSYNC B1 ;  /* 0x0000000000017941 */ /* 0x000fea0003800000 */
.L_x_180:
        /* <DEDUP_REMOVED lines=32> */
.L_x_183:
[----:B------:R-:W-:Y:S05]  /*1be70*/  BSYNC B1 ;  /* 0x0000000000017941 */ /* 0x000fea0003800000 */
.L_x_182:
        /* <DEDUP_REMOVED lines=32> */
.L_x_185:
[----:B------:R-:W-:Y:S05]  /*1c080*/  BSYNC B1 ;  /* 0x0000000000017941 */ /* 0x000fea0003800000 */
.L_x_184:
        /* <DEDUP_REMOVED lines=32> */
.L_x_187:
[----:B------:R-:W-:Y:S05]  /*1c290*/  BSYNC B1 ;  /* 0x0000000000017941 */ /* 0x000fea0003800000 */
.L_x_186:
        /* <DEDUP_REMOVED lines=32> */
.L_x_189:
[----:B------:R-:W-:Y:S05]  /*1c4a0*/  BSYNC B1 ;  /* 0x0000000000017941 */ /* 0x000fea0003800000 */
.L_x_188:
        /* <DEDUP_REMOVED lines=32> */
.L_x_191:
[----:B------:R-:W-:Y:S05]  /*1c6b0*/  BSYNC B1 ;  /* 0x0000000000017941 */ /* 0x000fea0003800000 */
.L_x_190:
        /* <DEDUP_REMOVED lines=32> */
.L_x_193:
[----:B------:R-:W-:Y:S05]  /*1c8c0*/  BSYNC B1 ;  /* 0x0000000000017941 */ /* 0x000fea0003800000 */
.L_x_192:
        /* <DEDUP_REMOVED lines=32> */
.L_x_195:
[----:B------:R-:W-:Y:S05]  /*1cad0*/  BSYNC B1 ;  /* 0x0000000000017941 */ /* 0x000fea0003800000 */
.L_x_194:
        /* <DEDUP_REMOVED lines=32> */
.L_x_197:
[----:B------:R-:W-:Y:S05]  /*1cce0*/  BSYNC B1 ;  /* 0x0000000000017941 */ /* 0x000fea0003800000 */
.L_x_196:
        /* <DEDUP_REMOVED lines=32> */
.L_x_199:
[----:B------:R-:W-:Y:S05]  /*1cef0*/  BSYNC B1 ;  /* 0x0000000000017941 */ /* 0x000fea0003800000 */
.L_x_198:
        /* <DEDUP_REMOVED lines=32> */
.L_x_201:
[----:B------:R-:W-:Y:S05]  /*1d100*/  BSYNC B1 ;  /* 0x0000000000017941 */ /* 0x000fea0003800000 */
.L_x_200:
        /* <DEDUP_REMOVED lines=32> */
.L_x_203:
[----:B------:R-:W-:Y:S05]  /*1d310*/  BSYNC B1 ;  /* 0x0000000000017941 */ /* 0x000fea0003800000 */
.L_x_202:
        /* <DEDUP_REMOVED lines=32> */
.L_x_205:
[----:B------:R-:W-:Y:S05]  /*1d520*/  BSYNC B1 ;  /* 0x0000000000017941 */ /* 0x000fea0003800000 */
.L_x_204:
        /* <DEDUP_REMOVED lines=32> */
.L_x_207:
[----:B------:R-:W-:Y:S05]  /*1d730*/  BSYNC B1 ;  /* 0x0000000000017941 */ /* 0x000fea0003800000 */
.L_x_206:
        /* <DEDUP_REMOVED lines=32> */
.L_x_209:
[----:B------:R-:W-:Y:S05]  /*1d940*/  BSYNC B1 ;  /* 0x0000000000017941 */ /* 0x000fea0003800000 */
.L_x_208:
        /* <DEDUP_REMOVED lines=36> */
.L_x_211:
[----:B------:R-:W-:Y:S05]  /*1db90*/  BSYNC B1 ;  /* 0x0000000000017941 */ /* 0x000fea0003800000 */
.L_x_210:
        /* <DEDUP_REMOVED lines=36> */
.L_x_213:
[----:B------:R-:W-:Y:S05]  /*1dde0*/  BSYNC B1 ;  /* 0x0000000000017941 */ /* 0x000fea0003800000 */
.L_x_212:
        /* <DEDUP_REMOVED lines=35> */
.L_x_215:
[----:B------:R-:W-:Y:S05]  /*1e020*/  BSYNC B1 ;  /* 0x0000000000017941 */ /* 0x000fea0003800000 */
.L_x_214:
        /* <DEDUP_REMOVED lines=38> */
.L_x_217:
[----:B------:R-:W-:Y:S05]  /*1e290*/  BSYNC B1 ;  /* 0x0000000000017941 */ /* 0x000fea0003800000 */
.L_x_216:
        /* <DEDUP_REMOVED lines=11> */
[----:B----4-:R-:W-:-:S05]  /*1e350*/  SHF.L.U32 R12, R8, 0x10, RZ ;  /* 0x00000010080c7819 */ /* 0x010fca00000006ff */
        /* <DEDUP_REMOVED lines=27> */
.L_x_219:
[----:B------:R-:W-:Y:S05]  /*1e510*/  BSYNC B1 ;  /* 0x0000000000017941 */ /* 0x000fea0003800000 */
.L_x_218:
        /* <DEDUP_REMOVED lines=36> */
.L_x_221:
[----:B------:R-:W-:Y:S05]  /*1e760*/  BSYNC B1 ;  /* 0x0000000000017941 */ /* 0x000fea0003800000 */
.L_x_220:
        /* <DEDUP_REMOVED lines=35> */
.L_x_223:
[----:B------:R-:W-:Y:S05]  /*1e9a0*/  BSYNC B1 ;  /* 0x0000000000017941 */ /* 0x000fea0003800000 */
.L_x_222:
        /* <DEDUP_REMOVED lines=38> */
.L_x_225:
[----:B------:R-:W-:Y:S05]  /*1ec10*/  BSYNC B1 ;  /* 0x0000000000017941 */ /* 0x000fea0003800000 */
.L_x_224:
        /* <DEDUP_REMOVED lines=35> */
.L_x_227:
[----:B------:R-:W-:Y:S05]  /*1ee50*/  BSYNC B1 ;  /* 0x0000000000017941 */ /* 0x000fea0003800000 */
.L_x_226:
        /* <DEDUP_REMOVED lines=32> */
.L_x_229:
[----:B------:R-:W-:Y:S05]  /*1f060*/  BSYNC B1 ;  /* 0x0000000000017941 */ /* 0x000fea0003800000 */
.L_x_228:
        /* <DEDUP_REMOVED lines=32> */
.L_x_231:
[----:B------:R-:W-:Y:S05]  /*1f270*/  BSYNC B1 ;  /* 0x0000000000017941 */ /* 0x000fea0003800000 */
.L_x_230:
        /* <DEDUP_REMOVED lines=35> */
.L_x_233:
[----:B------:R-:W-:Y:S05]  /*1f4b0*/  BSYNC B1 ;  /* 0x0000000000017941 */ /* 0x000fea0003800000 */
.L_x_232:
        /* <DEDUP_REMOVED lines=35> */
.L_x_235:
[----:B------:R-:W-:Y:S05]  /*1f6f0*/  BSYNC B1 ;  /* 0x0000000000017941 */ /* 0x000fea0003800000 */
.L_x_234:
        /* <DEDUP_REMOVED lines=32> */
.L_x_237:
[----:B------:R-:W-:Y:S05]  /*1f900*/  BSYNC B1 ;  /* 0x0000000000017941 */ /* 0x000fea0003800000 */
.L_x_236:
        /* <DEDUP_REMOVED lines=32> */
.L_x_239:
[----:B------:R-:W-:Y:S05]  /*1fb10*/  BSYNC B1 ;  /* 0x0000000000017941 */ /* 0x000fea0003800000 */
.L_x_238:
        /* <DEDUP_REMOVED lines=35> */
.L_x_241:
[----:B------:R-:W-:Y:S05]  /*1fd50*/  BSYNC B1 ;  /* 0x0000000000017941 */ /* 0x000fea0003800000 */
.L_x_240:
        /* <DEDUP_REMOVED lines=35> */
.L_x_243:
[----:B------:R-:W-:Y:S05]  /*1ff90*/  BSYNC B1 ;  /* 0x0000000000017941 */ /* 0x000fea0003800000 */
.L_x_242:
        /* <DEDUP_REMOVED lines=32> */
.L_x_245:
[----:B------:R-:W-:Y:S05]  /*201a0*/  BSYNC B1 ;  /* 0x0000000000017941 */ /* 0x000fea0003800000 */
.L_x_244:
        /* <DEDUP_REMOVED lines=32> */
.L_x_247:
[----:B------:R-:W-:Y:S05]  /*203b0*/  BSYNC B1 ;  /* 0x0000000000017941 */ /* 0x000fea0003800000 */
.L_x_246:
        /* <DEDUP_REMOVED lines=32> */
.L_x_249:
[----:B------:R-:W-:Y:S05]  /*205c0*/  BSYNC B1 ;  /* 0x0000000000017941 */ /* 0x000fea0003800000 */
.L_x_248:
        /* <DEDUP_REMOVED lines=32> */
.L_x_251:
[----:B------:R-:W-:Y:S05]  /*207d0*/  BSYNC B1 ;  /* 0x0000000000017941 */ /* 0x000fea0003800000 */
.L_x_250:
        /* <DEDUP_REMOVED lines=32> */
.L_x_253:
[----:B------:R-:W-:Y:S05]  /*209e0*/  BSYNC B1 ;  /* 0x0000000000017941 */ /* 0x000fea0003800000 */
.L_x_252:
        /* <DEDUP_REMOVED lines=32> */
.L_x_255:
[----:B------:R-:W-:Y:S05]  /*20bf0*/  BSYNC B1 ;  /* 0x0000000000017941 */ /* 0x000fea0003800000 */
.L_x_254:
        /* <DEDUP_REMOVED lines=32> */
.L_x_257:
[----:B------:R-:W-:Y:S05]  /*20e00*/  BSYNC B1 ;  /* 0x0000000000017941 */ /* 0x000fea0003800000 */
.L_x_256:
        /* <DEDUP_REMOVED lines=32> */
.L_x_259:
[----:B------:R-:W-:Y:S05]  /*21010*/  BSYNC B1 ;  /* 0x0000000000017941 */ /* 0x000fea0003800000 */
.L_x_258:
        /* <DEDUP_REMOVED lines=32> */
.L_x_261:
[----:B------:R-:W-:Y:S05]  /*21220*/  BSYNC B1 ;  /* 0x0000000000017941 */ /* 0x000fea0003800000 */
.L_x_260:
        /* <DEDUP_REMOVED lines=32> */
.L_x_263:
[----:B------:R-:W-:Y:S05]  /*21430*/  BSYNC B1 ;  /* 0x0000000000017941 */ /* 0x000fea0003800000 */
.L_x_262:
        /* <DEDUP_REMOVED lines=32> */
.L_x_265:
[----:B------:R-:W-:Y:S05]  /*21640*/  BSYNC B1 ;  /* 0x0000000000017941 */ /* 0x000fea0003800000 */
.L_x_264:
        /* <DEDUP_REMOVED lines=32> */
.L_x_267:
[----:B------:R-:W-:Y:S05]  /*21850*/  BSYNC B1 ;  /* 0x0000000000017941 */ /* 0x000fea0003800000 */
.L_x_266:
        /* <DEDUP_REMOVED lines=32> */
.L_x_269:
[----:B------:R-:W-:Y:S05]  /*21a60*/  BSYNC B1 ;  /* 0x0000000000017941 */ /* 0x000fea0003800000 */
.L_x_268:
        /* <DEDUP_REMOVED lines=32> */
.L_x_271:
[----:B------:R-:W-:Y:S05]  /*21c70*/  BSYNC B1 ;  /* 0x0000000000017941 */ /* 0x000fea0003800000 */
.L_x_270:
        /* <DEDUP_REMOVED lines=32> */
.L_x_273:
[----:B------:R-:W-:Y:S05]  /*21e80*/  BSYNC B1 ;  /* 0x0000000000017941 */ /* 0x000fea0003800000 */
.L_x_272:
        /* <DEDUP_REMOVED lines=36> */
.L_x_275:
[----:B------:R-:W-:Y:S05]  /*220d0*/  BSYNC B1 ;  /* 0x0000000000017941 */ /* 0x000fea0003800000 */
.L_x_274:
        /* <DEDUP_REMOVED lines=36> */
.L_x_277:
[----:B------:R-:W-:Y:S05]  /*22320*/  BSYNC B1 ;  /* 0x0000000000017941 */ /* 0x000fea0003800000 */
.L_x_276:
        /* <DEDUP_REMOVED lines=35> */
.L_x_279:
[----:B------:R-:W-:Y:S05]  /*22560*/  BSYNC B1 ;  /* 0x0000000000017941 */ /* 0x000fea0003800000 */
.L_x_278:
        /* <DEDUP_REMOVED lines=38> */
.L_x_281:
[----:B------:R-:W-:Y:S05]  /*227d0*/  BSYNC B1 ;  /* 0x0000000000017941 */ /* 0x000fea0003800000 */
.L_x_280:
        /* <DEDUP_REMOVED lines=39> */
.L_x_283:
[----:B------:R-:W-:Y:S05]  /*22a50*/  BSYNC B1 ;  /* 0x0000000000017941 */ /* 0x000fea0003800000 */
.L_x_282:
        /* <DEDUP_REMOVED lines=36> */
.L_x_285:
[----:B------:R-:W-:Y:S05]  /*22ca0*/  BSYNC B1 ;  /* 0x0000000000017941 */ /* 0x000fea0003800000 */
.L_x_284:
        /* <DEDUP_REMOVED lines=35> */
.L_x_287:
[----:B------:R-:W-:Y:S05]  /*22ee0*/  BSYNC B1 ;  /* 0x0000000000017941 */ /* 0x000fea0003800000 */
.L_x_286:
        /* <DEDUP_REMOVED lines=38> */
.L_x_289:
[----:B------:R-:W-:Y:S05]  /*23150*/  BSYNC B1 ;  /* 0x0000000000017941 */ /* 0x000fea0003800000 */
.L_x_288:
        /* <DEDUP_REMOVED lines=35> */
.L_x_291:
[----:B------:R-:W-:Y:S05]  /*23390*/  BSYNC B1 ;  /* 0x0000000000017941 */ /* 0x000fea0003800000 */
.L_x_290:
[----:B-----5:R-:W-:Y:S04]  /*233a0*/  STL [R1+0x2b0], R9 ;  /* 0x0002b00901007387 */ /* 0x020fe80000100800 */
[----:B------:R2:W-:Y:S04]  /*233b0*/  STL [R1+0x2ac], R8 ;  /* 0x0002ac0801007387 */ /* 0x0005e80000100800 */
[----:B--2---:R-:W2:Y:S04]  /*233c0*/  LDL.LU R8, [R1] ;  /* 0x0000000001087983 */ /* 0x004ea80000300800 */
        /* <DEDUP_REMOVED lines=19> */
[----:B------:R2:W-:Y:S04]  /*23500*/  STL.S16 [R1], R4 ;  /* 0x0000000401007387 */ /* 0x0005e80000100600 */
[----:B------:R3:W-:Y:S04]  /*23510*/  @P5 STG.E.U16 desc[UR36][R12.64+0x80], R3 ;  /* 0x000080030c005986 */ /* 0x0007e8000c101524 */
[----:B--2---:R0:W5:Y:S04]  /*23520*/  LDL.LU R4, [R1+0x29c] ;  /* 0x00029c0001047983 */ /* 0x0041680000300800 */
[----:B---3--:R0:W5:Y:S01]  /*23530*/  LDL.LU R3, [R1+0x298] ;  /* 0x0002980001037983 */ /* 0x0081620000300800 */
[----:B------:R-:W-:Y:S04]  /*23540*/  BSSY B1, `(.L_x_292) ;  /* 0x0000006000017945 */ /* 0x000fe80003800000 */
[----:B------:R-:W-:Y:S05]  /*23550*/  @!P4 BRA `(.L_x_293) ;  /* 0x000000000010c947 */ /* 0x000fea0003800000 */
[----:B------:R2:W-:Y:S04]  /*23560*/  STL [R1+0x298], R0 ;  /* 0x0002980001007387 */ /* 0x0005e80000100800 */
[----:B--2---:R-:W2:Y:S04]  /*23570*/  LDG.E.LTC128B.U16 R0, desc[UR36][R234.64+0x82] ;  /* 0x00008224ea007981 */ /* 0x004ea8000c1e1520 */
[----:B--2---:R2:W-:Y:S04]  /*23580*/  STL [R1], R0 ;  /* 0x0000000001007387 */ /* 0x0045e80000100800 */
[----:B--2---:R2:W5:Y:S02]  /*23590*/  LDL.LU R0, [R1+0x298] ;  /* 0x0002980001007983 */ /* 0x0045640000300800 */
.L_x_293:
[----:B------:R-:W-:Y:S05]  /*235a0*/  BSYNC B1 ;  /* 0x0000000000017941 */ /* 0x000fea0003800000 */
.L_x_292:
[----:B-----5:R-:W-:Y:S04]  /*235b0*/  STL [R1+0x2b0], R9 ;  /* 0x0002b00901007387 */ /* 0x020fe80000100800 */
[----:B------:R3:W-:Y:S04]  /*235c0*/  STL [R1+0x2ac], R8 ;  /* 0x0002ac0801007387 */ /* 0x0007e80000100800 */
[----:B---3--:R-:W3:Y:S04]  /*235d0*/  LDL.LU R8, [R1+0x4] ;  /* 0x0000040001087983 */ /* 0x008ee80000300800 */
[----:B------:R-:W-:Y:S04]  /*235e0*/  STL [R1+0x2a8], R7 ;  /* 0x0002a80701007387 */ /* 0x000fe80000100800 */
[----:B------:R-:W-:Y:S04]  /*235f0*/  STL [R1+0x2a4], R6 ;  /* 0x0002a40601007387 */ /* 0x000fe80000100800 */
[----:B------:R4:W-:Y:S04]  /*23600*/  STL [R1+0x2a0], R5 ;  /* 0x0002a00501007387 */ /* 0x0009e80000100800 */
[----:B----4-:R-:W4:Y:S04]  /*23610*/  LDL.LU R5, [R1] ;  /* 0x0000000001057983 */ /* 0x010f280000300800 */
        /* <DEDUP_REMOVED lines=15> */
[----:B------:R1:W-:Y:S04]  /*23710*/  STL.S16 [R1], R4 ;  /* 0x0000000401007387 */ /* 0x0003e80000100600 */
[----:B------:R3:W-:Y:S04]  /*23720*/  @P4 STG.E.U16 desc[UR36][R12.64+0x82], R3 ;  /* 0x000082030c004986 */ /* 0x0007e8000c101524 */
[----:B-1----:R0:W5:Y:S04]  /*23730*/  LDL.LU R4, [R1+0x29c] ;  /* 0x00029c0001047983 */ /* 0x0021680000300800 */
[----:B---3--:R0:W5:Y:S01]  /*23740*/  LDL.LU R3, [R1+0x298] ;  /* 0x0002980001037983 */ /* 0x0081620000300800 */
[----:B------:R-:W-:Y:S04]  /*23750*/  BSSY B1, `(.L_x_294) ;  /* 0x0000006000017945 */ /* 0x000fe80003800000 */
[----:B------:R-:W-:Y:S05]  /*23760*/  @!P5 BRA `(.L_x_295) ;  /* 0x000000000010d947 */ /* 0x000fea0003800000 */
[----:B------:R1:W-:Y:S04]  /*23770*/  STL [R1+0x298], R0 ;  /* 0x0002980001007387 */ /* 0x0003e80000100800 */
[----:B-1----:R-:W3:Y:S04]  /*23780*/  LDG.E.LTC128B.U16 R0, desc[UR36][R232.64+0x80] ;  /* 0x00008024e8007981 */ /* 0x002ee8000c1e1520 */
[----:B---3--:R1:W-:Y:S04]  /*23790*/  STL [R1], R0 ;  /* 0x0000000001007387 */ /* 0x0083e80000100800 */
[----:B-1----:R1:W5:Y:S02]  /*237a0*/  LDL.LU R0, [R1+0x298] ;  /* 0x0002980001007983 */ /* 0x0023640000300800 */
.L_x_295:
[----:B------:R-:W-:Y:S05]  /*237b0*/  BSYNC B1 ;  /* 0x0000000000017941 */ /* 0x000fea0003800000 */
.L_x_294:
[----:B------:R-:W-:Y:S04]  /*237c0*/  STL [R1+0x2bc], R11 ;  /* 0x0002bc0b01007387 */ /* 0x000fe80000100800 */
[----:B------:R3:W-:Y:S04]  /*237d0*/  STL [R1+0x2b8], R10 ;  /* 0x0002b80a01007387 */ /* 0x0007e80000100800 */
[----:B---3--:R-:W3:Y:S04]  /*237e0*/  LDL.LU R10, [R1+0x8] ;  /* 0x00000800010a7983 */ /* 0x008ee80000300800 */
[----:B-----5:R-:W-:Y:S04]  /*237f0*/  STL [R1+0x2b4], R9 ;  /* 0x0002b40901007387 */ /* 0x020fe80000100800 */
[----:B------:R-:W-:Y:S04]  /*23800*/  STL [R1+0x2b0], R8 ;  /* 0x0002b00801007387 */ /* 0x000fe80000100800 */
[----:B------:R4:W-:Y:S04]  /*23810*/  STL [R1+0x2ac], R7 ;  /* 0x0002ac0701007387 */ /* 0x0009e80000100800 */
[----:B----4-:R-:W4:Y:S04]  /*23820*/  LDL.LU R7, [R1] ;  /* 0x0000000001077983 */ /* 0x010f280000300800 */
        /* <DEDUP_REMOVED lines=17> */
[----:B------:R0:W-:Y:S04]  /*23940*/  STL.S16 [R1], R6 ;  /* 0x0000000601007387 */ /* 0x0001e80000100600 */
        /* <DEDUP_REMOVED lines=8> */
[----:B--2---:R0:W-:Y:S04]  /*239d0*/  STL [R1], R0 ;  /* 0x0000000001007387 */ /* 0x0041e80000100800 */
[----:B0-----:R0:W5:Y:S02]  /*239e0*/  LDL.LU R0, [R1+0x298] ;  /* 0x0002980001007983 */ /* 0x0011640000300800 */
.L_x_297:
[----:B------:R-:W-:Y:S05]  /*239f0*/  BSYNC B1 ;  /* 0x0000000000017941 */ /* 0x000fea0003800000 */
.L_x_296:
[----:B-----5:R-:W-:Y:S04]  /*23a00*/  STL [R1+0x2bc], R11 ;  /* 0x0002bc0b01007387 */ /* 0x020fe80000100800 */
[----:B------:R2:W-:Y:S04]  /*23a10*/  STL [R1+0x2b8], R10 ;  /* 0x0002b80a01007387 */ /* 0x0005e80000100800 */
[----:B--2---:R-:W2:Y:S04]  /*23a20*/  LDL.LU R10, [R1+0xc] ;  /* 0x00000c00010a7983 */ /* 0x004ea80000300800 */
[----:B------:R-:W-:Y:S04]  /*23a30*/  STL [R1+0x2b4], R9 ;  /* 0x0002b40901007387 */ /* 0x000fe80000100800 */
[----:B------:R-:W-:Y:S04]  /*23a40*/  STL [R1+0x2b0], R8 ;  /* 0x0002b00801007387 */ /* 0x000fe80000100800 */
[----:B------:R4:W-:Y:S04]  /*23a50*/  STL [R1+0x2ac], R7 ;  /* 0x0002ac0701007387 */ /* 0x0009e80000100800 */
[----:B----4-:R-:W4:Y:S04]  /*23a60*/  LDL.LU R7, [R1] ;  /* 0x0000000001077983 */ /* 0x010f280000300800 */
        /* <DEDUP_REMOVED lines=26> */
[----:B---3--:R1:W-:Y:S04]  /*23c10*/  STL [R1], R0 ;  /* 0x0000000001007387 */ /* 0x0083e80000100800 */
[----:B-1----:R1:W5:Y:S02]  /*23c20*/  LDL.LU R0, [R1+0x298] ;  /* 0x0002980001007983 */ /* 0x0023640000300800 */
.L_x_299:
[----:B------:R-:W-:Y:S05]  /*23c30*/  BSYNC B1 ;  /* 0x0000000000017941 */ /* 0x000fea0003800000 */
.L_x_298:
        /* <DEDUP_REMOVED lines=32> */
.L_x_301:
[----:B------:R-:W-:Y:S05]  /*23e40*/  BSYNC B1 ;  /* 0x0000000000017941 */ /* 0x000fea0003800000 */
.L_x_300:
        /* <DEDUP_REMOVED lines=32> */
.L_x_303:
[----:B------:R-:W-:Y:S05]  /*24050*/  BSYNC B1 ;  /* 0x0000000000017941 */ /* 0x000fea0003800000 */
.L_x_302:
        /* <DEDUP_REMOVED lines=35> */
.L_x_305:
[----:B------:R-:W-:Y:S05]  /*24290*/  BSYNC B1 ;  /* 0x0000000000017941 */ /* 0x000fea0003800000 */
.L_x_304:
        /* <DEDUP_REMOVED lines=35> */
.L_x_307:
[----:B------:R-:W-:Y:S05]  /*244d0*/  BSYNC B1 ;  /* 0x0000000000017941 */ /* 0x000fea0003800000 */
.L_x_306:
[----:B-----5:R-:W-:Y:S04]  /*244e0*/  STL [R1+0x2a0], R7 ;  /* 0x0002a00701007387 */ /* 0x020fe80000100800 */
[----:B------:R3:W-:Y:S04]  /*244f0*/  STL [R1+0x29c], R6 ;  /* 0x00029c0601007387 */ /* 0x0007e80000100800 */
[----:B---3--:R-:W3:Y:S04]  /*24500*/  LDL.LU R6, [R1] ;  /* 0x0000000001067983 */ /* 0x008ee80000300800 */
[----:B------:R4:W-:Y:S01]  /*24510*/  STL [R1+0x298], R3 ;  /* 0x0002980301007387 */ /* 0x0009e20000100800 */
[----:B---3--:R-:W-:-:S04]  /*24520*/  IMAD.U32 R7, R6, 0x10000, RZ ;  /* 0x0001000006077824 */ /* 0x008fc800078e00ff */
[----:B------:R-:W-:-:S04]  /*24530*/  FMUL R7, R7, R16 ;  /* 0x0000001007077220 */ /* 0x000fc80000400000 */
[----:B------:R-:W-:Y:S02]  /*24540*/  FFMA R224, R224, R2, R7 ;  /* 0x00000002e0e07223 */ /* 0x000fe40000000007 */
[----:B------:R3:W5:Y:S01]  /*24550*/  LDL.LU R7, [R1+0x2a0] ;  /* 0x0002a00001077983 */ /* 0x0007620000300800 */
[----:B------:R-:W-:Y:S02]  /*24560*/  ISETP.GT.AND P4, PT, R0, 0x100, P2 ;  /* 0x000001000000780c */ /* 0x000fe40001784270 */
[----:B------:R-:W-:-:S04]  /*24570*/  F2FP.BF16.F32.PACK_AB R224, RZ, R224 ;  /* 0x000000e0ffe0723e */ /* 0x000fc800000010ff */
[----:B----4-:R-:W-:Y:S02]  /*24580*/  PRMT R3, R224, 0x7610, R3 ;  /* 0x00007610e0037816 */ /* 0x010fe40000000003 */
[----:B------:R-:W-:Y:S02]  /*24590*/  PRMT R224, R6, 0x7610, R224 ;  /* 0x0000761006e07816 */ /* 0x000fe400000000e0 */
[----:B------:R3:W5:Y:S04]  /*245a0*/  LDL.LU R6, [R1+0x29c] ;  /* 0x00029c0001067983 */ /* 0x0007680000300800 */
[----:B------:R4:W-:Y:S04]  /*245b0*/  @P5 STG.E.U16 desc[UR36][R4.64+0x80], R3 ;  /* 0x0000800304005986 */ /* 0x0009e8000c101524 */
[----:B----4-:R3:W5:Y:S01]  /*245c0*/  LDL.LU R3, [R1+0x298] ;  /* 0x0002980001037983 */ /* 0x0107620000300800 */
[----:B------:R-:W-:Y:S04]  /*245d0*/  BSSY B1, `(.L_x_308) ;  /* 0x0000003000017945 */ /* 0x000fe80003800000 */
[----:B------:R-:W-:Y:S05]  /*245e0*/  @!P4 BRA `(.L_x_309) ;  /* 0x000000000004c947 */ /* 0x000fea0003800000 */
[----:B------:R4:W5:Y:S02]  /*245f0*/  LDG.E.LTC128B.U16 R224, desc[UR36][R20.64+0x82] ;  /* 0x0000822414e07981 */ /* 0x000964000c1e1520 */
.L_x_309:
[----:B------:R-:W-:Y:S05]  /*24600*/  BSYNC B1 ;  /* 0x0000000000017941 */ /* 0x000fea0003800000 */
.L_x_308:
[----:B-----5:R0:W-:Y:S02]  /*24610*/  STL [R1+0x298], R3 ;  /* 0x0002980301007387 */ /* 0x0201e40000100800 */
[----:B0-----:R-:W-:-:S04]  /*24620*/  IMAD.U32 R3, R224, 0x10000, RZ ;  /* 0x00010000e0037824 */ /* 0x001fc800078e00ff */
[----:B------:R-:W-:-:S04]  /*24630*/  FMUL R3, R3, R16 ;  /* 0x0000001003037220 */ /* 0x000fc80000400000 */
[----:B------:R-:W-:Y:S02]  /*24640*/  FFMA R225, R225, R2, R3 ;  /* 0x00000002e1e17223 */ /* 0x000fe40000000003 */
[----:B------:R0:W5:Y:S01]  /*24650*/  LDL.LU R3, [R1+0x298] ;  /* 0x0002980001037983 */ /* 0x0001620000300800 */
[----:B------:R-:W-:Y:S01]  /*24660*/  ISETP.GT.AND P5, PT, R0, 0x108, P3 ;  /* 0x000001080000780c */ /* 0x000fe20001fa4270 */
[----:B------:R-:W-:Y:S01]  /*24670*/  BSSY B1, `(.L_x_310) ;  /* 0x0000005000017945 */ /* 0x000fe20003800000 */
[----:B------:R-:W-:-:S05]  /*24680*/  F2FP.BF16.F32.PACK_AB R225, RZ, R225 ;  /* 0x000000e1ffe1723e */ /* 0x000fca00000010ff */
[----:B------:R0:W-:Y:S06]  /*24690*/  @P4 STG.E.U16 desc[UR36][R4.64+0x82], R225 ;  /* 0x000082e104004986 */ /* 0x0001ec000c101524 */
[----:B------:R-:W-:Y:S05]  /*246a0*/  @!P5 BRA `(.L_x_311) ;  /* 0x000000000004d947 */ /* 0x000fea0003800000 */
[----:B------:R0:W5:Y:S02]  /*246b0*/  LDG.E.LTC128B.U16 R224, desc[UR36][R18.64+0x80] ;  /* 0x0000802412e07981 */ /* 0x000164000c1e1520 */
.L_x_311:
[----:B------:R-:W-:Y:S05]  /*246c0*/  BSYNC B1 ;  /* 0x0000000000017941 */ /* 0x000fea0003800000 */
.L_x_310:
[----:B0----5:R-:W-:Y:S01]  /*246d0*/  IMAD.U32 R225, R224, 0x10000, RZ ;  /* 0x00010000e0e17824 */ /* 0x021fe200078e00ff */
[----:B------:R-:W-:Y:S01]  /*246e0*/  ISETP.GT.AND P4, PT, R0, 0x108, P2 ;  /* 0x000001080000780c */ /* 0x000fe20001784270 */
[----:B------:R-:W-:Y:S02]  /*246f0*/  BSSY B1, `(.L_x_312) ;  /* 0x0000007000017945 */ /* 0x000fe40003800000 */
[----:B------:R-:W-:-:S04]  /*24700*/  FMUL R225, R225, R16 ;  /* 0x00000010e1e17220 */ /* 0x000fc80000400000 */
[----:B------:R-:W-:-:S05]  /*24710*/  FFMA R225, R226, R2, R225 ;  /* 0x00000002e2e17223 */ /* 0x000fca00000000e1 */
[----:B------:R-:W-:-:S05]  /*24720*/  F2FP.BF16.F32.PACK_AB R225, RZ, R225 ;  /* 0x000000e1ffe1723e */ /* 0x000fca00000010ff */
[----:B------:R0:W-:Y:S01]  /*24730*/  @P5 STG.E.U16 desc[UR36][R236.64+0x80], R225 ;  /* 0x000080e1ec005986 */ /* 0x0001e2000c101524 */
[----:B------:R-:W-:Y:S05]  /*24740*/  @!P4 BRA `(.L_x_313) ;  /* 0x000000000004c947 */ /* 0x000fea0003800000 */
[----:B------:R0:W5:Y:S02]  /*24750*/  LDG.E.LTC128B.U16 R224, desc[UR36][R18.64+0x82] ;  /* 0x0000822412e07981 */ /* 0x000164000c1e1520 */
.L_x_313:
[----:B------:R-:W-:Y:S05]  /*24760*/  BSYNC B1 ;  /* 0x0000000000017941 */ /* 0x000fea0003800000 */
.L_x_312:
[----:B0----5:R-:W-:Y:S01]  /*24770*/  SHF.L.U32 R225, R224, 0x10, RZ ;  /* 0x00000010e0e17819 */ /* 0x021fe200000006ff */
[----:B------:R-:W-:Y:S01]  /*24780*/  BSSY B1, `(.L_x_314) ;  /* 0x0000008000017945 */ /* 0x000fe20003800000 */
[----:B------:R-:W-:-:S03]  /*24790*/  ISETP.GT.AND P5, PT, R0, 0x100, P1 ;  /* 0x000001000000780c */ /* 0x000fc60000fa4270 */
[----:B------:R-:W-:-:S04]  /*247a0*/  FMUL R225, R225, R16 ;  /* 0x00000010e1e17220 */ /* 0x000fc80000400000 */
[----:B------:R-:W-:-:S05]  /*247b0*/  FFMA R225, R227, R2, R225 ;  /* 0x00000002e3e17223 */ /* 0x000fca00000000e1 */
[----:B------:R-:W-:-:S05]  /*247c0*/  F2FP.BF16.F32.PACK_AB R225, RZ, R225 ;  /* 0x000000e1ffe1723e */ /* 0x000fca00000010ff */
[----:B------:R0:W-:Y:S01]  /*247d0*/  @P4 STG.E.U16 desc[UR36][R236.64+0x82], R225 ;  /* 0x000082e1ec004986 */ /* 0x0001e2000c101524 */
[----:B------:R-:W-:Y:S05]  /*247e0*/  @!P5 BRA `(.L_x_315) ;  /* 0x000000000004d947 */ /* 0x000fea0003800000 */
[----:B------:R0:W5:Y:S02]  /*247f0*/  LDG.E.LTC128B.U16 R224, desc[UR36][R20.64+0x90] ;  /* 0x0000902414e07981 */ /* 0x000164000c1e1520 */
.L_x_315:
[----:B------:R-:W-:Y:S05]  /*24800*/  BSYNC B1 ;  /* 0x0000000000017941 */ /* 0x000fea0003800000 */
.L_x_314:
        /* <DEDUP_REMOVED lines=9> */
.L_x_317:
[----:B------:R-:W-:Y:S05]  /*248a0*/  BSYNC B1 ;  /* 0x0000000000017941 */ /* 0x000fea0003800000 */
.L_x_316:
        /* <DEDUP_REMOVED lines=9> */
.L_x_319:
[----:B------:R-:W-:Y:S05]  /*24940*/  BSYNC B1 ;  /* 0x0000000000017941 */ /* 0x000fea0003800000 */
.L_x_318:
        /* <DEDUP_REMOVED lines=9> */
.L_x_321:
[----:B------:R-:W-:Y:S05]  /*249e0*/  BSYNC B1 ;  /* 0x0000000000017941 */ /* 0x000fea0003800000 */
.L_x_320:
        /* <DEDUP_REMOVED lines=9> */
.L_x_323:
[----:B------:R-:W-:Y:S05]  /*24a80*/  BSYNC B1 ;  /* 0x0000000000017941 */ /* 0x000fea0003800000 */
.L_x_322:
[----:B0----5:R-:W-:Y:S01]  /*24a90*/  IMAD.U32 R225, R224, 0x10000, RZ ;  /* 0x00010000e0e17824 */ /* 0x021fe200078e00ff */
[----:B------:R-:W-:Y:S01]  /*24aa0*/  ISETP.GT.AND P4, PT, R0, 0x180, P2 ;  /* 0x000001800000780c */ /* 0x000fe20001784270 */
[----:B------:R-:W-:Y:S02]  /*24ab0*/  BSSY B1, `(.L_x_324) ;  /* 0x0000009000017945 */ /* 0x000fe40003800000 */
[----:B------:R-:W-:-:S04]  /*24ac0*/  FMUL R225, R225, R16 ;  /* 0x00000010e1e17220 */ /* 0x000fc80000400000 */
[----:B------:R-:W-:-:S05]  /*24ad0*/  FFMA R216, R216, R2, R225 ;  /* 0x00000002d8d87223 */ /* 0x000fca00000000e1 */
[----:B------:R-:W-:-:S04]  /*24ae0*/  F2FP.BF16.F32.PACK_AB R216, RZ, R216 ;  /* 0x000000d8ffd8723e */ /* 0x000fc800000010ff */
[----:B------:R-:W-:Y:S02]  /*24af0*/  PRMT R225, R216, 0x7610, R225 ;  /* 0x00007610d8e17816 */ /* 0x000fe400000000e1 */
[----:B------:R-:W-:-:S03]  /*24b00*/  PRMT R216, R224, 0x7610, R216 ;  /* 0x00007610e0d87816 */ /* 0x000fc600000000d8 */
[----:B------:R0:W-:Y:S01]  /*24b10*/  @P5 STG.E.U16 desc[UR36][R6.64+0x80], R225 ;  /* 0x000080e106005986 */ /* 0x0001e2000c101524 */
[----:B------:R-:W-:Y:S05]  /*24b20*/  @!P4 BRA `(.L_x_325) ;  /* 0x000000000004c947 */ /* 0x000fea0003800000 */
[----:B------:R0:W5:Y:S02]  /*24b30*/  LDG.E.LTC128B.U16 R216, desc[UR36][R14.64+0x82] ;  /* 0x000082240ed87981 */ /* 0x000164000c1e1520 */
.L_x_325:
[----:B------:R-:W-:Y:S05]  /*24b40*/  BSYNC B1 ;  /* 0x0000000000017941 */ /* 0x000fea0003800000 */
.L_x_324:
[----:B-----5:R-:W-:Y:S01]  /*24b50*/  SHF.L.U32 R224, R216, 0x10, RZ ;  /* 0x00000010d8e07819 */ /* 0x020fe200000006ff */
        /* <DEDUP_REMOVED lines=8> */
.L_x_327:
[----:B------:R-:W-:Y:S05]  /*24be0*/  BSYNC B1 ;  /* 0x0000000000017941 */ /* 0x000fea0003800000 */
.L_x_326:
        /* <DEDUP_REMOVED lines=9> */
.L_x_329:
[----:B------:R-:W-:Y:S05]  /*24c80*/  BSYNC B1 ;  /* 0x0000000000017941 */ /* 0x000fea0003800000 */
.L_x_328:
        /* <DEDUP_REMOVED lines=9> */
.L_x_331:
[----:B------:R-:W-:Y:S05]  /*24d20*/  BSYNC B1 ;  /* 0x0000000000017941 */ /* 0x000fea0003800000 */
.L_x_330:
        /* <DEDUP_REMOVED lines=9> */
.L_x_333:
[----:B------:R-:W-:Y:S05]  /*24dc0*/  BSYNC B1 ;  /* 0x0000000000017941 */ /* 0x000fea0003800000 */
.L_x_332:
        /* <DEDUP_REMOVED lines=9> */
.L_x_335:
[----:B------:R-:W-:Y:S05]  /*24e60*/  BSYNC B1 ;  /* 0x0000000000017941 */ /* 0x000fea0003800000 */
.L_x_334:
        /* <DEDUP_REMOVED lines=9> */
.L_x_337:
[----:B------:R-:W-:Y:S05]  /*24f00*/  BSYNC B1 ;  /* 0x0000000000017941 */ /* 0x000fea0003800000 */
.L_x_336:
[----:B------:R1:W5:Y:S02]  /*24f10*/  LDL.64 R224, [R1+0x240] ;  /* 0x0002400001e07983 */ /* 0x0003640000100a00 */
[----:B0----5:R-:W-:Y:S01]  /*24f20*/  SHF.L.U32 R217, R216, 0x10, RZ ;  /* 0x00000010d8d97819 */ /* 0x021fe200000006ff */
[----:B------:R-:W-:Y:S01]  /*24f30*/  BSSY B1, `(.L_x_338) ;  /* 0x0000009000017945 */ /* 0x000fe20003800000 */
[----:B------:R-:W-:-:S03]  /*24f40*/  ISETP.GT.AND P3, PT, R3, 0x50, PT ;  /* 0x000000500300780c */ /* 0x000fc60003f64270 */
[----:B------:R-:W-:Y:S01]  /*24f50*/  FMUL R217, R217, R16 ;  /* 0x00000010d9d97220 */ /* 0x000fe20000400000 */
[----:B------:R-:W-:-:S03]  /*24f60*/  ISETP.GT.AND P1, PT, R0, RZ, P3 ;  /* 0x000000ff0000720c */ /* 0x000fc60001f24270 */
[----:B------:R-:W-:-:S05]  /*24f70*/  FFMA R217, R223, R2, R217 ;  /* 0x00000002dfd97223 */ /* 0x000fca00000000d9 */
[----:B------:R-:W-:-:S05]  /*24f80*/  F2FP.BF16.F32.PACK_AB R217, RZ, R217 ;  /* 0x000000d9ffd9723e */ /* 0x000fca00000010ff */
[----:B------:R1:W-:Y:S01]  /*24f90*/  @P0 STG.E.U16 desc[UR36][R22.64+0x92], R217 ;  /* 0x000092d916000986 */ /* 0x0003e2000c101524 */
[----:B------:R-:W-:Y:S05]  /*24fa0*/  @!P1 BRA `(.L_x_339) ;  /* 0x0000000000049947 */ /* 0x000fea0003800000 */
[----:B------:R0:W5:Y:S02]  /*24fb0*/  LDG.E.LTC128B.U16 R216, desc[UR36][R224.64+0xa0] ;  /* 0x0000a024e0d87981 */ /* 0x000164000c1e1520 */
.L_x_339:
[----:B------:R-:W-:Y:S05]  /*24fc0*/  BSYNC B1 ;  /* 0x0000000000017941 */ /* 0x000fea0003800000 */
.L_x_338:
[----:B-1---5:R-:W-:Y:S01]  /*24fd0*/  IMAD.U32 R217, R216, 0x10000, RZ ;  /* 0x00010000d8d97824 */ /* 0x022fe200078e00ff */
[----:B------:R-:W-:Y:S01]  /*24fe0*/  ISETP.GT.AND P2, PT, R3, 0x51, PT ;  /* 0x000000510300780c */ /* 0x000fe20003f44270 */
[----:B------:R-:W-:Y:S02]  /*24ff0*/  BSSY B1, `(.L_x_340) ;  /* 0x0000008000017945 */ /* 0x000fe40003800000 */
[----:B------:R-:W-:Y:S01]  /*25000*/  FMUL R217, R217, R16 ;  /* 0x00000010d9d97220 */ /* 0x000fe20000400000 */
[----:B------:R-:W-:-:S03]  /*25010*/  ISETP.GT.AND P0, PT, R0, RZ, P2 ;  /* 0x000000ff0000720c */ /* 0x000fc60001704270 */
[----:B------:R-:W-:-:S05]  /*25020*/  FFMA R217, R208, R2, R217 ;  /* 0x00000002d0d97223 */ /* 0x000fca00000000d9 */
[----:B------:R-:W-:-:S05]  /*25030*/  F2FP.BF16.F32.PACK_AB R208, RZ, R217 ;  /* 0x000000d9ffd0723e */ /* 0x000fca00000010ff */
[----:B------:R1:W-:Y:S01]  /*25040*/  @P1 STG.E.U16 desc[UR36][R8.64+0xa0], R208 ;  /* 0x0000a0d008001986 */ /* 0x0003e2000c101524 */
[----:B------:R-:W-:Y:S05]  /*25050*/  @!P0 BRA `(.L_x_341) ;  /* 0x0000000000048947 */ /* 0x000fea0003800000 */
[----:B------:R0:W5:Y:S02]  /*25060*/  LDG.E.LTC128B.U16 R216, desc[UR36][R224.64+0xa2] ;  /* 0x0000a224e0d87981 */ /* 0x000164000c1e1520 */
.L_x_341:
[----:B------:R-:W-:Y:S05]  /*25070*/  BSYNC B1 ;  /* 0x0000000000017941 */ /* 0x000fea0003800000 */
.L_x_340:
[----:B------:R0:W5:Y:S02]  /*25080*/  LDL.64 R220, [R1+0x220] ;  /* 0x0002200001dc7983 */ /* 0x0001640000100a00 */
[----:B-1---5:R-:W-:Y:S01]  /*25090*/  IMAD.U32 R208, R216, 0x10000, RZ ;  /* 0x00010000d8d07824 */ /* 0x022fe200078e00ff */
        /* <DEDUP_REMOVED lines=8> */
.L_x_343:
[----:B------:R-:W-:Y:S05]  /*25120*/  BSYNC B1 ;  /* 0x0000000000017941 */ /* 0x000fea0003800000 */
.L_x_342:
[----:B------:R-:W2:Y:S01]  /*25130*/  LDL.64 R218, [R1+0x228] ;  /* 0x0002280001da7983 */ /* 0x000ea20000100a00 */
[----:B0----5:R-:W-:Y:S01]  /*25140*/  IMAD.U32 R208, R216, 0x10000, RZ ;  /* 0x00010000d8d07824 */ /* 0x021fe200078e00ff */
[----:B------:R-:W-:Y:S01]  /*25150*/  ISETP.GT.AND P0, PT, R0, 0x8, P2 ;  /* 0x000000080000780c */ /* 0x000fe20001704270 */
[----:B------:R-:W-:Y:S02]  /*25160*/  BSSY B1, `(.L_x_344) ;  /* 0x0000007000017945 */ /* 0x000fe40003800000 */
[----:B------:R-:W-:-:S04]  /*25170*/  FMUL R208, R208, R16 ;  /* 0x00000010d0d07220 */ /* 0x000fc80000400000 */
[----:B------:R-:W-:-:S05]  /*25180*/  FFMA R208, R210, R2, R208 ;  /* 0x00000002d2d07223 */ /* 0x000fca00000000d0 */
[----:B------:R-:W-:-:S05]  /*25190*/  F2FP.BF16.F32.PACK_AB R208, RZ, R208 ;  /* 0x000000d0ffd0723e */ /* 0x000fca00000010ff */
[----:B--2---:R0:W-:Y:S01]  /*251a0*/  @P1 STG.E.U16 desc[UR36][R218.64+0xa0], R208 ;  /* 0x0000a0d0da001986 */ /* 0x0041e2000c101524 */
[----:B------:R-:W-:Y:S05]  /*251b0*/  @!P0 BRA `(.L_x_345) ;  /* 0x0000000000048947 */ /* 0x000fea0003800000 */
[----:B------:R2:W5:Y:S02]  /*251c0*/  LDG.E.LTC128B.U16 R216, desc[UR36][R220.64+0xa2] ;  /* 0x0000a224dcd87981 */ /* 0x000564000c1e1520 */
.L_x_345:
[----:B------:R-:W-:Y:S05]  /*251d0*/  BSYNC B1 ;  /* 0x0000000000017941 */ /* 0x000fea0003800000 */
.L_x_344:
[----:B-----5:R-:W-:Y:S01]  /*251e0*/  IMAD.U32 R209, R216, 0x10000, RZ ;  /* 0x00010000d8d17824 */ /* 0x020fe200078e00ff */
[----:B------:R-:W-:Y:S01]  /*251f0*/  ISETP.GT.AND P1, PT, R3, 0x58, PT ;  /* 0x000000580300780c */ /* 0x000fe20003f24270 */
[----:B------:R-:W-:Y:S02]  /*25200*/  BSSY B1, `(.L_x_346) ;  /* 0x0000008000017945 */ /* 0x000fe40003800000 */
[----:B0-----:R-:W-:Y:S01]  /*25210*/  FMUL R208, R209, R16 ;  /* 0x00000010d1d07220 */ /* 0x001fe20000400000 */
[----:B------:R-:W-:-:S03]  /*25220*/  ISETP.GT.AND P5, PT, R0, RZ, P1 ;  /* 0x000000ff0000720c */ /* 0x000fc60000fa4270 */
[----:B------:R-:W-:-:S05]  /*25230*/  FFMA R208, R211, R2, R208 ;  /* 0x00000002d3d07223 */ /* 0x000fca00000000d0 */
[----:B------:R-:W-:-:S05]  /*25240*/  F2FP.BF16.F32.PACK_AB R208, RZ, R208 ;  /* 0x000000d0ffd0723e */ /* 0x000fca00000010ff */
[----:B------:R0:W-:Y:S01]  /*25250*/  @P0 STG.E.U16 desc[UR36][R218.64+0xa2], R208 ;  /* 0x0000a2d0da000986 */ /* 0x0001e2000c101524 */
[----:B------:R-:W-:Y:S05]  /*25260*/  @!P5 BRA `(.L_x_347) ;  /* 0x000000000004d947 */ /* 0x000fea0003800000 */
[----:B------:R0:W5:Y:S02]  /*25270*/  LDG.E.LTC128B.U16 R216, desc[UR36][R224.64+0xb0] ;  /* 0x0000b024e0d87981 */ /* 0x000164000c1e1520 */
.L_x_347:
[----:B------:R-:W-:Y:S05]  /*25280*/  BSYNC B1 ;  /* 0x0000000000017941 */ /* 0x000fea0003800000 */
.L_x_346:
[----:B-----5:R-:W-:Y:S01]  /*25290*/  IMAD.U32 R209, R216, 0x10000, RZ ;  /* 0x00010000d8d17824 */ /* 0x020fe200078e00ff */
        /* <DEDUP_REMOVED lines=9> */
.L_x_349:
[----:B------:R-:W-:Y:S05]  /*25330*/  BSYNC B1 ;  /* 0x0000000000017941 */ /* 0x000fea0003800000 */
.L_x_348:
        /* <DEDUP_REMOVED lines=9> */
.L_x_351:
[----:B------:R-:W-:Y:S05]  /*253d0*/  BSYNC B1 ;  /* 0x0000000000017941 */ /* 0x000fea0003800000 */
.L_x_350:
[----:B-----5:R-:W-:Y:S01]  /*253e0*/  IMAD.U32 R209, R216, 0x10000, RZ ;  /* 0x00010000d8d17824 */ /* 0x020fe200078e00ff */
        /* <DEDUP_REMOVED lines=8> */
.L_x_353:
[----:B------:R-:W-:Y:S05]  /*25470*/  BSYNC B1 ;  /* 0x0000000000017941 */ /* 0x000fea0003800000 */
.L_x_352:
        /* <DEDUP_REMOVED lines=9> */
.L_x_355:
[----:B------:R-:W-:Y:S05]  /*25510*/  BSYNC B1 ;  /* 0x0000000000017941 */ /* 0x000fea0003800000 */
.L_x_354:
        /* <DEDUP_REMOVED lines=9> */
.L_x_357:
[----:B------:R-:W-:Y:S05]  /*255b0*/  BSYNC B1 ;  /* 0x0000000000017941 */ /* 0x000fea0003800000 */
.L_x_356:
        /* <DEDUP_REMOVED lines=9> */
.L_x_359:
[----:B------:R-:W-:Y:S05]  /*25650*/  BSYNC B1 ;  /* 0x0000000000017941 */ /* 0x000fea0003800000 */
.L_x_358:
[----:B------:R-:W2:Y:S01]  /*25660*/  LDL.64 R208, [R1+0x200] ;  /* 0x0002000001d07983 */ /* 0x000ea20000100a00 */
[----:B-----5:R-:W-:Y:S01]  /*25670*/  IMAD.U32 R201, R216, 0x10000, RZ ;  /* 0x00010000d8c97824 */ /* 0x020fe200078e00ff */
        /* <DEDUP_REMOVED lines=8> */
.L_x_361:
[----:B------:R-:W-:Y:S05]  /*25700*/  BSYNC B1 ;  /* 0x0000000000017941 */ /* 0x000fea0003800000 */
.L_x_360:
[----:B--2--5:R-:W-:Y:S01]  /*25710*/  SHF.L.U32 R201, R216, 0x10, RZ ;  /* 0x00000010d8c97819 */ /* 0x024fe200000006ff */
[----:B------:R-:W-:Y:S01]  /*25720*/  BSSY B1, `(.L_x_362) ;  /* 0x0000008000017945 */ /* 0x000fe20003800000 */
[----:B------:R-:W-:-:S03]  /*25730*/  ISETP.GT.AND P5, PT, R0, 0x80, P1 ;  /* 0x000000800000780c */ /* 0x000fc60000fa4270 */
[----:B0-----:R-:W-:-:S04]  /*25740*/  FMUL R200, R201, R16 ;  /* 0x00000010c9c87220 */ /* 0x001fc80000400000 */
[----:B------:R-:W-:-:S05]  /*25750*/  FFMA R200, R203, R2, R200 ;  /* 0x00000002cbc87223 */ /* 0x000fca00000000c8 */
[----:B------:R-:W-:-:S05]  /*25760*/  F2FP.BF16.F32.PACK_AB R200, RZ, R200 ;  /* 0x000000c8ffc8723e */ /* 0x000fca00000010ff */
[----:B------:R0:W-:Y:S01]  /*25770*/  @P4 STG.E.U16 desc[UR36][R208.64+0xa2], R200 ;  /* 0x0000a2c8d0004986 */ /* 0x0001e2000c101524 */
[----:B------:R-:W-:Y:S05]  /*25780*/  @!P5 BRA `(.L_x_363) ;  /* 0x000000000004d947 */ /* 0x000fea0003800000 */
[----:B------:R2:W5:Y:S02]  /*25790*/  LDG.E.LTC128B.U16 R216, desc[UR36][R234.64+0xb0] ;  /* 0x0000b024ead87981 */ /* 0x000564000c1e1520 */
.L_x_363:
[----:B------:R-:W-:Y:S05]  /*257a0*/  BSYNC B1 ;  /* 0x0000000000017941 */ /* 0x000fea0003800000 */
.L_x_362:
        /* <DEDUP_REMOVED lines=9> */
.L_x_365:
[----:B------:R-:W-:Y:S05]  /*25840*/  BSYNC B1 ;  /* 0x0000000000017941 */ /* 0x000fea0003800000 */
.L_x_364:
        /* <DEDUP_REMOVED lines=9> */
.L_x_367:
[----:B------:R-:W-:Y:S05]  /*258e0*/  BSYNC B1 ;  /* 0x0000000000017941 */ /* 0x000fea0003800000 */
.L_x_366:
        /* <DEDUP_REMOVED lines=9> */
.L_x_369:
[----:B------:R-:W-:Y:S05]  /*25980*/  BSYNC B1 ;  /* 0x0000000000017941 */ /* 0x000fea0003800000 */
.L_x_368:
        /* <DEDUP_REMOVED lines=9> */
.L_x_371:
[----:B------:R-:W-:Y:S05]  /*25a20*/  BSYNC B1 ;  /* 0x0000000000017941 */ /* 0x000fea0003800000 */
.L_x_370:
        /* <DEDUP_REMOVED lines=9> */
.L_x_373:
[----:B------:R-:W-:Y:S05]  /*25ac0*/  BSYNC B1 ;  /* 0x0000000000017941 */ /* 0x000fea0003800000 */
.L_x_372:
        /* <DEDUP_REMOVED lines=9> */
.L_x_375:
[----:B------:R-:W-:Y:S05]  /*25b60*/  BSYNC B1 ;  /* 0x0000000000017941 */ /* 0x000fea0003800000 */
.L_x_374:
        /* <DEDUP_REMOVED lines=9> */
.L_x_377:
[----:B------:R-:W-:Y:S05]  /*25c00*/  BSYNC B1 ;  /* 0x0000000000017941 */ /* 0x000fea0003800000 */
.L_x_376:
        /* <DEDUP_REMOVED lines=9> */
.L_x_379:
[----:B------:R-:W-:Y:S05]  /*25ca0*/  BSYNC B1 ;  /* 0x0000000000017941 */ /* 0x000fea0003800000 */
.L_x_378:
        /* <DEDUP_REMOVED lines=9> */
.L_x_381:
[----:B------:R-:W-:Y:S05]  /*25d40*/  BSYNC B1 ;  /* 0x0000000000017941 */ /* 0x000fea0003800000 */
.L_x_380:
        /* <DEDUP_REMOVED lines=9> */
.L_x_383:
[----:B------:R-:W-:Y:S05]  /*25de0*/  BSYNC B1 ;  /* 0x0000000000017941 */ /* 0x000fea0003800000 */
.L_x_382:
        /* <DEDUP_REMOVED lines=9> */
.L_x_385:
[----:B------:R-:W-:Y:S05]  /*25e80*/  BSYNC B1 ;  /* 0x0000000000017941 */ /* 0x000fea0003800000 */
.L_x_384:
        /* <DEDUP_REMOVED lines=9> */
.L_x_387:
[----:B------:R-:W-:Y:S05]  /*25f20*/  BSYNC B1 ;  /* 0x0000000000017941 */ /* 0x000fea0003800000 */
.L_x_386:
        /* <DEDUP_REMOVED lines=9> */
.L_x_389:
[----:B------:R-:W-:Y:S05]  /*25fc0*/  BSYNC B1 ;  /* 0x0000000000017941 */ /* 0x000fea0003800000 */
.L_x_388:
        /* <DEDUP_REMOVED lines=9> */
.L_x_391:
[----:B------:R-:W-:Y:S05]  /*26060*/  BSYNC B1 ;  /* 0x0000000000017941 */ /* 0x000fea0003800000 */
.L_x_390:
        /* <DEDUP_REMOVED lines=9> */
.L_x_393:
[----:B------:R-:W-:Y:S05]  /*26100*/  BSYNC B1 ;  /* 0x0000000000017941 */ /* 0x000fea0003800000 */
.L_x_392:
        /* <DEDUP_REMOVED lines=9> */
.L_x_395:
[----:B------:R-:W-:Y:S05]  /*261a0*/  BSYNC B1 ;  /* 0x0000000000017941 */ /* 0x000fea0003800000 */
.L_x_394:
        /* <DEDUP_REMOVED lines=9> */
.L_x_397:
[----:B------:R-:W-:Y:S05]  /*26240*/  BSYNC B1 ;  /* 0x0000000000017941 */ /* 0x000fea0003800000 */
.L_x_396:
        /* <DEDUP_REMOVED lines=9> */
.L_x_399:
[----:B------:R-:W-:Y:S05]  /*262e0*/  BSYNC B1 ;  /* 0x0000000000017941 */ /* 0x000fea0003800000 */
.L_x_398:
        /* <DEDUP_REMOVED lines=9> */
.L_x_401:
[----:B------:R-:W-:Y:S05]  /*26380*/  BSYNC B1 ;  /* 0x0000000000017941 */ /* 0x000fea0003800000 */
.L_x_400:
[----:B0----5:R-:W-:Y:S01]  /*26390*/  IMAD.U32 R185, R216, 0x10000, RZ ;  /* 0x00010000d8b97824 */ /* 0x021fe200078e00ff */
        /* <DEDUP_REMOVED lines=9> */
.L_x_403:
[----:B------:R-:W-:Y:S05]  /*26430*/  BSYNC B1 ;  /* 0x0000000000017941 */ /* 0x000fea0003800000 */
.L_x_402:
        /* <DEDUP_REMOVED lines=10> */
.L_x_405:
[----:B------:R-:W-:Y:S05]  /*264e0*/  BSYNC B1 ;  /* 0x0000000000017941 */ /* 0x000fea0003800000 */
.L_x_404:
        /* <DEDUP_REMOVED lines=9> */
.L_x_407:
[----:B------:R-:W-:Y:S05]  /*26580*/  BSYNC B1 ;  /* 0x0000000000017941 */ /* 0x000fea0003800000 */
.L_x_406:
        /* <DEDUP_REMOVED lines=9> */
.L_x_409:
[----:B------:R-:W-:Y:S05]  /*26620*/  BSYNC B1 ;  /* 0x0000000000017941 */ /* 0x000fea0003800000 */
.L_x_408:
        /* <DEDUP_REMOVED lines=10> */
.L_x_411:
[----:B------:R-:W-:Y:S05]  /*266d0*/  BSYNC B1 ;  /* 0x0000000000017941 */ /* 0x000fea0003800000 */
.L_x_410:
        /* <DEDUP_REMOVED lines=10> */
.L_x_413:
[----:B------:R-:W-:Y:S05]  /*26780*/  BSYNC B1 ;  /* 0x0000000000017941 */ /* 0x000fea0003800000 */
.L_x_412:
        /* <DEDUP_REMOVED lines=9> */
.L_x_415:
[----:B------:R-:W-:Y:S05]  /*26820*/  BSYNC B1 ;  /* 0x0000000000017941 */ /* 0x000fea0003800000 */
.L_x_414:
        /* <DEDUP_REMOVED lines=9> */
.L_x_417:
[----:B------:R-:W-:Y:S05]  /*268c0*/  BSYNC B1 ;  /* 0x0000000000017941 */ /* 0x000fea0003800000 */
.L_x_416:
        /* <DEDUP_REMOVED lines=9> */
.L_x_419:
[----:B------:R-:W-:Y:S05]  /*26960*/  BSYNC B1 ;  /* 0x0000000000017941 */ /* 0x000fea0003800000 */
.L_x_418:
        /* <DEDUP_REMOVED lines=9> */
.L_x_421:
[----:B------:R-:W-:Y:S05]  /*26a00*/  BSYNC B1 ;  /* 0x0000000000017941 */ /* 0x000fea0003800000 */
.L_x_420:
        /* <DEDUP_REMOVED lines=9> */
.L_x_423:
[----:B------:R-:W-:Y:S05]  /*26aa0*/  BSYNC B1 ;  /* 0x0000000000017941 */ /* 0x000fea0003800000 */
.L_x_422:
        /* <DEDUP_REMOVED lines=9> */
.L_x_425:
[----:B------:R-:W-:Y:S05]  /*26b40*/  BSYNC B1 ;  /* 0x0000000000017941 */ /* 0x000fea0003800000 */
.L_x_424:
        /* <DEDUP_REMOVED lines=9> */
.L_x_427:
[----:B------:R-:W-:Y:S05]  /*26be0*/  BSYNC B1 ;  /* 0x0000000000017941 */ /* 0x000fea0003800000 */
.L_x_426:
        /* <DEDUP_REMOVED lines=9> */
.L_x_429:
[----:B------:R-:W-:Y:S05]  /*26c80*/  BSYNC B1 ;  /* 0x0000000000017941 */ /* 0x000fea0003800000 */
.L_x_428:
        /* <DEDUP_REMOVED lines=9> */
.L_x_431:
[----:B------:R-:W-:Y:S05]  /*26d20*/  BSYNC B1 ;  /* 0x0000000000017941 */ /* 0x000fea0003800000 */
.L_x_430:
        /* <DEDUP_REMOVED lines=9> */
.L_x_433:
[----:B------:R-:W-:Y:S05]  /*26dc0*/  BSYNC B1 ;  /* 0x0000000000017941 */ /* 0x000fea0003800000 */
.L_x_432:
        /* <DEDUP_REMOVED lines=9> */
.L_x_435:
[----:B------:R-:W-:Y:S05]  /*26e60*/  BSYNC B1 ;  /* 0x0000000000017941 */ /* 0x000fea0003800000 */
.L_x_434:
        /* <DEDUP_REMOVED lines=9> */
.L_x_437:
[----:B------:R-:W-:Y:S05]  /*26f00*/  BSYNC B1 ;  /* 0x0000000000017941 */ /* 0x000fea0003800000 */
.L_x_436:
        /* <DEDUP_REMOVED lines=9> */
.L_x_439:
[----:B------:R-:W-:Y:S05]  /*26fa0*/  BSYNC B1 ;  /* 0x0000000000017941 */ /* 0x000fea0003800000 */
.L_x_438:
        /* <DEDUP_REMOVED lines=9> */
.L_x_441:
[----:B------:R-:W-:Y:S05]  /*27040*/  BSYNC B1 ;  /* 0x0000000000017941 */ /* 0x000fea0003800000 */
.L_x_440:
        /* <DEDUP_REMOVED lines=9> */
.L_x_443:
[----:B------:R-:W-:Y:S05]  /*270e0*/  BSYNC B1 ;  /* 0x0000000000017941 */ /* 0x000fea0003800000 */
.L_x_442:
        /* <DEDUP_REMOVED lines=9> */
.L_x_445:
[----:B------:R-:W-:Y:S05]  /*27180*/  BSYNC B1 ;  /* 0x0000000000017941 */ /* 0x000fea0003800000 */
.L_x_444:
        /* <DEDUP_REMOVED lines=9> */
.L_x_447:
[----:B------:R-:W-:Y:S05]  /*27220*/  BSYNC B1 ;  /* 0x0000000000017941 */ /* 0x000fea0003800000 */
.L_x_446:
        /* <DEDUP_REMOVED lines=9> */
.L_x_449:
[----:B------:R-:W-:Y:S05]  /*272c0*/  BSYNC B1 ;  /* 0x0000000000017941 */ /* 0x000fea0003800000 */
.L_x_448:
        /* <DEDUP_REMOVED lines=9> */
.L_x_451:
[----:B------:R-:W-:Y:S05]  /*27360*/  BSYNC B1 ;  /* 0x0000000000017941 */ /* 0x000fea0003800000 */
.L_x_450:
        /* <DEDUP_REMOVED lines=9> */
.L_x_453:
[----:B------:R-:W-:Y:S05]  /*27400*/  BSYNC B1 ;  /* 0x0000000000017941 */ /* 0x000fea0003800000 */
.L_x_452:
        /* <DEDUP_REMOVED lines=9> */
.L_x_455:
[----:B------:R-:W-:Y:S05]  /*274a0*/  BSYNC B1 ;  /* 0x0000000000017941 */ /* 0x000fea0003800000 */
.L_x_454:
        /* <DEDUP_REMOVED lines=9> */
.L_x_457:
[----:B------:R-:W-:Y:S05]  /*27540*/  BSYNC B1 ;  /* 0x0000000000017941 */ /* 0x000fea0003800000 */
.L_x_456:
        /* <DEDUP_REMOVED lines=9> */
.L_x_459:
[----:B------:R-:W-:Y:S05]  /*275e0*/  BSYNC B1 ;  /* 0x0000000000017941 */ /* 0x000fea0003800000 */
.L_x_458:
        /* <DEDUP_REMOVED lines=9> */
.L_x_461:
[----:B------:R-:W-:Y:S05]  /*27680*/  BSYNC B1 ;  /* 0x0000000000017941 */ /* 0x000fea0003800000 */
.L_x_460:
        /* <DEDUP_REMOVED lines=9> */
.L_x_463:
[----:B------:R-:W-:Y:S05]  /*27720*/  BSYNC B1 ;  /* 0x0000000000017941 */ /* 0x000fea0003800000 */
.L_x_462:
        /* <DEDUP_REMOVED lines=9> */
.L_x_465:
[----:B------:R-:W-:Y:S05]  /*277c0*/  BSYNC B1 ;  /* 0x0000000000017941 */ /* 0x000fea0003800000 */
.L_x_464:
        /* <DEDUP_REMOVED lines=10> */
.L_x_467:
[----:B------:R-:W-:Y:S05]  /*27870*/  BSYNC B1 ;  /* 0x0000000000017941 */ /* 0x000fea0003800000 */
.L_x_466:
        /* <DEDUP_REMOVED lines=10> */
.L_x_469:
[----:B------:R-:W-:Y:S05]  /*27920*/  BSYNC B1 ;  /* 0x0000000000017941 */ /* 0x000fea0003800000 */
.L_x_468:
        /* <DEDUP_REMOVED lines=9> */
.L_x_471:
[----:B------:R-:W-:Y:S05]  /*279c0*/  BSYNC B1 ;  /* 0x0000000000017941 */ /* 0x000fea0003800000 */
.L_x_470:
        /* <DEDUP_REMOVED lines=9> */
.L_x_473:
[----:B------:R-:W-:Y:S05]  /*27a60*/  BSYNC B1 ;  /* 0x0000000000017941 */ /* 0x000fea0003800000 */
.L_x_472:
        /* <DEDUP_REMOVED lines=10> */
.L_x_475:
[----:B------:R-:W-:Y:S05]  /*27b10*/  BSYNC B1 ;  /* 0x0000000000017941 */ /* 0x000fea0003800000 */
.L_x_474:
        /* <DEDUP_REMOVED lines=10> */
.L_x_477:
[----:B------:R-:W-:Y:S05]  /*27bc0*/  BSYNC B1 ;  /* 0x0000000000017941 */ /* 0x000fea0003800000 */
.L_x_476:
        /* <DEDUP_REMOVED lines=9> */
.L_x_479:
[----:B------:R-:W-:Y:S05]  /*27c60*/  BSYNC B1 ;  /* 0x0000000000017941 */ /* 0x000fea0003800000 */
.L_x_478:
        /* <DEDUP_REMOVED lines=9> */
.L_x_481:
[----:B------:R-:W-:Y:S05]  /*27d00*/  BSYNC B1 ;  /* 0x0000000000017941 */ /* 0x000fea0003800000 */
.L_x_480:
        /* <DEDUP_REMOVED lines=9> */
.L_x_483:
[----:B------:R-:W-:Y:S05]  /*27da0*/  BSYNC B1 ;  /* 0x0000000000017941 */ /* 0x000fea0003800000 */
.L_x_482:
        /* <DEDUP_REMOVED lines=9> */
.L_x_485:
[----:B------:R-:W-:Y:S05]  /*27e40*/  BSYNC B1 ;  /* 0x0000000000017941 */ /* 0x000fea0003800000 */
.L_x_484:
        /* <DEDUP_REMOVED lines=9> */
.L_x_487:
[----:B------:R-:W-:Y:S05]  /*27ee0*/  BSYNC B1 ;  /* 0x0000000000017941 */ /* 0x000fea0003800000 */
.L_x_486:
        /* <DEDUP_REMOVED lines=9> */
.L_x_489:
[----:B------:R-:W-:Y:S05]  /*27f80*/  BSYNC B1 ;  /* 0x0000000000017941 */ /* 0x000fea0003800000 */
.L_x_488:
        /* <DEDUP_REMOVED lines=9> */
.L_x_491:
[----:B------:R-:W-:Y:S05]  /*28020*/  BSYNC B1 ;  /* 0x0000000000017941 */ /* 0x000fea0003800000 */
.L_x_490:
        /* <DEDUP_REMOVED lines=9> */
.L_x_493:
[----:B------:R-:W-:Y:S05]  /*280c0*/  BSYNC B1 ;  /* 0x0000000000017941 */ /* 0x000fea0003800000 */
.L_x_492:
        /* <DEDUP_REMOVED lines=9> */
.L_x_495:
[----:B------:R-:W-:Y:S05]  /*28160*/  BSYNC B1 ;  /* 0x0000000000017941 */ /* 0x000fea0003800000 */
.L_x_494:
        /* <DEDUP_REMOVED lines=9> */
.L_x_497:
[----:B------:R-:W-:Y:S05]  /*28200*/  BSYNC B1 ;  /* 0x0000000000017941 */ /* 0x000fea0003800000 */
.L_x_496:
        /* <DEDUP_REMOVED lines=9> */
.L_x_499:
[----:B------:R-:W-:Y:S05]  /*282a0*/  BSYNC B1 ;  /* 0x0000000000017941 */ /* 0x000fea0003800000 */
.L_x_498:
        /* <DEDUP_REMOVED lines=9> */
.L_x_501:
[----:B------:R-:W-:Y:S05]  /*28340*/  BSYNC B1 ;  /* 0x0000000000017941 */ /* 0x000fea0003800000 */
.L_x_500:
        /* <DEDUP_REMOVED lines=9> */
.L_x_503:
[----:B------:R-:W-:Y:S05]  /*283e0*/  BSYNC B1 ;  /* 0x0000000000017941 */ /* 0x000fea0003800000 */
.L_x_502:
        /* <DEDUP_REMOVED lines=9> */
.L_x_505:
[----:B------:R-:W-:Y:S05]  /*28480*/  BSYNC B1 ;  /* 0x0000000000017941 */ /* 0x000fea0003800000 */
.L_x_504:
        /* <DEDUP_REMOVED lines=9> */
.L_x_507:
[----:B------:R-:W-:Y:S05]  /*28520*/  BSYNC B1 ;  /* 0x0000000000017941 */ /* 0x000fea0003800000 */
.L_x_506:
        /* <DEDUP_REMOVED lines=9> */
.L_x_509:
[----:B------:R-:W-:Y:S05]  /*285c0*/  BSYNC B1 ;  /* 0x0000000000017941 */ /* 0x000fea0003800000 */
.L_x_508:
        /* <DEDUP_REMOVED lines=9> */
.L_x_511:
[----:B------:R-:W-:Y:S05]  /*28660*/  BSYNC B1 ;  /* 0x0000000000017941 */ /* 0x000fea0003800000 */
.L_x_510:
        /* <DEDUP_REMOVED lines=9> */
.L_x_513:
[----:B------:R-:W-:Y:S05]  /*28700*/  BSYNC B1 ;  /* 0x0000000000017941 */ /* 0x000fea0003800000 */
.L_x_512:
        /* <DEDUP_REMOVED lines=9> */
.L_x_515:
[----:B------:R-:W-:Y:S05]  /*287a0*/  BSYNC B1 ;  /* 0x0000000000017941 */ /* 0x000fea0003800000 */
.L_x_514:
        /* <DEDUP_REMOVED lines=9> */
.L_x_517:
[----:B------:R-:W-:Y:S05]  /*28840*/  BSYNC B1 ;  /* 0x0000000000017941 */ /* 0x000fea0003800000 */
.L_x_516:
        /* <DEDUP_REMOVED lines=9> */
.L_x_519:
[----:B------:R-:W-:Y:S05]  /*288e0*/  BSYNC B1 ;  /* 0x0000000000017941 */ /* 0x000fea0003800000 */
.L_x_518:
        /* <DEDUP_REMOVED lines=9> */
.L_x_521:
[----:B------:R-:W-:Y:S05]  /*28980*/  BSYNC B1 ;  /* 0x0000000000017941 */ /* 0x000fea0003800000 */
.L_x_520:
        /* <DEDUP_REMOVED lines=9> */
.L_x_523:
[----:B------:R-:W-:Y:S05]  /*28a20*/  BSYNC B1 ;  /* 0x0000000000017941 */ /* 0x000fea0003800000 */
.L_x_522:
        /* <DEDUP_REMOVED lines=9> */
.L_x_525:
[----:B------:R-:W-:Y:S05]  /*28ac0*/  BSYNC B1 ;  /* 0x0000000000017941 */ /* 0x000fea0003800000 */
.L_x_524:
        /* <DEDUP_REMOVED lines=9> */
.L_x_527:
[----:B------:R-:W-:Y:S05]  /*28b60*/  BSYNC B1 ;  /* 0x0000000000017941 */ /* 0x000fea0003800000 */
.L_x_526:
        /* <DEDUP_REMOVED lines=9> */
.L_x_529:
[----:B------:R-:W-:Y:S05]  /*28c00*/  BSYNC B1 ;  /* 0x0000000000017941 */ /* 0x000fea0003800000 */
.L_x_528:
        /* <DEDUP_REMOVED lines=10> */
.L_x_531:
[----:B------:R-:W-:Y:S05]  /*28cb0*/  BSYNC B1 ;  /* 0x0000000000017941 */ /* 0x000fea0003800000 */
.L_x_530:
        /* <DEDUP_REMOVED lines=10> */
.L_x_533:
[----:B------:R-:W-:Y:S05]  /*28d60*/  BSYNC B1 ;  /* 0x0000000000017941 */ /* 0x000fea0003800000 */
.L_x_532:
        /* <DEDUP_REMOVED lines=9> */
.L_x_535:
[----:B------:R-:W-:Y:S05]  /*28e00*/  BSYNC B1 ;  /* 0x0000000000017941 */ /* 0x000fea0003800000 */
.L_x_534:
        /* <DEDUP_REMOVED lines=9> */
.L_x_537:
[----:B------:R-:W-:Y:S05]  /*28ea0*/  BSYNC B1 ;  /* 0x0000000000017941 */ /* 0x000fea0003800000 */
.L_x_536:
        /* <DEDUP_REMOVED lines=10> */
.L_x_539:
[----:B------:R-:W-:Y:S05]  /*28f50*/  BSYNC B1 ;  /* 0x0000000000017941 */ /* 0x000fea0003800000 */
.L_x_538:
        /* <DEDUP_REMOVED lines=10> */
.L_x_541:
[----:B------:R-:W-:Y:S05]  /*29000*/  BSYNC B1 ;  /* 0x0000000000017941 */ /* 0x000fea0003800000 */
.L_x_540:
        /* <DEDUP_REMOVED lines=9> */
.L_x_543:
[----:B------:R-:W-:Y:S05]  /*290a0*/  BSYNC B1 ;  /* 0x0000000000017941 */ /* 0x000fea0003800000 */
.L_x_542:
        /* <DEDUP_REMOVED lines=9> */
.L_x_545:
[----:B------:R-:W-:Y:S05]  /*29140*/  BSYNC B1 ;  /* 0x0000000000017941 */ /* 0x000fea0003800000 */
.L_x_544:
        /* <DEDUP_REMOVED lines=9> */
.L_x_547:
[----:B------:R-:W-:Y:S05]  /*291e0*/  BSYNC B1 ;  /* 0x0000000000017941 */ /* 0x000fea0003800000 */
.L_x_546:
        /* <DEDUP_REMOVED lines=9> */
.L_x_549:
[----:B------:R-:W-:Y:S05]  /*29280*/  BSYNC B1 ;  /* 0x0000000000017941 */ /* 0x000fea0003800000 */
.L_x_548:
        /* <DEDUP_REMOVED lines=9> */
.L_x_551:
[----:B------:R-:W-:Y:S05]  /*29320*/  BSYNC B1 ;  /* 0x0000000000017941 */ /* 0x000fea0003800000 */
.L_x_550:
        /* <DEDUP_REMOVED lines=9> */
.L_x_553:
[----:B------:R-:W-:Y:S05]  /*293c0*/  BSYNC B1 ;  /* 0x0000000000017941 */ /* 0x000fea0003800000 */
.L_x_552:
        /* <DEDUP_REMOVED lines=9> */
.L_x_555:
[----:B------:R-:W-:Y:S05]  /*29460*/  BSYNC B1 ;  /* 0x0000000000017941 */ /* 0x000fea0003800000 */
.L_x_554:
        /* <DEDUP_REMOVED lines=9> */
.L_x_557:
[----:B------:R-:W-:Y:S05]  /*29500*/  BSYNC B1 ;  /* 0x0000000000017941 */ /* 0x000fea0003800000 */
.L_x_556:
        /* <DEDUP_REMOVED lines=9> */
.L_x_559:
[----:B------:R-:W-:Y:S05]  /*295a0*/  BSYNC B1 ;  /* 0x0000000000017941 */ /* 0x000fea0003800000 */
.L_x_558:
        /* <DEDUP_REMOVED lines=9> */
.L_x_561:
[----:B------:R-:W-:Y:S05]  /*29640*/  BSYNC B1 ;  /* 0x0000000000017941 */ /* 0x000fea0003800000 */
.L_x_560:
        /* <DEDUP_REMOVED lines=9> */
.L_x_563:
[----:B------:R-:W-:Y:S05]  /*296e0*/  BSYNC B1 ;  /* 0x0000000000017941 */ /* 0x000fea0003800000 */
.L_x_562:
        /* <DEDUP_REMOVED lines=9> */
.L_x_565:
[----:B------:R-:W-:Y:S05]  /*29780*/  BSYNC B1 ;  /* 0x0000000000017941 */ /* 0x000fea0003800000 */
.L_x_564:
        /* <DEDUP_REMOVED lines=9> */
.L_x_567:
[----:B------:R-:W-:Y:S05]  /*29820*/  BSYNC B1 ;  /* 0x0000000000017941 */ /* 0x000fea0003800000 */
.L_x_566:
        /* <DEDUP_REMOVED lines=9> */
.L_x_569:
[----:B------:R-:W-:Y:S05]  /*298c0*/  BSYNC B1 ;  /* 0x0000000000017941 */ /* 0x000fea0003800000 */
.L_x_568:
        /* <DEDUP_REMOVED lines=9> */
.L_x_571:
[----:B------:R-:W-:Y:S05]  /*29960*/  BSYNC B1 ;  /* 0x0000000000017941 */ /* 0x000fea0003800000 */
.L_x_570:
        /* <DEDUP_REMOVED lines=9> */
.L_x_573:
[----:B------:R-:W-:Y:S05]  /*29a00*/  BSYNC B1 ;  /* 0x0000000000017941 */ /* 0x000fea0003800000 */
.L_x_572:
        /* <DEDUP_REMOVED lines=9> */
.L_x_575:
[----:B------:R-:W-:Y:S05]  /*29aa0*/  BSYNC B1 ;  /* 0x0000000000017941 */ /* 0x000fea0003800000 */
.L_x_574:
        /* <DEDUP_REMOVED lines=9> */
.L_x_577:
[----:B------:R-:W-:Y:S05]  /*29b40*/  BSYNC B1 ;  /* 0x0000000000017941 */ /* 0x000fea0003800000 */
.L_x_576:
        /* <DEDUP_REMOVED lines=9> */
.L_x_579:
[----:B------:R-:W-:Y:S05]  /*29be0*/  BSYNC B1 ;  /* 0x0000000000017941 */ /* 0x000fea0003800000 */
.L_x_578:
        /* <DEDUP_REMOVED lines=9> */
.L_x_581:
[----:B------:R-:W-:Y:S05]  /*29c80*/  BSYNC B1 ;  /* 0x0000000000017941 */ /* 0x000fea0003800000 */
.L_x_580:
        /* <DEDUP_REMOVED lines=9> */
.L_x_583:
[----:B------:R-:W-:Y:S05]  /*29d20*/  BSYNC B1 ;  /* 0x0000000000017941 */ /* 0x000fea0003800000 */
.L_x_582:
        /* <DEDUP_REMOVED lines=9> */
.L_x_585:
[----:B------:R-:W-:Y:S05]  /*29dc0*/  BSYNC B1 ;  /* 0x0000000000017941 */ /* 0x000fea0003800000 */
.L_x_584:
        /* <DEDUP_REMOVED lines=9> */
.L_x_587:
[----:B------:R-:W-:Y:S05]  /*29e60*/  BSYNC B1 ;  /* 0x0000000000017941 */ /* 0x000fea0003800000 */
.L_x_586:
        /* <DEDUP_REMOVED lines=9> */
.L_x_589:
[----:B------:R-:W-:Y:S05]  /*29f00*/  BSYNC B1 ;  /* 0x0000000000017941 */ /* 0x000fea0003800000 */
.L_x_588:
        /* <DEDUP_REMOVED lines=9> */
.L_x_591:
[----:B------:R-:W-:Y:S05]  /*29fa0*/  BSYNC B1 ;  /* 0x0000000000017941 */ /* 0x000fea0003800000 */
.L_x_590:
        /* <DEDUP_REMOVED lines=9> */
.L_x_593:
[----:B------:R-:W-:Y:S05]  /*2a040*/  BSYNC B1 ;  /* 0x0000000000017941 */ /* 0x000fea0003800000 */
.L_x_592:
        /* <DEDUP_REMOVED lines=10> */
.L_x_595:
[----:B------:R-:W-:Y:S05]  /*2a0f0*/  BSYNC B1 ;  /* 0x0000000000017941 */ /* 0x000fea0003800000 */
.L_x_594:
        /* <DEDUP_REMOVED lines=10> */
.L_x_597:
[----:B------:R-:W-:Y:S05]  /*2a1a0*/  BSYNC B1 ;  /* 0x0000000000017941 */ /* 0x000fea0003800000 */
.L_x_596:
        /* <DEDUP_REMOVED lines=9> */
.L_x_599:
[----:B------:R-:W-:Y:S05]  /*2a240*/  BSYNC B1 ;  /* 0x0000000000017941 */ /* 0x000fea0003800000 */
.L_x_598:
        /* <DEDUP_REMOVED lines=9> */
.L_x_601:
[----:B------:R-:W-:Y:S05]  /*2a2e0*/  BSYNC B1 ;  /* 0x0000000000017941 */ /* 0x000fea0003800000 */
.L_x_600:
        /* <DEDUP_REMOVED lines=10> */
.L_x_603:
[----:B------:R-:W-:Y:S05]  /*2a390*/  BSYNC B1 ;  /* 0x0000000000017941 */ /* 0x000fea0003800000 */
.L_x_602:
        /* <DEDUP_REMOVED lines=10> */
.L_x_605:
[----:B------:R-:W-:Y:S05]  /*2a440*/  BSYNC B1 ;  /* 0x0000000000017941 */ /* 0x000fea0003800000 */
.L_x_604:
        /* <DEDUP_REMOVED lines=9> */
.L_x_607:
[----:B------:R-:W-:Y:S05]  /*2a4e0*/  BSYNC B1 ;  /* 0x0000000000017941 */ /* 0x000fea0003800000 */
.L_x_606:
        /* <DEDUP_REMOVED lines=9> */
.L_x_609:
[----:B------:R-:W-:Y:S05]  /*2a580*/  BSYNC B1 ;  /* 0x0000000000017941 */ /* 0x000fea0003800000 */
.L_x_608:
        /* <DEDUP_REMOVED lines=9> */
.L_x_611:
[----:B------:R-:W-:Y:S05]  /*2a620*/  BSYNC B1 ;  /* 0x0000000000017941 */ /* 0x000fea0003800000 */
.L_x_610:
        /* <DEDUP_REMOVED lines=9> */
.L_x_613:
[----:B------:R-:W-:Y:S05]  /*2a6c0*/  BSYNC B1 ;  /* 0x0000000000017941 */ /* 0x000fea0003800000 */
.L_x_612:
        /* <DEDUP_REMOVED lines=9> */
.L_x_615:
[----:B------:R-:W-:Y:S05]  /*2a760*/  BSYNC B1 ;  /* 0x0000000000017941 */ /* 0x000fea0003800000 */
.L_x_614:
        /* <DEDUP_REMOVED lines=9> */
.L_x_617:
[----:B------:R-:W-:Y:S05]  /*2a800*/  BSYNC B1 ;  /* 0x0000000000017941 */ /* 0x000fea0003800000 */
.L_x_616:
        /* <DEDUP_REMOVED lines=9> */
.L_x_619:
[----:B------:R-:W-:Y:S05]  /*2a8a0*/  BSYNC B1 ;  /* 0x0000000000017941 */ /* 0x000fea0003800000 */
.L_x_618:
        /* <DEDUP_REMOVED lines=9> */
.L_x_621:
[----:B------:R-:W-:Y:S05]  /*2a940*/  BSYNC B1 ;  /* 0x0000000000017941 */ /* 0x000fea0003800000 */
.L_x_620:
        /* <DEDUP_REMOVED lines=9> */
.L_x_623:
[----:B------:R-:W-:Y:S05]  /*2a9e0*/  BSYNC B1 ;  /* 0x0000000000017941 */ /* 0x000fea0003800000 */
.L_x_622:
        /* <DEDUP_REMOVED lines=9> */
.L_x_625:
[----:B------:R-:W-:Y:S05]  /*2aa80*/  BSYNC B1 ;  /* 0x0000000000017941 */ /* 0x000fea0003800000 */
.L_x_624:
        /* <DEDUP_REMOVED lines=9> */
.L_x_627:
[----:B------:R-:W-:Y:S05]  /*2ab20*/  BSYNC B1 ;  /* 0x0000000000017941 */ /* 0x000fea0003800000 */
.L_x_626:
        /* <DEDUP_REMOVED lines=9> */
.L_x_629:
[----:B------:R-:W-:Y:S05]  /*2abc0*/  BSYNC B1 ;  /* 0x0000000000017941 */ /* 0x000fea0003800000 */
.L_x_628:
        /* <DEDUP_REMOVED lines=9> */
.L_x_631:
[----:B------:R-:W-:Y:S05]  /*2ac60*/  BSYNC B1 ;  /* 0x0000000000017941 */ /* 0x000fea0003800000 */
.L_x_630:
        /* <DEDUP_REMOVED lines=9> */
.L_x_633:
[----:B------:R-:W-:Y:S05]  /*2ad00*/  BSYNC B1 ;  /* 0x0000000000017941 */ /* 0x000fea0003800000 */
.L_x_632:
        /* <DEDUP_REMOVED lines=9> */
.L_x_635:
[----:B------:R-:W-:Y:S05]  /*2ada0*/  BSYNC B1 ;  /* 0x0000000000017941 */ /* 0x000fea0003800000 */
.L_x_634:
        /* <DEDUP_REMOVED lines=9> */
.L_x_637:
[----:B------:R-:W-:Y:S05]  /*2ae40*/  BSYNC B1 ;  /* 0x0000000000017941 */ /* 0x000fea0003800000 */
.L_x_636:
        /* <DEDUP_REMOVED lines=9> */
.L_x_639:
[----:B------:R-:W-:Y:S05]  /*2aee0*/  BSYNC B1 ;  /* 0x0000000000017941 */ /* 0x000fea0003800000 */
.L_x_638:
        /* <DEDUP_REMOVED lines=9> */
.L_x_641:
[----:B------:R-:W-:Y:S05]  /*2af80*/  BSYNC B1 ;  /* 0x0000000000017941 */ /* 0x000fea0003800000 */
.L_x_640:
        /* <DEDUP_REMOVED lines=9> */
.L_x_643:
[----:B------:R-:W-:Y:S05]  /*2b020*/  BSYNC B1 ;  /* 0x0000000000017941 */ /* 0x000fea0003800000 */
.L_x_642:
        /* <DEDUP_REMOVED lines=9> */
.L_x_645:
[----:B------:R-:W-:Y:S05]  /*2b0c0*/  BSYNC B1 ;  /* 0x0000000000017941 */ /* 0x000fea0003800000 */
.L_x_644:
        /* <DEDUP_REMOVED lines=9> */
.L_x_647:
[----:B------:R-:W-:Y:S05]  /*2b160*/  BSYNC B1 ;  /* 0x0000000000017941 */ /* 0x000fea0003800000 */
.L_x_646:
        /* <DEDUP_REMOVED lines=9> */
.L_x_649:
[----:B------:R-:W-:Y:S05]  /*2b200*/  BSYNC B1 ;  /* 0x0000000000017941 */ /* 0x000fea0003800000 */
.L_x_648:
        /* <DEDUP_REMOVED lines=9> */
.L_x_651:
[----:B------:R-:W-:Y:S05]  /*2b2a0*/  BSYNC B1 ;  /* 0x0000000000017941 */ /* 0x000fea0003800000 */
.L_x_650:
        /* <DEDUP_REMOVED lines=9> */
.L_x_653:
[----:B------:R-:W-:Y:S05]  /*2b340*/  BSYNC B1 ;  /* 0x0000000000017941 */ /* 0x000fea0003800000 */
.L_x_652:
        /* <DEDUP_REMOVED lines=9> */
.L_x_655:
[----:B------:R-:W-:Y:S05]  /*2b3e0*/  BSYNC B1 ;  /* 0x0000000000017941 */ /* 0x000fea0003800000 */
.L_x_654:
        /* <DEDUP_REMOVED lines=9> */
.L_x_657:
[----:B------:R-:W-:Y:S05]  /*2b480*/  BSYNC B1 ;  /* 0x0000000000017941 */ /* 0x000fea0003800000 */
.L_x_656:
        /* <DEDUP_REMOVED lines=10> */
.L_x_659:
[----:B------:R-:W-:Y:S05]  /*2b530*/  BSYNC B1 ;  /* 0x0000000000017941 */ /* 0x000fea0003800000 */
.L_x_658:
        /* <DEDUP_REMOVED lines=10> */
.L_x_661:
[----:B------:R-:W-:Y:S05]  /*2b5e0*/  BSYNC B1 ;  /* 0x0000000000017941 */ /* 0x000fea0003800000 */
.L_x_660:
        /* <DEDUP_REMOVED lines=9> */
.L_x_663:
[----:B------:R-:W-:Y:S05]  /*2b680*/  BSYNC B1 ;  /* 0x0000000000017941 */ /* 0x000fea0003800000 */
.L_x_662:
        /* <DEDUP_REMOVED lines=9> */
.L_x_665:
[----:B------:R-:W-:Y:S05]  /*2b720*/  BSYNC B1 ;  /* 0x0000000000017941 */ /* 0x000fea0003800000 */
.L_x_664:
        /* <DEDUP_REMOVED lines=10> */
.L_x_667:
[----:B------:R-:W-:Y:S05]  /*2b7d0*/  BSYNC B1 ;  /* 0x0000000000017941 */ /* 0x000fea0003800000 */
.L_x_666:
        /* <DEDUP_REMOVED lines=10> */
.L_x_669:
[----:B------:R-:W-:Y:S05]  /*2b880*/  BSYNC B1 ;  /* 0x0000000000017941 */ /* 0x000fea0003800000 */
.L_x_668:
[----:B-----5:R-:W-:Y:S01]  /*2b890*/  IMAD.U32 R3, R216, 0x10000, RZ ;  /* 0x00010000d8037824 */ /* 0x020fe200078e00ff */
[----:B------:R-:W-:Y:S01]  /*2b8a0*/  ISETP.GT.AND P5, PT, R0, 0x8, P1 ;  /* 0x000000080000780c */ /* 0x000fe20000fa4270 */
[----:B------:R-:W-:Y:S02]  /*2b8b0*/  BSSY B1, `(.L_x_670) ;  /* 0x0000007000017945 */ /* 0x000fe40003800000 */
[----:B0-----:R-:W-:-:S04]  /*2b8c0*/  FMUL R48, R3, R16 ;  /* 0x0000001003307220 */ /* 0x001fc80000400000 */
[----:B------:R-:W-:-:S05]  /*2b8d0*/  FFMA R48, R53, R2, R48 ;  /* 0x0000000235307223 */ /* 0x000fca0000000030 */
[----:B------:R-:W-:-:S05]  /*2b8e0*/  F2FP.BF16.F32.PACK_AB R48, RZ, R48 ;  /* 0x00000030ff30723e */ /* 0x000fca00000010ff */
[----:B------:R0:W-:Y:S01]  /*2b8f0*/  @P4 STG.E.U16 desc[UR36][R8.64+0x152], R48 ;  /* 0x0001523008004986 */ /* 0x0001e2000c101524 */
[----:B------:R-:W-:Y:S05]  /*2b900*/  @!P5 BRA `(.L_x_671) ;  /* 0x000000000004d947 */ /* 0x000fea0003800000 */
[----:B------:R0:W5:Y:S02]  /*2b910*/  LDG.E.LTC128B.U16 R216, desc[UR36][R220.64+0x150] ;  /* 0x00015024dcd87981 */ /* 0x000164000c1e1520 */
.L_x_671:
[----:B------:R-:W-:Y:S05]  /*2b920*/  BSYNC B1 ;  /* 0x0000000000017941 */ /* 0x000fea0003800000 */
.L_x_670:
        /* <DEDUP_REMOVED lines=9> */
.L_x_673:
[----:B------:R-:W-:Y:S05]  /*2b9c0*/  BSYNC B1 ;  /* 0x0000000000017941 */ /* 0x000fea0003800000 */
.L_x_672:
        /* <DEDUP_REMOVED lines=9> */
.L_x_675:
[----:B------:R-:W-:Y:S05]  /*2ba60*/  BSYNC B1 ;  /* 0x0000000000017941 */ /* 0x000fea0003800000 */
.L_x_674:
        /* <DEDUP_REMOVED lines=9> */
.L_x_677:
[----:B------:R-:W-:Y:S05]  /*2bb00*/  BSYNC B1 ;  /* 0x0000000000017941 */ /* 0x000fea0003800000 */
.L_x_676:
        /* <DEDUP_REMOVED lines=9> */
.L_x_679:
[----:B------:R-:W-:Y:S05]  /*2bba0*/  BSYNC B1 ;  /* 0x0000000000017941 */ /* 0x000fea0003800000 */
.L_x_678:
        /* <DEDUP_REMOVED lines=9> */
.L_x_681:
[----:B------:R-:W-:Y:S05]  /*2bc40*/  BSYNC B1 ;  /* 0x0000000000017941 */ /* 0x000fea0003800000 */
.L_x_680:
        /* <DEDUP_REMOVED lines=9> */
.L_x_683:
[----:B------:R-:W-:Y:S05]  /*2bce0*/  BSYNC B1 ;  /* 0x0000000000017941 */ /* 0x000fea0003800000 */
.L_x_682:
        /* <DEDUP_REMOVED lines=9> */
.L_x_685:
[----:B------:R-:W-:Y:S05]  /*2bd80*/  BSYNC B1 ;  /* 0x0000000000017941 */ /* 0x000fea0003800000 */
.L_x_684:
        /* <DEDUP_REMOVED lines=9> */
.L_x_687:
[----:B------:R-:W-:Y:S05]  /*2be20*/  BSYNC B1 ;  /* 0x0000000000017941 */ /* 0x000fea0003800000 */
.L_x_686:
        /* <DEDUP_REMOVED lines=9> */
.L_x_689:
[----:B------:R-:W-:Y:S05]  /*2bec0*/  BSYNC B1 ;  /* 0x0000000000017941 */ /* 0x000fea0003800000 */
.L_x_688:
        /* <DEDUP_REMOVED lines=9> */
.L_x_691:
[----:B------:R-:W-:Y:S05]  /*2bf60*/  BSYNC B1 ;  /* 0x0000000000017941 */ /* 0x000fea0003800000 */
.L_x_690:
        /* <DEDUP_REMOVED lines=9> */
.L_x_693:
[----:B------:R-:W-:Y:S05]  /*2c000*/  BSYNC B1 ;  /* 0x0000000000017941 */ /* 0x000fea0003800000 */
.L_x_692:
        /* <DEDUP_REMOVED lines=9> */
.L_x_695:
[----:B------:R-:W-:Y:S05]  /*2c0a0*/  BSYNC B1 ;  /* 0x0000000000017941 */ /* 0x000fea0003800000 */
.L_x_694:
        /* <DEDUP_REMOVED lines=9> */
.L_x_697:
[----:B------:R-:W-:Y:S05]  /*2c140*/  BSYNC B1 ;  /* 0x0000000000017941 */ /* 0x000fea0003800000 */
.L_x_696:
        /* <DEDUP_REMOVED lines=9> */
.L_x_699:
[----:B------:R-:W-:Y:S05]  /*2c1e0*/  BSYNC B1 ;  /* 0x0000000000017941 */ /* 0x000fea0003800000 */
.L_x_698:
        /* <DEDUP_REMOVED lines=9> */
.L_x_701:
[----:B------:R-:W-:Y:S05]  /*2c280*/  BSYNC B1 ;  /* 0x0000000000017941 */ /* 0x000fea0003800000 */
.L_x_700:
        /* <DEDUP_REMOVED lines=9> */
.L_x_703:
[----:B------:R-:W-:Y:S05]  /*2c320*/  BSYNC B1 ;  /* 0x0000000000017941 */ /* 0x000fea0003800000 */
.L_x_702:
        /* <DEDUP_REMOVED lines=9> */
.L_x_705:
[----:B------:R-:W-:Y:S05]  /*2c3c0*/  BSYNC B1 ;  /* 0x0000000000017941 */ /* 0x000fea0003800000 */
.L_x_704:
        /* <DEDUP_REMOVED lines=9> */
.L_x_707:
[----:B------:R-:W-:Y:S05]  /*2c460*/  BSYNC B1 ;  /* 0x0000000000017941 */ /* 0x000fea0003800000 */
.L_x_706:
        /* <DEDUP_REMOVED lines=9> */
.L_x_709:
[----:B------:R-:W-:Y:S05]  /*2c500*/  BSYNC B1 ;  /* 0x0000000000017941 */ /* 0x000fea0003800000 */
.L_x_708:
        /* <DEDUP_REMOVED lines=9> */
.L_x_711:
[----:B------:R-:W-:Y:S05]  /*2c5a0*/  BSYNC B1 ;  /* 0x0000000000017941 */ /* 0x000fea0003800000 */
.L_x_710:
        /* <DEDUP_REMOVED lines=9> */
.L_x_713:
[----:B------:R-:W-:Y:S05]  /*2c640*/  BSYNC B1 ;  /* 0x0000000000017941 */ /* 0x000fea0003800000 */
.L_x_712:
        /* <DEDUP_REMOVED lines=9> */
.L_x_715:
[----:B------:R-:W-:Y:S05]  /*2c6e0*/  BSYNC B1 ;  /* 0x0000000000017941 */ /* 0x000fea0003800000 */
.L_x_714:
        /* <DEDUP_REMOVED lines=9> */
.L_x_717:
[----:B------:R-:W-:Y:S05]  /*2c780*/  BSYNC B1 ;  /* 0x0000000000017941 */ /* 0x000fea0003800000 */
.L_x_716:
        /* <DEDUP_REMOVED lines=9> */
.L_x_719:
[----:B------:R-:W-:Y:S05]  /*2c820*/  BSYNC B1 ;  /* 0x0000000000017941 */ /* 0x000fea0003800000 */
.L_x_718:
        /* <DEDUP_REMOVED lines=9> */
.L_x_721:
[----:B------:R-:W-:Y:S05]  /*2c8c0*/  BSYNC B1 ;  /* 0x0000000000017941 */ /* 0x000fea0003800000 */
.L_x_720:
[----:B------:R-:W-:Y:S05]  /*2c8d0*/  @!P0 BRA `(.L_x_722) ;  /* 0x00000068006c8947 */ /* 0x000fea0003800000 */
[----:B0----5:R-:W-:-:S05]  /*2c8e0*/  SHF.L.U32 R3, R216, 0x10, RZ ;  /* 0x00000010d8037819 */ /* 0x021fca00000006ff */
[----:B------:R-:W-:-:S04]  /*2c8f0*/  FMUL R0, R3, R16 ;  /* 0x0000001003007220 */ /* 0x000fc80000400000 */
[----:B------:R-:W-:-:S05]  /*2c900*/  FFMA R0, R31, R2, R0 ;  /* 0x000000021f007223 */ /* 0x000fca0000000000 */
[----:B------:R-:W-:-:S05]  /*2c910*/  F2FP.BF16.F32.PACK_AB R0, RZ, R0 ;  /* 0x00000000ff00723e */ /* 0x000fca00000010ff */
[----:B------:R0:W-:Y:S01]  /*2c920*/  STG.E.U16 desc[UR36][R22.64+0x152], R0 ;  /* 0x0001520016007986 */ /* 0x0001e2000c101524 */
[----:B------:R-:W-:Y:S05]  /*2c930*/  BRA `(.L_x_722) ;  /* 0x0000006800547947 */ /* 0x000fea0003800000 */
.L_x_33:
[----:B-1----:R-:W2:Y:S01]  /*2c940*/  LDL.LU R21, [R1+0x224] ;  /* 0x0002240001157983 */ /* 0x002ea20000300800 */
[----:B------:R-:W-:-:S03]  /*2c950*/  ULDC.64 UR4, c[0x0][0x5c0] ;  /* 0x0001700000047ab9 */ /* 0x000fc60000000a00 */
        /* <DEDUP_REMOVED lines=8> */
[----:B------:R-:W4:Y:S01]  /*2c9e0*/  LDL.LU R23, [R1+0x204] ;  /* 0x0002040001177983 */ /* 0x000f220000300800 */
[----:B------:R-:W-:Y:S01]  /*2c9f0*/  LEA R12, P2, R4, UR4, 0x1 ;  /* 0x00000004040c7c11 */ /* 0x000fe2000f8408ff */
[----:B------:R-:W-:Y:S01]  /*2ca00*/  USHF.L.U64.HI UR4, UR10, 0x4, UR11 ;  /* 0x000000040a047899 */ /* 0x000fe2000801020b */
[----:B------:R-:W-:Y:S01]  /*2ca10*/  ISETP.GT.AND P5, PT, R0, 0x8, P0 ;  /* 0x000000080000780c */ /* 0x000fe200007a4270 */
[----:B------:R-:W-:Y:S01]  /*2ca20*/  STL [R1+0x29c], R17 ;  /* 0x00029c1101007387 */ /* 0x000fe20000100800 */
[----:B------:R-:W-:Y:S01]  /*2ca30*/  LEA.HI.X R13, R4, UR5, R14, 0x1, P2 ;  /* 0x00000005040d7c11 */ /* 0x000fe200090f0c0e */
[----:B------:R-:W-:Y:S01]  /*2ca40*/  USHF.L.U32 UR5, UR10, 0x4, URZ ;  /* 0x000000040a057899 */ /* 0x000fe2000800063f */
[----:B------:R-:W-:Y:S01]  /*2ca50*/  ISETP.GT.AND P2, PT, R3, 0x1, PT ;  /* 0x000000010300780c */ /* 0x000fe20003f44270 */
[----:B------:R-:W-:Y:S03]  /*2ca60*/  STL [R1+0x298], R16 ;  /* 0x0002981001007387 */ /* 0x000fe60000100800 */
[----:B------:R-:W-:Y:S01]  /*2ca70*/  ISETP.GT.AND P3, PT, R0, RZ, P2 ;  /* 0x000000ff0000720c */ /* 0x000fe20001764270 */
[----:B------:R-:W4:Y:S01]  /*2ca80*/  LDL.LU R22, [R1+0x208] ;  /* 0x0002080001167983 */ /* 0x000f220000300800 */
[-C--:B--2---:R-:W-:Y:S01]  /*2ca90*/  FMUL R4, R21, R2.reuse ;  /* 0x0000000215047220 */ /* 0x084fe20000400000 */
[----:B---3--:R-:W-:-:S04]  /*2caa0*/  FMUL R5, R20, R2 ;  /* 0x0000000214057220 */ /* 0x008fc80000400000 */
[----:B------:R-:W-:Y:S02]  /*2cab0*/  F2FP.BF16.F32.PACK_AB R4, RZ, R4 ;  /* 0x00000004ff04723e */ /* 0x000fe400000010ff */
[----:B------:R-:W-:Y:S01]  /*2cac0*/  IADD3 R20, P4, R12, UR5, RZ ;  /* 0x000000050c147c10 */ /* 0x000fe2000ff9e0ff */
[----:B----4-:R-:W-:Y:S01]  /*2cad0*/  FMUL R6, R6, R2 ;  /* 0x0000000206067220 */ /* 0x010fe20000400000 */
[----:B------:R-:W-:Y:S02]  /*2cae0*/  F2FP.BF16.F32.PACK_AB R5, RZ, R5 ;  /* 0x00000005ff05723e */ /* 0x000fe400000010ff */
[----:B------:R-:W-:Y:S02]  /*2caf0*/  IADD3.X R21, R13, UR4, RZ, P4, !PT ;  /* 0x000000040d157c10 */ /* 0x000fe4000a7fe4ff */
[----:B------:R-:W-:Y:S02]  /*2cb00*/  PRMT R7, R5, 0x7610, R7 ;  /* 0x0000761005077816 */ /* 0x000fe40000000007 */
[----:B------:R-:W-:Y:S01]  /*2cb10*/  F2FP.BF16.F32.PACK_AB R5, RZ, R6 ;  /* 0x00000006ff05723e */ /* 0x000fe200000010ff */
[----:B------:R-:W-:-:S02]  /*2cb20*/  FMUL R6, R19, R2 ;  /* 0x0000000213067220 */ /* 0x000fc40000400000 */
[----:B------:R-:W2:Y:S04]  /*2cb30*/  LDL.LU R19, [R1+0x20c] ;  /* 0x00020c0001137983 */ /* 0x000ea80000300800 */
[----:B------:R1:W-:Y:S01]  /*2cb40*/  @P1 STG.E.U16 desc[UR36][R12.64], R7 ;  /* 0x000000070c001986 */ /* 0x0003e2000c101524 */
[----:B------:R-:W-:Y:S02]  /*2cb50*/  ISETP.GT.AND P1, PT, R0, 0x8, P2 ;  /* 0x000000080000780c */ /* 0x000fe40001724270 */
[----:B-1----:R-:W-:Y:S02]  /*2cb60*/  PRMT R7, R4, 0x7610, R7 ;  /* 0x0000761004077816 */ /* 0x002fe40000000007 */
[----:B------:R-:W-:-:S03]  /*2cb70*/  F2FP.BF16.F32.PACK_AB R4, RZ, R6 ;  /* 0x00000006ff04723e */ /* 0x000fc600000010ff */
[----:B------:R-:W-:Y:S01]  /*2cb80*/  @P3 STG.E.U16 desc[UR36][R12.64+0x2], R7 ;  /* 0x000002070c003986 */ /* 0x000fe2000c101524 */
[----:B------:R-:W-:-:S03]  /*2cb90*/  ISETP.GT.AND P3, PT, R3, 0x8, PT ;  /* 0x000000080300780c */ /* 0x000fc60003f64270 */
[----:B------:R1:W-:Y:S01]  /*2cba0*/  @P5 STG.E.U16 desc[UR36][R20.64], R5 ;  /* 0x0000000514005986 */ /* 0x0003e2000c101524 */
[----:B------:R-:W-:-:S03]  /*2cbb0*/  ISETP.GT.AND P4, PT, R0, RZ, P3 ;  /* 0x000000ff0000720c */ /* 0x000fc60001f84270 */
[----:B------:R3:W-:Y:S01]  /*2cbc0*/  @P1 STG.E.U16 desc[UR36][R20.64+0x2], R4 ;  /* 0x0000020414001986 */ /* 0x0007e2000c101524 */
[----:B------:R-:W-:-:S04]  /*2cbd0*/  ISETP.GT.AND P1, PT, R3, 0x9, PT ;  /* 0x000000090300780c */ /* 0x000fc80003f24270 */
[----:B------:R-:W-:Y:S01]  /*2cbe0*/  ISETP.GT.AND P5, PT, R0, RZ, P1 ;  /* 0x000000ff0000720c */ /* 0x000fe20000fa4270 */
[-C--:B-1----:R-:W-:Y:S02]  /*2cbf0*/  FMUL R5, R18, R2.reuse ;  /* 0x0000000212057220 */ /* 0x082fe40000400000 */
[----:B------:R-:W4:Y:S01]  /*2cc00*/  LDL.LU R18, [R1+0x210] ;  /* 0x0002100001127983 */ /* 0x000f220000300800 */
[----:B---3--:R-:W-:Y:S02]  /*2cc10*/  FMUL R4, R15, R2 ;  /* 0x000000020f047220 */ /* 0x008fe40000400000 */
[----:B------:R-:W-:Y:S01]  /*2cc20*/  F2FP.BF16.F32.PACK_AB R5, RZ, R5 ;  /* 0x00000005ff05723e */ /* 0x000fe200000010ff */
[----:B------:R-:W3:Y:S02]  /*2cc30*/  LDL.LU R15, [R1+0x214] ;  /* 0x00021400010f7983 */ /* 0x000ee40000300800 */
[----:B------:R-:W-:Y:S02]  /*2cc40*/  F2FP.BF16.F32.PACK_AB R4, RZ, R4 ;  /* 0x00000004ff04723e */ /* 0x000fe400000010ff */
[----:B------:R1:W-:Y:S04]  /*2cc50*/  @P4 STG.E.U16 desc[UR36][R12.64+0x10], R5 ;  /* 0x000010050c004986 */ /* 0x0003e8000c101524 */
[----:B------:R0:W-:Y:S01]  /*2cc60*/  @P5 STG.E.U16 desc[UR36][R12.64+0x12], R4 ;  /* 0x000012040c005986 */ /* 0x0001e2000c101524 */
[----:B-1----:R-:W-:-:S03]  /*2cc70*/  FMUL R5, R10, R2 ;  /* 0x000000020a057220 */ /* 0x002fc60000400000 */
[----:B------:R-:W3:Y:S01]  /*2cc80*/  LDL.LU R10, [R1+0x218] ;  /* 0x00021800010a7983 */ /* 0x000ee20000300800 */
[----:B0-----:R-:W-:-:S03]  /*2cc90*/  FMUL R4, R9, R2 ;  /* 0x0000000209047220 */ /* 0x001fc60000400000 */
[----:B------:R-:W3:Y:S01]  /*2cca0*/  LDL.LU R9, [R1+0x21c] ;  /* 0x00021c0001097983 */ /* 0x000ee20000300800 */
[C---:B------:R-:W-:Y:S02]  /*2ccb0*/  ISETP.GT.AND P4, PT, R0.reuse, 0x8, P3 ;  /* 0x000000080000780c */ /* 0x040fe40001f84270 */
[----:B------:R-:W-:Y:S01]  /*2ccc0*/  ISETP.GT.AND P5, PT, R0, 0x8, P1 ;  /* 0x000000080000780c */ /* 0x000fe20000fa4270 */
[----:B------:R-:W-:Y:S01]  /*2ccd0*/  UIMAD UR7, UR11, 0xf0, URZ ;  /* 0x000000f00b0778a4 */ /* 0x000fe2000f8e023f */
[----:B------:R-:W-:Y:S01]  /*2cce0*/  F2FP.BF16.F32.PACK_AB R5, RZ, R5 ;  /* 0x00000005ff05723e */ /* 0x000fe200000010ff */
[----:B------:R-:W-:Y:S01]  /*2ccf0*/  FMUL R6, R232, R2 ;  /* 0x00000002e8067220 */ /* 0x000fe20000400000 */
[----:B------:R-:W-:Y:S01]  /*2cd00*/  F2FP.BF16.F32.PACK_AB R4, RZ, R4 ;  /* 0x00000004ff04723e */ /* 0x000fe200000010ff */
[----:B------:R-:W3:Y:S06]  /*2cd10*/  LDL.LU R235, [R1+0x1e0] ;  /* 0x0001e00001eb7983 */ /* 0x000eec0000300800 */
[----:B------:R-:W-:Y:S01]  /*2cd20*/  @P4 STG.E.U16 desc[UR36][R20.64+0x10], R5 ;  /* 0x0000100514004986 */ /* 0x000fe2000c101524 */
[----:B------:R-:W-:-:S03]  /*2cd30*/  ISETP.GT.AND P4, PT, R0, 0x80, P0 ;  /* 0x000000800000780c */ /* 0x000fc60000784270 */
[----:B------:R0:W-:Y:S01]  /*2cd40*/  @P5 STG.E.U16 desc[UR36][R20.64+0x12], R4 ;  /* 0x0000120414005986 */ /* 0x0001e2000c101524 */
[----:B------:R-:W-:-:S03]  /*2cd50*/  F2FP.BF16.F32.PACK_AB R6, RZ, R6 ;  /* 0x00000006ff06723e */ /* 0x000fc600000010ff */
[----:B------:R-:W3:Y:S01]  /*2cd60*/  LDL.LU R234, [R1+0x1e4] ;  /* 0x0001e40001ea7983 */ /* 0x000ee20000300800 */
[----:B0-----:R-:W-:Y:S02]  /*2cd70*/  IMAD.U32 R4, RZ, RZ, UR10 ;  /* 0x0000000aff047e24 */ /* 0x001fe4000f8e00ff */
[----:B------:R-:W-:Y:S01]  /*2cd80*/  FMUL R7, R22, R2 ;  /* 0x0000000216077220 */ /* 0x000fe20000400000 */
[----:B------:R-:W3:Y:S01]  /*2cd90*/  LDL.LU R233, [R1+0x1e8] ;  /* 0x0001e80001e97983 */ /* 0x000ee20000300800 */
[----:B------:R-:W-:-:S04]  /*2cda0*/  IMAD.WIDE.U32 R4, R4, 0xf0, R20 ;  /* 0x000000f004047825 */ /* 0x000fc800078e0014 */
[----:B------:R-:W-:-:S05]  /*2cdb0*/  VIADD R5, R5, UR7 ;  /* 0x0000000705057c36 */ /* 0x000fca0008000000 */
[----:B------:R0:W-:Y:S01]  /*2cdc0*/  @P4 STG.E.U16 desc[UR36][R4.64], R6 ;  /* 0x0000000604004986 */ /* 0x0001e2000c101524 */
[C---:B------:R-:W-:Y:S02]  /*2cdd0*/  ISETP.GT.AND P4, PT, R0.reuse, 0x80, P2 ;  /* 0x000000800000780c */ /* 0x040fe40001784270 */
[----:B------:R-:W-:Y:S01]  /*2cde0*/  ISETP.GT.AND P5, PT, R0, 0x88, P0 ;  /* 0x000000880000780c */ /* 0x000fe200007a4270 */
[----:B0-----:R-:W-:-:S05]  /*2cdf0*/  FMUL R6, R23, R2 ;  /* 0x0000000217067220 */ /* 0x001fca0000400000 */
[----:B------:R-:W-:Y:S02]  /*2ce00*/  F2FP.BF16.F32.PACK_AB R6, RZ, R6 ;  /* 0x00000006ff06723e */ /* 0x000fe400000010ff */
[----:B------:R-:W-:-:S03]  /*2ce10*/  F2FP.BF16.F32.PACK_AB R7, RZ, R7 ;  /* 0x00000007ff07723e */ /* 0x000fc600000010ff */
[----:B------:R0:W-:Y:S01]  /*2ce20*/  @P4 STG.E.U16 desc[UR36][R4.64+0x2], R6 ;  /* 0x0000020604004986 */ /* 0x0001e2000c101524 */
[----:B------:R-:W-:Y:S02]  /*2ce30*/  PRMT R8, R7, 0x7610, R8 ;  /* 0x0000761007087816 */ /* 0x000fe40000000008 */
[----:B0-----:R-:W-:-:S04]  /*2ce40*/  IADD3 R6, P4, R4, UR5, RZ ;  /* 0x0000000504067c10 */ /* 0x001fc8000ff9e0ff */
[----:B------:R-:W-:Y:S02]  /*2ce50*/  IADD3.X R7, R5, UR4, RZ, P4, !PT ;  /* 0x0000000405077c10 */ /* 0x000fe4000a7fe4ff */
[----:B------:R-:W-:-:S03]  /*2ce60*/  ISETP.GT.AND P4, PT, R0, 0x88, P2 ;  /* 0x000000880000780c */ /* 0x000fc60001784270 */
[----:B------:R2:W-:Y:S02]  /*2ce70*/  @P5 STG.E.U16 desc[UR36][R6.64], R8 ;  /* 0x0000000806005986 */ /* 0x0005e4000c101524 */
[----:B--2---:R-:W-:Y:S02]  /*2ce80*/  FMUL R8, R19, R2 ;  /* 0x0000000213087220 */ /* 0x004fe40000400000 */
[----:B------:R-:W2:Y:S03]  /*2ce90*/  LDL.LU R19, [R1+0x1ec] ;  /* 0x0001ec0001137983 */ /* 0x000ea60000300800 */
[----:B------:R-:W-:-:S05]  /*2cea0*/  F2FP.BF16.F32.PACK_AB R8, RZ, R8 ;  /* 0x00000008ff08723e */ /* 0x000fca00000010ff */
[----:B------:R4:W-:Y:S01]  /*2ceb0*/  @P4 STG.E.U16 desc[UR36][R6.64+0x2], R8 ;  /* 0x0000020806004986 */ /* 0x0009e2000c101524 */
[----:B------:R-:W-:Y:S01]  /*2cec0*/  ISETP.GT.AND P4, PT, R0, 0x80, P3 ;  /* 0x000000800000780c */ /* 0x000fe20001f84270 */
[----:B----4-:R-:W-:Y:S02]  /*2ced0*/  FMUL R8, R18, R2 ;  /* 0x0000000212087220 */ /* 0x010fe40000400000 */
[----:B------:R-:W4:Y:S03]  /*2cee0*/  LDL.LU R18, [R1+0x1f0] ;  /* 0x0001f00001127983 */ /* 0x000f260000300800 */
[----:B------:R-:W-:-:S07]  /*2cef0*/  F2FP.BF16.F32.PACK_AB R8, RZ, R8 ;  /* 0x00000008ff08723e */ /* 0x000fce00000010ff */
[----:B------:R3:W-:Y:S01]  /*2cf00*/  @P4 STG.E.U16 desc[UR36][R4.64+0x10], R8 ;  /* 0x0000100804004986 */ /* 0x0007e2000c101524 */
[----:B------:R-:W-:Y:S01]  /*2cf10*/  ISETP.GT.AND P4, PT, R0, 0x80, P1 ;  /* 0x000000800000780c */ /* 0x000fe20000f84270 */
[----:B---3--:R-:W-:Y:S02]  /*2cf20*/  FMUL R8, R15, R2 ;  /* 0x000000020f087220 */ /* 0x008fe40000400000 */
[----:B------:R-:W3:Y:S03]  /*2cf30*/  LDL.LU R15, [R1+0x1f4] ;  /* 0x0001f400010f7983 */ /* 0x000ee60000300800 */
[----:B------:R-:W-:-:S07]  /*2cf40*/  F2FP.BF16.F32.PACK_AB R8, RZ, R8 ;  /* 0x00000008ff08723e */ /* 0x000fce00000010ff */
[----:B------:R0:W-:Y:S01]  /*2cf50*/  @P4 STG.E.U16 desc[UR36][R4.64+0x12], R8 ;  /* 0x0000120804004986 */ /* 0x0001e2000c101524 */
[----:B------:R-:W-:Y:S01]  /*2cf60*/  ISETP.GT.AND P4, PT, R0, 0x88, P3 ;  /* 0x000000880000780c */ /* 0x000fe20001f84270 */
[----:B0-----:R-:W-:Y:S02]  /*2cf70*/  FMUL R8, R10, R2 ;  /* 0x000000020a087220 */ /* 0x001fe40000400000 */
[----:B------:R-:W3:Y:S03]  /*2cf80*/  LDL.LU R10, [R1+0x1f8] ;  /* 0x0001f800010a7983 */ /* 0x000ee60000300800 */
[----:B------:R-:W-:-:S07]  /*2cf90*/  F2FP.BF16.F32.PACK_AB R8, RZ, R8 ;  /* 0x00000008ff08723e */ /* 0x000fce00000010ff */
[----:B------:R0:W-:Y:S02]  /*2cfa0*/  @P4 STG.E.U16 desc[UR36][R6.64+0x10], R8 ;  /* 0x0000100806004986 */ /* 0x0001e4000c101524 */
[----:B0-----:R-:W-:Y:S02]  /*2cfb0*/  FMUL R8, R9, R2 ;  /* 0x0000000209087220 */ /* 0x001fe40000400000 */
[----:B------:R-:W3:Y:S04]  /*2cfc0*/  LDL.LU R9, [R1+0x1fc] ;  /* 0x0001fc0001097983 */ /* 0x000ee80000300800 */
[----:B------:R-:W3:Y:S04]  /*2cfd0*/  LDL.LU R232, [R1+0x1c0] ;  /* 0x0001c00001e87983 */ /* 0x000ee80000300800 */
[----:B------:R-:W3:Y:S04]  /*2cfe0*/  LDL.LU R23, [R1+0x1c4] ;  /* 0x0001c40001177983 */ /* 0x000ee80000300800 */
[----:B------:R-:W3:Y:S01]  /*2cff0*/  LDL.LU R22, [R1+0x1c8] ;  /* 0x0001c80001167983 */ /* 0x000ee20000300800 */
[----:B------:R-:W-:Y:S01]  /*2d000*/  ISETP.GT.AND P4, PT, R0, 0x88, P1 ;  /* 0x000000880000780c */ /* 0x000fe20000f84270 */
[----:B------:R-:W-:Y:S01]  /*2d010*/  USHF.L.U32 UR14, UR10, 0x8, URZ ;  /* 0x000000080a0e7899 */ /* 0x000fe2000800063f */
[----:B------:R-:W-:-:S02]  /*2d020*/  F2FP.BF16.F32.PACK_AB R8, RZ, R8 ;  /* 0x00000008ff08723e */ /* 0x000fc400000010ff */
[----:B------:R-:W-:Y:S01]  /*2d030*/  ISETP.GT.AND P5, PT, R0, 0x100, P0 ;  /* 0x000001000000780c */ /* 0x000fe200007a4270 */
[----:B------:R-:W-:-:S08]  /*2d040*/  USHF.L.U64.HI UR13, UR10, 0x8, UR11 ;  /* 0x000000080a0d7899 */ /* 0x000fd0000801020b */
[----:B------:R0:W-:Y:S01]  /*2d050*/  @P4 STG.E.U16 desc[UR36][R6.64+0x12], R8 ;  /* 0x0000120806004986 */ /* 0x0001e2000c101524 */
[----:B------:R-:W-:-:S04]  /*2d060*/  IADD3 R4, P4, R4, UR14, RZ ;  /* 0x0000000e04047c10 */ /* 0x000fc8000ff9e0ff */
[----:B------:R-:W-:Y:S01]  /*2d070*/  IADD3.X R5, R5, UR13, RZ, P4, !PT ;  /* 0x0000000d05057c10 */ /* 0x000fe2000a7fe4ff */
[----:B0-----:R-:W-:Y:S01]  /*2d080*/  FMUL R6, R235, R2 ;  /* 0x00000002eb067220 */ /* 0x001fe20000400000 */
[----:B------:R-:W-:-:S04]  /*2d090*/  ISETP.GT.AND P4, PT, R0, 0x100, P2 ;  /* 0x000001000000780c */ /* 0x000fc80001784270 */
[----:B------:R-:W-:-:S05]  /*2d0a0*/  F2FP.BF16.F32.PACK_AB R6, RZ, R6 ;  /* 0x00000006ff06723e */ /* 0x000fca00000010ff */
[----:B------:R0:W-:Y:S01]  /*2d0b0*/  @P5 STG.E.U16 desc[UR36][R4.64], R6 ;  /* 0x0000000604005986 */ /* 0x0001e2000c101524 */
[-C--:B------:R-:W-:Y:S01]  /*2d0c0*/  FMUL R7, R233, R2.reuse ;  /* 0x00000002e9077220 */ /* 0x080fe20000400000 */
        /* <DEDUP_REMOVED lines=9> */
[----:B------:R2:W-:Y:S01]  /*2d160*/  @P5 STG.E.U16 desc[UR36][R6.64], R8 ;  /* 0x0000000806005986 */ /* 0x0005e2000c101524 */
[----:B------:R-:W-:Y:S01]  /*2d170*/  ISETP.GT.AND P5, PT, R0, 0x180, P0 ;  /* 0x000001800000780c */ /* 0x000fe200007a4270 */
        /* <DEDUP_REMOVED lines=10> */
[----:B---3--:R-:W-:-:S05]  /*2d220*/  FMUL R8, R15, R2 ;  /* 0x000000020f087220 */ /* 0x008fca0000400000 */
[----:B------:R-:W-:-:S07]  /*2d230*/  F2FP.BF16.F32.PACK_AB R8, RZ, R8 ;  /* 0x00000008ff08723e */ /* 0x000fce00000010ff */
[----:B------:R0:W-:Y:S01]  /*2d240*/  @P4 STG.E.U16 desc[UR36][R4.64+0x12], R8 ;  /* 0x0000120804004986 */ /* 0x0001e2000c101524 */
[----:B------:R-:W-:Y:S01]  /*2d250*/  ISETP.GT.AND P4, PT, R0, 0x108, P3 ;  /* 0x000001080000780c */ /* 0x000fe20001f84270 */
[----:B0-----:R-:W-:-:S05]  /*2d260*/  FMUL R8, R10, R2 ;  /* 0x000000020a087220 */ /* 0x001fca0000400000 */
[----:B------:R-:W-:-:S07]  /*2d270*/  F2FP.BF16.F32.PACK_AB R8, RZ, R8 ;  /* 0x00000008ff08723e */ /* 0x000fce00000010ff */
[----:B------:R0:W-:Y:S02]  /*2d280*/  @P4 STG.E.U16 desc[UR36][R6.64+0x10], R8 ;  /* 0x0000100806004986 */ /* 0x0001e4000c101524 */
[----:B0-----:R-:W-:Y:S02]  /*2d290*/  FMUL R8, R9, R2 ;  /* 0x0000000209087220 */ /* 0x001fe40000400000 */
[----:B------:R-:W3:Y:S04]  /*2d2a0*/  LDL.LU R9, [R1+0x1d4] ;  /* 0x0001d40001097983 */ /* 0x000ee80000300800 */
[----:B------:R-:W3:Y:S04]  /*2d2b0*/  LDL.LU R15, [R1+0x1d8] ;  /* 0x0001d800010f7983 */ /* 0x000ee80000300800 */
[----:B------:R-:W3:Y:S01]  /*2d2c0*/  LDL.LU R10, [R1+0x1dc] ;  /* 0x0001dc00010a7983 */ /* 0x000ee20000300800 */
[----:B------:R-:W-:-:S03]  /*2d2d0*/  ISETP.GT.AND P4, PT, R0, 0x108, P1 ;  /* 0x000001080000780c */ /* 0x000fc60000f84270 */
[----:B------:R-:W3:Y:S01]  /*2d2e0*/  LDL.LU R17, [R1+0x1a0] ;  /* 0x0001a00001117983 */ /* 0x000ee20000300800 */
[----:B------:R-:W-:-:S03]  /*2d2f0*/  F2FP.BF16.F32.PACK_AB R8, RZ, R8 ;  /* 0x00000008ff08723e */ /* 0x000fc600000010ff */
[----:B------:R-:W3:Y:S04]  /*2d300*/  LDL.LU R235, [R1+0x1a4] ;  /* 0x0001a40001eb7983 */ /* 0x000ee80000300800 */
[----:B------:R-:W3:Y:S04]  /*2d310*/  LDL.LU R234, [R1+0x1a8] ;  /* 0x0001a80001ea7983 */ /* 0x000ee80000300800 */
[----:B------:R0:W-:Y:S01]  /*2d320*/  @P4 STG.E.U16 desc[UR36][R6.64+0x12], R8 ;  /* 0x0000120806004986 */ /* 0x0001e2000c101524 */
[----:B------:R-:W-:-:S03]  /*2d330*/  IADD3 R4, P4, R4, UR14, RZ ;  /* 0x0000000e04047c10 */ /* 0x000fc6000ff9e0ff */
[----:B------:R-:W3:Y:S01]  /*2d340*/  LDL.LU R233, [R1+0x1ac] ;  /* 0x0001ac0001e97983 */ /* 0x000ee20000300800 */
[----:B------:R-:W-:Y:S01]  /*2d350*/  IADD3.X R5, R5, UR13, RZ, P4, !PT ;  /* 0x0000000d05057c10 */ /* 0x000fe2000a7fe4ff */
[----:B0-----:R-:W-:Y:S02]  /*2d360*/  FMUL R6, R232, R2 ;  /* 0x00000002e8067220 */ /* 0x001fe40000400000 */
[----:B------:R-:W3:Y:S03]  /*2d370*/  LDL.LU R232, [R1+0x1b0] ;  /* 0x0001b00001e87983 */ /* 0x000ee60000300800 */
[----:B------:R-:W-:-:S05]  /*2d380*/  F2FP.BF16.F32.PACK_AB R6, RZ, R6 ;  /* 0x00000006ff06723e */ /* 0x000fca00000010ff */
[----:B------:R0:W-:Y:S01]  /*2d390*/  @P5 STG.E.U16 desc[UR36][R4.64], R6 ;  /* 0x0000000604005986 */ /* 0x0001e2000c101524 */
[-C--:B------:R-:W-:Y:S01]  /*2d3a0*/  FMUL R7, R22, R2.reuse ;  /* 0x0000000216077220 */ /* 0x080fe20000400000 */
[----:B0-----:R-:W-:Y:S02]  /*2d3b0*/  FMUL R6, R23, R2 ;  /* 0x0000000217067220 */ /* 0x001fe40000400000 */
[----:B------:R-:W3:Y:S04]  /*2d3c0*/  LDL.LU R23, [R1+0x1b4] ;  /* 0x0001b40001177983 */ /* 0x000ee80000300800 */
[----:B------:R-:W3:Y:S01]  /*2d3d0*/  LDL.LU R22, [R1+0x1b8] ;  /* 0x0001b80001167983 */ /* 0x000ee20000300800 */
[----:B------:R-:W-:Y:S02]  /*2d3e0*/  ISETP.GT.AND P4, PT, R0, 0x180, P2 ;  /* 0x000001800000780c */ /* 0x000fe40001784270 */
[----:B------:R-:W-:-:S02]  /*2d3f0*/  F2FP.BF16.F32.PACK_AB R6, RZ, R6 ;  /* 0x00000006ff06723e */ /* 0x000fc400000010ff */
[----:B------:R-:W-:Y:S02]  /*2d400*/  ISETP.GT.AND P0, PT, R0, 0x188, P0 ;  /* 0x000001880000780c */ /* 0x000fe40000704270 */
[----:B------:R-:W-:-:S07]  /*2d410*/  F2FP.BF16.F32.PACK_AB R7, RZ, R7 ;  /* 0x00000007ff07723e */ /* 0x000fce00000010ff */
[----:B------:R0:W-:Y:S01]  /*2d420*/  @P4 STG.E.U16 desc[UR36][R4.64+0x2], R6 ;  /* 0x0000020604004986 */ /* 0x0001e2000c101524 */
[----:B------:R-:W-:Y:S02]  /*2d430*/  PRMT R8, R7, 0x7610, R8 ;  /* 0x0000761007087816 */ /* 0x000fe40000000008 */
[----:B------:R-:W-:Y:S02]  /*2d440*/  ISETP.GT.AND P2, PT, R0, 0x188, P2 ;  /* 0x000001880000780c */ /* 0x000fe40001744270 */
[----:B0-----:R-:W-:-:S04]  /*2d450*/  IADD3 R6, P4, R4, UR5, RZ ;  /* 0x0000000504067c10 */ /* 0x001fc8000ff9e0ff */
[----:B------:R-:W-:-:S05]  /*2d460*/  IADD3.X R7, R5, UR4, RZ, P4, !PT ;  /* 0x0000000405077c10 */ /* 0x000fca000a7fe4ff */
[----:B------:R2:W-:Y:S01]  /*2d470*/  @P0 STG.E.U16 desc[UR36][R6.64], R8 ;  /* 0x0000000806000986 */ /* 0x0005e2000c101524 */
[C---:B------:R-:W-:Y:S02]  /*2d480*/  ISETP.GT.AND P0, PT, R0.reuse, 0x180, P3 ;  /* 0x000001800000780c */ /* 0x040fe40001f04270 */
[----:B------:R-:W-:Y:S01]  /*2d490*/  ISETP.GT.AND P3, PT, R0, 0x188, P3 ;  /* 0x000001880000780c */ /* 0x000fe20001f64270 */
[----:B--2---:R-:W-:-:S05]  /*2d4a0*/  FMUL R8, R19, R2 ;  /* 0x0000000213087220 */ /* 0x004fca0000400000 */
[----:B------:R-:W-:-:S05]  /*2d4b0*/  F2FP.BF16.F32.PACK_AB R8, RZ, R8 ;  /* 0x00000008ff08723e */ /* 0x000fca00000010ff */
[----:B------:R4:W-:Y:S02]  /*2d4c0*/  @P2 STG.E.U16 desc[UR36][R6.64+0x2], R8 ;  /* 0x0000020806002986 */ /* 0x0009e4000c101524 */
[----:B----4-:R-:W-:-:S05]  /*2d4d0*/  FMUL R8, R18, R2 ;  /* 0x0000000212087220 */ /* 0x010fca0000400000 */
[----:B------:R-:W-:-:S05]  /*2d4e0*/  F2FP.BF16.F32.PACK_AB R8, RZ, R8 ;  /* 0x00000008ff08723e */ /* 0x000fca00000010ff */
[----:B------:R0:W-:Y:S01]  /*2d4f0*/  @P0 STG.E.U16 desc[UR36][R4.64+0x10], R8 ;  /* 0x0000100804000986 */ /* 0x0001e2000c101524 */
[C---:B------:R-:W-:Y:S02]  /*2d500*/  ISETP.GT.AND P0, PT, R0.reuse, 0x180, P1 ;  /* 0x000001800000780c */ /* 0x040fe40000f04270 */
[----:B------:R-:W-:Y:S02]  /*2d510*/  ISETP.GT.AND P1, PT, R0, 0x188, P1 ;  /* 0x000001880000780c */ /* 0x000fe40000f24270 */
[----:B------:R-:W-:-:S04]  /*2d520*/  ISETP.GT.AND P2, PT, R3, 0x11, PT ;  /* 0x000000110300780c */ /* 0x000fc80003f44270 */
[----:B------:R-:W-:Y:S01]  /*2d530*/  ISETP.GT.AND P4, PT, R0, RZ, P2 ;  /* 0x000000ff0000720c */ /* 0x000fe20001784270 */
[----:B---3--:R-:W-:-:S05]  /*2d540*/  FMUL R9, R9, R2 ;  /* 0x0000000209097220 */ /* 0x008fca0000400000 */
[----:B------:R-:W-:Y:S01]  /*2d550*/  F2FP.BF16.F32.PACK_AB R9, RZ, R9 ;  /* 0x00000009ff09723e */ /* 0x000fe200000010ff */
[-C--:B0-----:R-:W-:Y:S01]  /*2d560*/  FMUL R8, R15, R2.reuse ;  /* 0x000000020f087220 */ /* 0x081fe20000400000 */
[----:B------:R-:W-:Y:S02]  /*2d570*/  FMUL R10, R10, R2 ;  /* 0x000000020a0a7220 */ /* 0x000fe40000400000 */
[----:B------:R-:W-:Y:S01]  /*2d580*/  PRMT R11, R9, 0x7610, R11 ;  /* 0x00007610090b7816 */ /* 0x000fe2000000000b */
[----:B------:R-:W2:Y:S01]  /*2d590*/  LDL.LU R15, [R1+0x1bc] ;  /* 0x0001bc00010f7983 */ /* 0x000ea20000300800 */
[----:B------:R-:W-:-:S03]  /*2d5a0*/  F2FP.BF16.F32.PACK_AB R8, RZ, R8 ;  /* 0x00000008ff08723e */ /* 0x000fc600000010ff */
[----:B------:R0:W-:Y:S01]  /*2d5b0*/  @P0 STG.E.U16 desc[UR36][R4.64+0x12], R11 ;  /* 0x0000120b04000986 */ /* 0x0001e2000c101524 */
[----:B------:R-:W-:Y:S01]  /*2d5c0*/  F2FP.BF16.F32.PACK_AB R9, RZ, R10 ;  /* 0x0000000aff09723e */ /* 0x000fe200000010ff */
[----:B------:R-:W-:Y:S02]  /*2d5d0*/  FMUL R10, R17, R2 ;  /* 0x00000002110a7220 */ /* 0x000fe40000400000 */
[----:B------:R-:W3:Y:S01]  /*2d5e0*/  LDL.LU R19, [R1+0x180] ;  /* 0x0001800001137983 */ /* 0x000ee20000300800 */
[----:B0-----:R-:W-:Y:S02]  /*2d5f0*/  @P3 IMAD.MOV.U32 R4, RZ, RZ, R6 ;  /* 0x000000ffff043224 */ /* 0x001fe400078e0006 */
[----:B------:R-:W-:Y:S01]  /*2d600*/  @P3 IMAD.MOV.U32 R5, RZ, RZ, R7 ;  /* 0x000000ffff053224 */ /* 0x000fe200078e0007 */
[----:B------:R-:W-:Y:S01]  /*2d610*/  ISETP.GT.AND P0, PT, R0, 0x8, P2 ;  /* 0x000000080000780c */ /* 0x000fe20001704270 */
[----:B------:R-:W4:Y:S04]  /*2d620*/  LDL.LU R18, [R1+0x184] ;  /* 0x0001840001127983 */ /* 0x000f280000300800 */
[----:B------:R0:W-:Y:S01]  /*2d630*/  @P3 STG.E.U16 desc[UR36][R4.64+0x10], R8 ;  /* 0x0000100804003986 */ /* 0x0001e2000c101524 */
[----:B------:R-:W-:-:S03]  /*2d640*/  ISETP.GT.AND P3, PT, R3, 0x10, PT ;  /* 0x000000100300780c */ /* 0x000fc60003f64270 */
[----:B------:R1:W-:Y:S01]  /*2d650*/  @P1 STG.E.U16 desc[UR36][R6.64+0x12], R9 ;  /* 0x0000120906001986 */ /* 0x0003e2000c101524 */
[C---:B------:R-:W-:Y:S02]  /*2d660*/  ISETP.GT.AND P1, PT, R0.reuse, RZ, P3 ;  /* 0x000000ff0000720c */ /* 0x040fe40001f24270 */
[----:B------:R-:W-:Y:S02]  /*2d670*/  ISETP.GT.AND P5, PT, R0, 0x8, P3 ;  /* 0x000000080000780c */ /* 0x000fe40001fa4270 */
[----:B0-----:R-:W-:Y:S01]  /*2d680*/  F2FP.BF16.F32.PACK_AB R4, RZ, R10 ;  /* 0x0000000aff04723e */ /* 0x001fe200000010ff */
[-C--:B------:R-:W-:Y:S01]  /*2d690*/  FMUL R5, R234, R2.reuse ;  /* 0x00000002ea057220 */ /* 0x080fe20000400000 */
[-C--:B-1----:R-:W-:Y:S02]  /*2d6a0*/  FMUL R6, R235, R2.reuse ;  /* 0x00000002eb067220 */ /* 0x082fe40000400000 */
[----:B------:R-:W-:Y:S01]  /*2d6b0*/  PRMT R8, R4, 0x7610, R8 ;  /* 0x0000761004087816 */ /* 0x000fe20000000008 */
[----:B------:R-:W-:Y:S01]  /*2d6c0*/  FMUL R7, R233, R2 ;  /* 0x00000002e9077220 */ /* 0x000fe20000400000 */
[----:B------:R-:W-:-:S02]  /*2d6d0*/  F2FP.BF16.F32.PACK_AB R5, RZ, R5 ;  /* 0x00000005ff05723e */ /* 0x000fc400000010ff */
[----:B------:R-:W-:Y:S01]  /*2d6e0*/  F2FP.BF16.F32.PACK_AB R6, RZ, R6 ;  /* 0x00000006ff06723e */ /* 0x000fe200000010ff */
[----:B------:R-:W-:Y:S01]  /*2d6f0*/  @P1 STG.E.U16 desc[UR36][R12.64+0x20], R8 ;  /* 0x000020080c001986 */ /* 0x000fe2000c101524 */
[----:B------:R-:W-:-:S03]  /*2d700*/  F2FP.BF16.F32.PACK_AB R4, RZ, R7 ;  /* 0x00000007ff04723e */ /* 0x000fc600000010ff */
[----:B------:R-:W-:Y:S04]  /*2d710*/  @P4 STG.E.U16 desc[UR36][R12.64+0x22], R6 ;  /* 0x000022060c004986 */ /* 0x000fe8000c101524 */
[----:B------:R0:W-:Y:S04]  /*2d720*/  @P5 STG.E.U16 desc[UR36][R20.64+0x20], R5 ;  /* 0x0000200514005986 */ /* 0x0001e8000c101524 */
[----:B------:R1:W-:Y:S01]  /*2d730*/  @P0 STG.E.U16 desc[UR36][R20.64+0x22], R4 ;  /* 0x0000220414000986 */ /* 0x0003e2000c101524 */
[-C--:B0-----:R-:W-:Y:S01]  /*2d740*/  FMUL R5, R232, R2.reuse ;  /* 0x00000002e8057220 */ /* 0x081fe20000400000 */
[----:B-1----:R-:W-:-:S04]  /*2d750*/  FMUL R4, R23, R2 ;  /* 0x0000000217047220 */ /* 0x002fc80000400000 */
[----:B------:R-:W-:Y:S01]  /*2d760*/  F2FP.BF16.F32.PACK_AB R5, RZ, R5 ;  /* 0x00000005ff05723e */ /* 0x000fe200000010ff */
[----:B------:R-:W4:Y:S03]  /*2d770*/  LDL.LU R23, [R1+0x188] ;  /* 0x0001880001177983 */ /* 0x000f260000300800 */
[----:B------:R-:W-:Y:S01]  /*2d780*/  PRMT R7, R5, 0x7610, R7 ;  /* 0x0000761005077816 */ /* 0x000fe20000000007 */
[----:B------:R-:W-:Y:S02]  /*2d790*/  FMUL R5, R22, R2 ;  /* 0x0000000216057220 */ /* 0x000fe40000400000 */
[----:B------:R-:W4:Y:S04]  /*2d7a0*/  LDL.LU R22, [R1+0x18c] ;  /* 0x00018c0001167983 */ /* 0x000f280000300800 */
[----:B------:R-:W4:Y:S04]  /*2d7b0*/  LDL.LU R235, [R1+0x190] ;  /* 0x0001900001eb7983 */ /* 0x000f280000300800 */
[----:B------:R-:W4:Y:S04]  /*2d7c0*/  LDL.LU R234, [R1+0x194] ;  /* 0x0001940001ea7983 */ /* 0x000f280000300800 */
[----:B------:R-:W4:Y:S04]  /*2d7d0*/  LDL.LU R233, [R1+0x198] ;  /* 0x0001980001e97983 */ /* 0x000f280000300800 */
[----:B------:R-:W4:Y:S01]  /*2d7e0*/  LDL.LU R232, [R1+0x19c] ;  /* 0x00019c0001e87983 */ /* 0x000f220000300800 */
[----:B------:R-:W-:-:S02]  /*2d7f0*/  ISETP.GT.AND P0, PT, R3, 0x19, PT ;  /* 0x000000190300780c */ /* 0x000fc40003f04270 */
[----:B------:R-:W-:Y:S01]  /*2d800*/  ISETP.GT.AND P1, PT, R3, 0x18, PT ;  /* 0x000000180300780c */ /* 0x000fe20003f24270 */
[----:B------:R-:W4:Y:S01]  /*2d810*/  LDL.LU R14, [R1+0x164] ;  /* 0x00016400010e7983 */ /* 0x000f220000300800 */
[C---:B------:R-:W-:Y:S02]  /*2d820*/  ISETP.GT.AND P4, PT, R0.reuse, RZ, P0 ;  /* 0x000000ff0000720c */ /* 0x040fe40000784270 */
[----:B------:R-:W-:Y:S02]  /*2d830*/  ISETP.GT.AND P5, PT, R0, RZ, P1 ;  /* 0x000000ff0000720c */ /* 0x000fe40000fa4270 */
[----:B------:R-:W-:-:S04]  /*2d840*/  F2FP.BF16.F32.PACK_AB R4, RZ, R4 ;  /* 0x00000004ff04723e */ /* 0x000fc800000010ff */
[----:B------:R-:W-:-:S05]  /*2d850*/  PRMT R6, R4, 0x7610, R6 ;  /* 0x0000761004067816 */ /* 0x000fca0000000006 */
[----:B------:R0:W-:Y:S01]  /*2d860*/  @P4 STG.E.U16 desc[UR36][R12.64+0x32], R6 ;  /* 0x000032060c004986 */ /* 0x0001e2000c101524 */
[----:B------:R-:W-:-:S03]  /*2d870*/  ISETP.GT.AND P4, PT, R0, 0x8, P0 ;  /* 0x000000080000780c */ /* 0x000fc60000784270 */
[----:B------:R3:W-:Y:S01]  /*2d880*/  @P5 STG.E.U16 desc[UR36][R12.64+0x30], R7 ;  /* 0x000030070c005986 */ /* 0x0007e2000c101524 */
[----:B------:R-:W-:Y:S02]  /*2d890*/  ISETP.GT.AND P5, PT, R0, 0x8, P1 ;  /* 0x000000080000780c */ /* 0x000fe40000fa4270 */
[----:B------:R-:W-:-:S04]  /*2d8a0*/  F2FP.BF16.F32.PACK_AB R5, RZ, R5 ;  /* 0x00000005ff05723e */ /* 0x000fc800000010ff */
[----:B0-----:R-:W-:-:S07]  /*2d8b0*/  PRMT R6, R5, 0x7610, R6 ;  /* 0x0000761005067816 */ /* 0x001fce0000000006 */
[----:B------:R4:W-:Y:S01]  /*2d8c0*/  @P5 STG.E.U16 desc[UR36][R20.64+0x30], R6 ;  /* 0x0000300614005986 */ /* 0x0009e2000c101524 */
[----:B------:R-:W-:Y:S01]  /*2d8d0*/  ISETP.GT.AND P5, PT, R0, 0x80, P2 ;  /* 0x000000800000780c */ /* 0x000fe200017a4270 */
[----:B--2---:R-:W-:Y:S02]  /*2d8e0*/  FMUL R4, R15, R2 ;  /* 0x000000020f047220 */ /* 0x004fe40000400000 */
[----:B------:R-:W2:Y:S03]  /*2d8f0*/  LDL.LU R15, [R1+0x168] ;  /* 0x00016800010f7983 */ /* 0x000ea60000300800 */
[----:B------:R-:W-:-:S04]  /*2d900*/  F2FP.BF16.F32.PACK_AB R4, RZ, R4 ;  /* 0x00000004ff04723e */ /* 0x000fc800000010ff */
[----:B------:R-:W-:Y:S01]  /*2d910*/  PRMT R5, R4, 0x7610, R5 ;  /* 0x0000761004057816 */ /* 0x000fe20000000005 */
[----:B------:R-:W-:-:S04]  /*2d920*/  IMAD.U32 R4, RZ, RZ, UR10 ;  /* 0x0000000aff047e24 */ /* 0x000fc8000f8e00ff */
[----:B------:R0:W-:Y:S01]  /*2d930*/  @P4 STG.E.U16 desc[UR36][R20.64+0x32], R5 ;  /* 0x0000320514004986 */ /* 0x0001e2000c101524 */
[----:B------:R-:W-:Y:S01]  /*2d940*/  ISETP.GT.AND P4, PT, R0, 0x80, P3 ;  /* 0x000000800000780c */ /* 0x000fe20001f84270 */
[-C--:B---3--:R-:W-:Y:S01]  /*2d950*/  FMUL R7, R19, R2.reuse ;  /* 0x0000000213077220 */ /* 0x088fe20000400000 */
[----:B----4-:R-:W-:-:S04]  /*2d960*/  FMUL R6, R18, R2 ;  /* 0x0000000212067220 */ /* 0x010fc80000400000 */
[----:B------:R-:W-:Y:S01]  /*2d970*/  F2FP.BF16.F32.PACK_AB R7, RZ, R7 ;  /* 0x00000007ff07723e */ /* 0x000fe200000010ff */
[----:B0-----:R-:W-:Y:S01]  /*2d980*/  IMAD.WIDE.U32 R4, R4, 0xf0, R20 ;  /* 0x000000f004047825 */ /* 0x001fe200078e0014 */
[----:B------:R-:W-:-:S03]  /*2d990*/  F2FP.BF16.F32.PACK_AB R6, RZ, R6 ;  /* 0x00000006ff06723e */ /* 0x000fc600000010ff */
[----:B------:R-:W-:Y:S01]  /*2d9a0*/  IMAD.MOV.U32 R8, RZ, RZ, R4 ;  /* 0x000000ffff087224 */ /* 0x000fe200078e0004 */
[----:B------:R-:W-:-:S05]  /*2d9b0*/  IADD3 R9, R5, UR7, RZ ;  /* 0x0000000705097c10 */ /* 0x000fca000fffe0ff */
[----:B------:R-:W-:Y:S01]  /*2d9c0*/  @P4 STG.E.U16 desc[UR36][R8.64+0x20], R7 ;  /* 0x0000200708004986 */ /* 0x000fe2000c101524 */
[----:B------:R-:W-:-:S03]  /*2d9d0*/  IADD3 R18, P4, R4, UR5, RZ ;  /* 0x0000000504127c10 */ /* 0x000fc6000ff9e0ff */
[----:B------:R0:W-:Y:S01]  /*2d9e0*/  @P5 STG.E.U16 desc[UR36][R8.64+0x22], R6 ;  /* 0x0000220608005986 */ /* 0x0001e2000c101524 */
[C---:B------:R-:W-:Y:S02]  /*2d9f0*/  ISETP.GT.AND P5, PT, R0.reuse, 0x88, P3 ;  /* 0x000000880000780c */ /* 0x040fe40001fa4270 */
[----:B------:R-:W-:Y:S02]  /*2da00*/  IADD3.X R19, R9, UR4, RZ, P4, !PT ;  /* 0x0000000409137c10 */ /* 0x000fe4000a7fe4ff */
[----:B------:R-:W-:Y:S01]  /*2da10*/  ISETP.GT.AND P4, PT, R0, 0x88, P2 ;  /* 0x000000880000780c */ /* 0x000fe20001784270 */
[----:B0-----:R-:W-:-:S05]  /*2da20*/  FMUL R6, R23, R2 ;  /* 0x0000000217067220 */ /* 0x001fca0000400000 */
[----:B------:R-:W-:Y:S01]  /*2da30*/  F2FP.BF16.F32.PACK_AB R6, RZ, R6 ;  /* 0x00000006ff06723e */ /* 0x000fe200000010ff */
[----:B------:R-:W-:Y:S01]  /*2da40*/  FMUL R5, R22, R2 ;  /* 0x0000000216057220 */ /* 0x000fe20000400000 */
[----:B------:R-:W-:-:S03]  /*2da50*/  IMAD.U32 R22, RZ, RZ, UR5 ;  /* 0x00000005ff167e24 */ /* 0x000fc6000f8e00ff */
[----:B------:R0:W-:Y:S01]  /*2da60*/  @P5 STG.E.U16 desc[UR36][R18.64+0x20], R6 ;  /* 0x0000200612005986 */ /* 0x0001e2000c101524 */
[----:B------:R-:W-:Y:S02]  /*2da70*/  F2FP.BF16.F32.PACK_AB R5, RZ, R5 ;  /* 0x00000005ff05723e */ /* 0x000fe400000010ff */
[----:B------:R-:W-:Y:S01]  /*2da80*/  IADD3 R4, P5, R4, UR14, RZ ;  /* 0x0000000e04047c10 */ /* 0x000fe2000ffbe0ff */
[----:B------:R-:W-:Y:S02]  /*2da90*/  FMUL R7, R235, R2 ;  /* 0x00000002eb077220 */ /* 0x000fe40000400000 */
[----:B------:R1:W-:Y:S01]  /*2daa0*/  @P4 STG.E.U16 desc[UR36][R18.64+0x22], R5 ;  /* 0x0000220512004986 */ /* 0x0003e2000c101524 */
[----:B0-----:R-:W-:Y:S01]  /*2dab0*/  IMAD.U32 R6, RZ, RZ, UR4 ;  /* 0x00000004ff067e24 */ /* 0x001fe2000f8e00ff */
[----:B-1----:R-:W-:Y:S02]  /*2dac0*/  IADD3.X R5, R9, UR13, RZ, P5, !PT ;  /* 0x0000000d09057c10 */ /* 0x002fe4000affe4ff */
[----:B------:R-:W-:-:S02]  /*2dad0*/  IADD3 R22, P4, P5, R22, UR14, R4 ;  /* 0x0000000e16167c10 */ /* 0x000fc4000fd9e004 */
[----:B------:R-:W-:Y:S02]  /*2dae0*/  F2FP.BF16.F32.PACK_AB R7, RZ, R7 ;  /* 0x00000007ff07723e */ /* 0x000fe400000010ff */
[----:B------:R-:W-:Y:S01]  /*2daf0*/  IADD3.X R23, R6, UR13, R5, P4, P5 ;  /* 0x0000000d06177c10 */ /* 0x000fe2000a7ea405 */
[-C--:B------:R-:W-:Y:S01]  /*2db00*/  FMUL R6, R234, R2.reuse ;  /* 0x00000002ea067220 */ /* 0x080fe20000400000 */
[----:B------:R-:W-:Y:S02]  /*2db10*/  ISETP.GT.AND P5, PT, R0, 0x80, P0 ;  /* 0x000000800000780c */ /* 0x000fe400007a4270 */
[----:B------:R-:W-:Y:S01]  /*2db20*/  PRMT R11, R7, 0x7610, R11 ;  /* 0x00007610070b7816 */ /* 0x000fe2000000000b */
[----:B------:R-:W-:Y:S01]  /*2db30*/  FMUL R7, R233, R2 ;  /* 0x00000002e9077220 */ /* 0x000fe20000400000 */
[----:B------:R-:W-:-:S04]  /*2db40*/  F2FP.BF16.F32.PACK_AB R6, RZ, R6 ;  /* 0x00000006ff06723e */ /* 0x000fc800000010ff */
[----:B------:R-:W-:Y:S01]  /*2db50*/  PRMT R10, R6, 0x7610, R10 ;  /* 0x00007610060a7816 */ /* 0x000fe2000000000a */
[----:B------:R-:W-:Y:S01]  /*2db60*/  FMUL R6, R232, R2 ;  /* 0x00000002e8067220 */ /* 0x000fe20000400000 */
[----:B------:R-:W-:Y:S01]  /*2db70*/  F2FP.BF16.F32.PACK_AB R7, RZ, R7 ;  /* 0x00000007ff07723e */ /* 0x000fe200000010ff */
[----:B------:R-:W3:Y:S04]  /*2db80*/  LDL.LU R232, [R1+0x148] ;  /* 0x0001480001e87983 */ /* 0x000ee80000300800 */
[----:B------:R-:W4:Y:S04]  /*2db90*/  LDL.LU R235, [R1+0x150] ;  /* 0x0001500001eb7983 */ /* 0x000f280000300800 */
[----:B------:R-:W4:Y:S04]  /*2dba0*/  LDL.LU R234, [R1+0x154] ;  /* 0x0001540001ea7983 */ /* 0x000f280000300800 */
[----:B------:R-:W4:Y:S04]  /*2dbb0*/  LDL.LU R233, [R1+0x158] ;  /* 0x0001580001e97983 */ /* 0x000f280000300800 */
[----:B------:R0:W-:Y:S04]  /*2dbc0*/  @P5 STG.E.U16 desc[UR36][R8.64+0x32], R10 ;  /* 0x0000320a08005986 */ /* 0x0001e8000c101524 */
[----:B------:R-:W4:Y:S01]  /*2dbd0*/  LDL.LU R17, [R1+0x15c] ;  /* 0x00015c0001117983 */ /* 0x000f220000300800 */
[----:B0-----:R-:W-:-:S03]  /*2dbe0*/  PRMT R10, R7, 0x7610, R10 ;  /* 0x00007610070a7816 */ /* 0x001fc6000000000a */
[----:B------:R-:W2:Y:S01]  /*2dbf0*/  LDL.LU R7, [R1+0x160] ;  /* 0x0001600001077983 */ /* 0x000ea20000300800 */
[----:B------:R-:W-:-:S13]  /*2dc00*/  ISETP.GT.AND P4, PT, R0, 0x80, P1 ;  /* 0x000000800000780c */ /* 0x000fda0000f84270 */
[----:B------:R-:W-:Y:S01]  /*2dc10*/  @P4 STG.E.U16 desc[UR36][R8.64+0x30], R11 ;  /* 0x0000300b08004986 */ /* 0x000fe2000c101524 */
[C---:B------:R-:W-:Y:S02]  /*2dc20*/  ISETP.GT.AND P4, PT, R0.reuse, 0x88, P1 ;  /* 0x000000880000780c */ /* 0x040fe40000f84270 */
[----:B------:R-:W-:Y:S02]  /*2dc30*/  ISETP.GT.AND P5, PT, R0, 0x88, P0 ;  /* 0x000000880000780c */ /* 0x000fe400007a4270 */
[----:B------:R-:W-:-:S09]  /*2dc40*/  F2FP.BF16.F32.PACK_AB R6, RZ, R6 ;  /* 0x00000006ff06723e */ /* 0x000fd200000010ff */
[----:B------:R0:W-:Y:S01]  /*2dc50*/  @P4 STG.E.U16 desc[UR36][R18.64+0x30], R10 ;  /* 0x0000300a12004986 */ /* 0x0001e2000c101524 */
[----:B------:R-:W-:-:S03]  /*2dc60*/  ISETP.GT.AND P4, PT, R0, 0x100, P3 ;  /* 0x000001000000780c */ /* 0x000fc60001f84270 */
[----:B------:R-:W-:Y:S01]  /*2dc70*/  @P5 STG.E.U16 desc[UR36][R18.64+0x32], R6 ;  /* 0x0000320612005986 */ /* 0x000fe2000c101524 */
[----:B--2---:R-:W-:-:S05]  /*2dc80*/  FMUL R7, R7, R2 ;  /* 0x0000000207077220 */ /* 0x004fca0000400000 */
[----:B------:R-:W-:-:S04]  /*2dc90*/  F2FP.BF16.F32.PACK_AB R7, RZ, R7 ;  /* 0x00000007ff07723e */ /* 0x000fc800000010ff */
[----:B0-----:R-:W-:-:S05]  /*2dca0*/  PRMT R10, R7, 0x7610, R10 ;  /* 0x00007610070a7816 */ /* 0x001fca000000000a */
[----:B------:R0:W-:Y:S04]  /*2dcb0*/  @P4 STG.E.U16 desc[UR36][R4.64+0x20], R10 ;  /* 0x0000200a04004986 */ /* 0x0001e8000c101524 */
[----:B0-----:R-:W2:Y:S01]  /*2dcc0*/  LDL.LU R10, [R1+0x16c] ;  /* 0x00016c00010a7983 */ /* 0x001ea20000300800 */
[----:B------:R-:W-:Y:S01]  /*2dcd0*/  FMUL R6, R14, R2 ;  /* 0x000000020e067220 */ /* 0x000fe20000400000 */
[----:B------:R-:W-:-:S04]  /*2dce0*/  ISETP.GT.AND P5, PT, R0, 0x100, P2 ;  /* 0x000001000000780c */ /* 0x000fc800017a4270 */
[----:B------:R-:W-:Y:S02]  /*2dcf0*/  F2FP.BF16.F32.PACK_AB R6, RZ, R6 ;  /* 0x00000006ff06723e */ /* 0x000fe400000010ff */
[----:B------:R-:W-:Y:S02]  /*2dd00*/  ISETP.GT.AND P4, PT, R0, 0x108, P3 ;  /* 0x000001080000780c */ /* 0x000fe40001f84270 */
[----:B------:R-:W-:Y:S01]  /*2dd10*/  PRMT R7, R6, 0x7610, R7 ;  /* 0x0000761006077816 */ /* 0x000fe20000000007 */
[----:B------:R-:W-:-:S04]  /*2dd20*/  FMUL R6, R15, R2 ;  /* 0x000000020f067220 */ /* 0x000fc80000400000 */
[----:B------:R-:W-:Y:S01]  /*2dd30*/  @P5 STG.E.U16 desc[UR36][R4.64+0x22], R7 ;  /* 0x0000220704005986 */ /* 0x000fe2000c101524 */
[----:B------:R-:W-:Y:S02]  /*2dd40*/  IADD3 R14, P5, R4, UR5, RZ ;  /* 0x00000005040e7c10 */ /* 0x000fe4000ffbe0ff */
[----:B------:R-:W-:Y:S02]  /*2dd50*/  F2FP.BF16.F32.PACK_AB R6, RZ, R6 ;  /* 0x00000006ff06723e */ /* 0x000fe400000010ff */
[----:B------:R-:W-:Y:S02]  /*2dd60*/  IADD3.X R15, R5, UR4, RZ, P5, !PT ;  /* 0x00000004050f7c10 */ /* 0x000fe4000affe4ff */
[----:B------:R-:W-:-:S03]  /*2dd70*/  ISETP.GT.AND P5, PT, R0, 0x108, P2 ;  /* 0x000001080000780c */ /* 0x000fc600017a4270 */
[----:B------:R0:W-:Y:S02]  /*2dd80*/  @P4 STG.E.U16 desc[UR36][R14.64+0x20], R6 ;  /* 0x000020060e004986 */ /* 0x0001e4000c101524 */
[----:B0-----:R-:W-:-:S04]  /*2dd90*/  IADD3 R6, P4, R4, UR5, RZ ;  /* 0x0000000504067c10 */ /* 0x001fc8000ff9e0ff */
[----:B------:R-:W-:Y:S01]  /*2dda0*/  IADD3.X R7, R5, UR4, RZ, P4, !PT ;  /* 0x0000000405077c10 */ /* 0x000fe2000a7fe4ff */
[----:B--2---:R-:W-:-:S05]  /*2ddb0*/  FMUL R10, R10, R2 ;  /* 0x000000020a0a7220 */ /* 0x004fca0000400000 */
[----:B------:R-:W-:-:S04]  /*2ddc0*/  F2FP.BF16.F32.PACK_AB R10, RZ, R10 ;  /* 0x0000000aff0a723e */ /* 0x000fc800000010ff */
[----:B------:R-:W-:Y:S02]  /*2ddd0*/  PRMT R11, R10, 0x7610, R11 ;  /* 0x000076100a0b7816 */ /* 0x000fe4000000000b */
[----:B------:R-:W2:Y:S04]  /*2dde0*/  LDL.LU R10, [R1+0x170] ;  /* 0x00017000010a7983 */ /* 0x000ea80000300800 */
[----:B------:R0:W-:Y:S04]  /*2ddf0*/  @P5 STG.E.U16 desc[UR36][R6.64+0x22], R11 ;  /* 0x0000220b06005986 */ /* 0x0001e8000c101524 */
[----:B0-----:R-:W3:Y:S01]  /*2de00*/  LDL.LU R6, [R1+0x174] ;  /* 0x0001740001067983 */ /* 0x001ee20000300800 */
[----:B------:R-:W-:-:S02]  /*2de10*/  ISETP.GT.AND P4, PT, R0, 0x100, P1 ;  /* 0x000001000000780c */ /* 0x000fc40000f84270 */
[----:B------:R-:W-:Y:S01]  /*2de20*/  ISETP.GT.AND P5, PT, R0, 0x100, P0 ;  /* 0x000001000000780c */ /* 0x000fe200007a4270 */
[----:B--2---:R-:W-:-:S05]  /*2de30*/  FMUL R10, R10, R2 ;  /* 0x000000020a0a7220 */ /* 0x004fca0000400000 */
[----:B------:R-:W-:-:S04]  /*2de40*/  F2FP.BF16.F32.PACK_AB R7, RZ, R10 ;  /* 0x0000000aff07723e */ /* 0x000fc800000010ff */
[----:B------:R-:W-:Y:S02]  /*2de50*/  PRMT R11, R7, 0x7610, R11 ;  /* 0x00007610070b7816 */ /* 0x000fe4000000000b */
[----:B------:R-:W2:Y:S01]  /*2de60*/  LDL.LU R7, [R1+0x178] ;  /* 0x0001780001077983 */ /* 0x000ea20000300800 */
[----:B---3--:R-:W-:-:S05]  /*2de70*/  FMUL R6, R6, R2 ;  /* 0x0000000206067220 */ /* 0x008fca0000400000 */
[----:B------:R-:W-:-:S04]  /*2de80*/  F2FP.BF16.F32.PACK_AB R6, RZ, R6 ;  /* 0x00000006ff06723e */ /* 0x000fc800000010ff */
[----:B------:R-:W-:Y:S02]  /*2de90*/  PRMT R10, R6, 0x7610, R10 ;  /* 0x00007610060a7816 */ /* 0x000fe4000000000a */
[----:B------:R-:W3:Y:S04]  /*2dea0*/  LDL.LU R6, [R1+0x17c] ;  /* 0x00017c0001067983 */ /* 0x000ee80000300800 */
[----:B------:R0:W-:Y:S04]  /*2deb0*/  @P4 STG.E.U16 desc[UR36][R4.64+0x30], R11 ;  /* 0x0000300b04004986 */ /* 0x0001e8000c101524 */
[----:B------:R1:W-:Y:S04]  /*2dec0*/  @P5 STG.E.U16 desc[UR36][R4.64+0x32], R10 ;  /* 0x0000320a04005986 */ /* 0x0003e8000c101524 */
[----:B0-----:R-:W4:Y:S04]  /*2ded0*/  LDL.LU R11, [R1+0x144] ;  /* 0x00014400010b7983 */ /* 0x001f280000300800 */
[----:B-1----:R-:W4:Y:S01]  /*2dee0*/  LDL.LU R10, [R1+0x140] ;  /* 0x00014000010a7983 */ /* 0x002f220000300800 */
[----:B------:R-:W-:-:S02]  /*2def0*/  ISETP.GT.AND P4, PT, R0, 0x108, P1 ;  /* 0x000001080000780c */ /* 0x000fc40000f84270 */
[----:B------:R-:W-:Y:S01]  /*2df00*/  ISETP.GT.AND P5, PT, R0, 0x108, P0 ;  /* 0x000001080000780c */ /* 0x000fe200007a4270 */
[----:B--2---:R-:W-:-:S05]  /*2df10*/  FMUL R7, R7, R2 ;  /* 0x0000000207077220 */ /* 0x004fca0000400000 */
[----:B------:R-:W-:-:S05]  /*2df20*/  F2FP.BF16.F32.PACK_AB R7, RZ, R7 ;  /* 0x00000007ff07723e */ /* 0x000fca00000010ff */
[----:B------:R-:W-:Y:S01]  /*2df30*/  @P4 STG.E.U16 desc[UR36][R14.64+0x30], R7 ;  /* 0x000030070e004986 */ /* 0x000fe2000c101524 */
[----:B---3--:R-:W-:Y:S01]  /*2df40*/  FMUL R6, R6, R2 ;  /* 0x0000000206067220 */ /* 0x008fe20000400000 */
[----:B------:R-:W-:-:S04]  /*2df50*/  ISETP.GT.AND P4, PT, R0, 0x180, P3 ;  /* 0x000001800000780c */ /* 0x000fc80001f84270 */
[----:B------:R-:W-:-:S05]  /*2df60*/  F2FP.BF16.F32.PACK_AB R6, RZ, R6 ;  /* 0x00000006ff06723e */ /* 0x000fca00000010ff */
[----:B------:R0:W-:Y:S01]  /*2df70*/  @P5 STG.E.U16 desc[UR36][R14.64+0x32], R6 ;  /* 0x000032060e005986 */ /* 0x0001e2000c101524 */
[----:B----4-:R-:W-:Y:S01]  /*2df80*/  FMUL R10, R10, R2 ;  /* 0x000000020a0a7220 */ /* 0x010fe20000400000 */
[----:B0-----:R-:W-:-:S04]  /*2df90*/  IADD3 R6, P5, R4, UR14, RZ ;  /* 0x0000000e04067c10 */ /* 0x001fc8000ffbe0ff */
[----:B------:R-:W-:Y:S02]  /*2dfa0*/  F2FP.BF16.F32.PACK_AB R10, RZ, R10 ;  /* 0x0000000aff0a723e */ /* 0x000fe400000010ff */
[----:B------:R-:W-:-:S05]  /*2dfb0*/  IADD3.X R7, R5, UR13, RZ, P5, !PT ;  /* 0x0000000d05077c10 */ /* 0x000fca000affe4ff */
[----:B------:R0:W-:Y:S04]  /*2dfc0*/  @P4 STG.E.U16 desc[UR36][R6.64+0x20], R10 ;  /* 0x0000200a06004986 */ /* 0x0001e8000c101524 */
[----:B0-----:R-:W2:Y:S01]  /*2dfd0*/  LDL.LU R10, [R1+0x14c] ;  /* 0x00014c00010a7983 */ /* 0x001ea20000300800 */
[-C--:B------:R-:W-:Y:S01]  /*2dfe0*/  FMUL R11, R11, R2.reuse ;  /* 0x000000020b0b7220 */ /* 0x080fe20000400000 */
[----:B------:R-:W-:Y:S01]  /*2dff0*/  FMUL R232, R232, R2 ;  /* 0x00000002e8e87220 */ /* 0x000fe20000400000 */
[C---:B------:R-:W-:Y:S02]  /*2e000*/  ISETP.GT.AND P4, PT, R0.reuse, 0x180, P2 ;  /* 0x000001800000780c */ /* 0x040fe40001784270 */
[----:B------:R-:W-:Y:S02]  /*2e010*/  ISETP.GT.AND P3, PT, R0, 0x188, P3 ;  /* 0x000001880000780c */ /* 0x000fe40001f64270 */
[----:B------:R-:W-:-:S02]  /*2e020*/  F2FP.BF16.F32.PACK_AB R11, RZ, R11 ;  /* 0x0000000bff0b723e */ /* 0x000fc400000010ff */
[----:B------:R-:W-:Y:S02]  /*2e030*/  F2FP.BF16.F32.PACK_AB R232, RZ, R232 ;  /* 0x000000e8ffe8723e */ /* 0x000fe400000010ff */
[----:B------:R-:W-:Y:S02]  /*2e040*/  PRMT R16, R11, 0x7610, R16 ;  /* 0x000076100b107816 */ /* 0x000fe40000000010 */
[----:B------:R-:W-:Y:S02]  /*2e050*/  PRMT R237, R232, 0x7610, R237 ;  /* 0x00007610e8ed7816 */ /* 0x000fe400000000ed */
[C---:B------:R-:W-:Y:S01]  /*2e060*/  ISETP.GT.AND P2, PT, R0.reuse, 0x188, P2 ;  /* 0x000001880000780c */ /* 0x040fe20001744270 */
[----:B------:R0:W-:Y:S01]  /*2e070*/  @P4 STG.E.U16 desc[UR36][R6.64+0x22], R16 ;  /* 0x0000221006004986 */ /* 0x0001e2000c101524 */
[C---:B------:R-:W-:Y:S01]  /*2e080*/  ISETP.GT.AND P4, PT, R0.reuse, 0x180, P1 ;  /* 0x000001800000780c */ /* 0x040fe20000f84270 */
[-C--:B------:R-:W-:Y:S01]  /*2e090*/  FMUL R235, R235, R2.reuse ;  /* 0x00000002ebeb7220 */ /* 0x080fe20000400000 */
[----:B------:R-:W-:Y:S01]  /*2e0a0*/  ISETP.GT.AND P1, PT, R0, 0x188, P1 ;  /* 0x000001880000780c */ /* 0x000fe20000f24270 */
[-C--:B------:R-:W-:Y:S01]  /*2e0b0*/  FMUL R234, R234, R2.reuse ;  /* 0x00000002eaea7220 */ /* 0x080fe20000400000 */
[-C--:B------:R-:W-:Y:S01]  /*2e0c0*/  FMUL R233, R233, R2.reuse ;  /* 0x00000002e9e97220 */ /* 0x080fe20000400000 */
[----:B------:R-:W-:Y:S01]  /*2e0d0*/  FMUL R232, R17, R2 ;  /* 0x0000000211e87220 */ /* 0x000fe20000400000 */
[----:B------:R-:W-:-:S02]  /*2e0e0*/  F2FP.BF16.F32.PACK_AB R235, RZ, R235 ;  /* 0x000000ebffeb723e */ /* 0x000fc400000010ff */
[----:B------:R-:W-:Y:S02]  /*2e0f0*/  F2FP.BF16.F32.PACK_AB R234, RZ, R234 ;  /* 0x000000eaffea723e */ /* 0x000fe400000010ff */
[----:B------:R-:W-:Y:S01]  /*2e100*/  F2FP.BF16.F32.PACK_AB R233, RZ, R233 ;  /* 0x000000e9ffe9723e */ /* 0x000fe200000010ff */
[----:B0-----:R-:W3:Y:S01]  /*2e110*/  LDL.LU R16, [R1+0x138] ;  /* 0x0001380001107983 */ /* 0x001ee20000300800 */
[----:B------:R-:W-:-:S03]  /*2e120*/  F2FP.BF16.F32.PACK_AB R232, RZ, R232 ;  /* 0x000000e8ffe8723e */ /* 0x000fc600000010ff */
[----:B------:R-:W4:Y:S01]  /*2e130*/  LDL.LU R17, [R1+0x13c] ;  /* 0x00013c0001117983 */ /* 0x000f220000300800 */
[----:B--2---:R-:W-:Y:S01]  /*2e140*/  FMUL R236, R10, R2 ;  /* 0x000000020aec7220 */ /* 0x004fe20000400000 */
[----:B------:R-:W-:-:S04]  /*2e150*/  IADD3 R10, P5, R6, UR5, RZ ;  /* 0x00000005060a7c10 */ /* 0x000fc8000ffbe0ff */
[----:B------:R-:W-:-:S05]  /*2e160*/  IADD3.X R11, R7, UR4, RZ, P5, !PT ;  /* 0x00000004070b7c10 */ /* 0x000fca000affe4ff */
[----:B------:R-:W-:Y:S01]  /*2e170*/  @P3 STG.E.U16 desc[UR36][R10.64+0x20], R237 ;  /* 0x000020ed0a003986 */ /* 0x000fe2000c101524 */
[C---:B------:R-:W-:Y:S02]  /*2e180*/  ISETP.GT.AND P3, PT, R0.reuse, 0x180, P0 ;  /* 0x000001800000780c */ /* 0x040fe40000764270 */
[----:B------:R-:W-:Y:S02]  /*2e190*/  ISETP.GT.AND P0, PT, R0, 0x188, P0 ;  /* 0x000001880000780c */ /* 0x000fe40000704270 */
[----:B------:R-:W-:-:S05]  /*2e1a0*/  F2FP.BF16.F32.PACK_AB R236, RZ, R236 ;  /* 0x000000ecffec723e */ /* 0x000fca00000010ff */
[----:B------:R0:W-:Y:S04]  /*2e1b0*/  @P2 STG.E.U16 desc[UR36][R22.64+0x22], R236 ;  /* 0x000022ec16002986 */ /* 0x0001e8000c101524 */
[----:B------:R1:W-:Y:S04]  /*2e1c0*/  @P4 STG.E.U16 desc[UR36][R6.64+0x30], R235 ;  /* 0x000030eb06004986 */ /* 0x0003e8000c101524 */
[----:B------:R2:W-:Y:S04]  /*2e1d0*/  @P3 STG.E.U16 desc[UR36][R6.64+0x32], R234 ;  /* 0x000032ea06003986 */ /* 0x0005e8000c101524 */
[----:B0-----:R-:W3:Y:S04]  /*2e1e0*/  LDL.LU R23, [R1+0x128] ;  /* 0x0001280001177983 */ /* 0x001ee80000300800 */
[----:B------:R-:W4:Y:S04]  /*2e1f0*/  LDL.LU R22, [R1+0x12c] ;  /* 0x00012c0001167983 */ /* 0x000f280000300800 */
[----:B-1----:R-:W4:Y:S04]  /*2e200*/  LDL.LU R235, [R1+0x134] ;  /* 0x0001340001eb7983 */ /* 0x002f280000300800 */
[----:B--2---:R-:W2:Y:S04]  /*2e210*/  LDL.LU R234, [R1+0x130] ;  /* 0x0001300001ea7983 */ /* 0x004ea80000300800 */
[----:B------:R0:W-:Y:S04]  /*2e220*/  @P1 STG.E.U16 desc[UR36][R10.64+0x30], R233 ;  /* 0x000030e90a001986 */ /* 0x0001e8000c101524 */
[----:B------:R1:W-:Y:S04]  /*2e230*/  @P0 STG.E.U16 desc[UR36][R10.64+0x32], R232 ;  /* 0x000032e80a000986 */ /* 0x0003e8000c101524 */
[----:B0-----:R-:W2:Y:S04]  /*2e240*/  LDL.LU R233, [R1+0x120] ;  /* 0x0001200001e97983 */ /* 0x001ea80000300800 */
[----:B-1----:R-:W2:Y:S01]  /*2e250*/  LDL.LU R232, [R1+0x124] ;  /* 0x0001240001e87983 */ /* 0x002ea20000300800 */
[----:B------:R-:W-:-:S02]  /*2e260*/  ISETP.GT.AND P3, PT, R3, 0x20, PT ;  /* 0x000000200300780c */ /* 0x000fc40003f64270 */
[----:B------:R-:W-:Y:S02]  /*2e270*/  ISETP.GT.AND P2, PT, R3, 0x21, PT ;  /* 0x000000210300780c */ /* 0x000fe40003f44270 */
[C---:B------:R-:W-:Y:S02]  /*2e280*/  ISETP.GT.AND P0, PT, R0.reuse, RZ, P3 ;  /* 0x000000ff0000720c */ /* 0x040fe40001f04270 */
[C---:B------:R-:W-:Y:S02]  /*2e290*/  ISETP.GT.AND P4, PT, R0.reuse, RZ, P2 ;  /* 0x000000ff0000720c */ /* 0x040fe40001784270 */
[C---:B------:R-:W-:Y:S02]  /*2e2a0*/  ISETP.GT.AND P1, PT, R0.reuse, 0x8, P2 ;  /* 0x000000080000780c */ /* 0x040fe40001724270 */
[----:B------:R-:W-:Y:S01]  /*2e2b0*/  ISETP.GT.AND P5, PT, R0, 0x8, P3 ;  /* 0x000000080000780c */ /* 0x000fe20001fa4270 */
[-C--:B---3--:R-:W-:Y:S01]  /*2e2c0*/  FMUL R23, R23, R2.reuse ;  /* 0x0000000217177220 */ /* 0x088fe20000400000 */
[----:B----4-:R-:W-:-:S04]  /*2e2d0*/  FMUL R22, R22, R2 ;  /* 0x0000000216167220 */ /* 0x010fc80000400000 */
[----:B------:R-:W-:Y:S02]  /*2e2e0*/  F2FP.BF16.F32.PACK_AB R23, RZ, R23 ;  /* 0x00000017ff17723e */ /* 0x000fe400000010ff */
[----:B------:R-:W-:Y:S01]  /*2e2f0*/  F2FP.BF16.F32.PACK_AB R22, RZ, R22 ;  /* 0x00000016ff16723e */ /* 0x000fe200000010ff */
[-C--:B--2---:R-:W-:Y:S01]  /*2e300*/  FMUL R233, R233, R2.reuse ;  /* 0x00000002e9e97220 */ /* 0x084fe20000400000 */
[----:B------:R-:W-:-:S04]  /*2e310*/  FMUL R232, R232, R2 ;  /* 0x00000002e8e87220 */ /* 0x000fc80000400000 */
[----:B------:R-:W-:Y:S02]  /*2e320*/  F2FP.BF16.F32.PACK_AB R233, RZ, R233 ;  /* 0x000000e9ffe9723e */ /* 0x000fe400000010ff */
[----:B------:R-:W-:-:S03]  /*2e330*/  F2FP.BF16.F32.PACK_AB R232, RZ, R232 ;  /* 0x000000e8ffe8723e */ /* 0x000fc600000010ff */
[----:B------:R-:W-:Y:S01]  /*2e340*/  @P0 STG.E.U16 desc[UR36][R12.64+0x40], R233 ;  /* 0x000040e90c000986 */ /* 0x000fe2000c101524 */
[----:B------:R-:W-:-:S03]  /*2e350*/  ISETP.GT.AND P0, PT, R3, 0x28, PT ;  /* 0x000000280300780c */ /* 0x000fc60003f04270 */
[----:B------:R-:W-:Y:S04]  /*2e360*/  @P4 STG.E.U16 desc[UR36][R12.64+0x42], R232 ;  /* 0x000042e80c004986 */ /* 0x000fe8000c101524 */
[----:B------:R0:W-:Y:S01]  /*2e370*/  @P1 STG.E.U16 desc[UR36][R20.64+0x42], R22 ;  /* 0x0000421614001986 */ /* 0x0001e2000c101524 */
[----:B------:R-:W-:-:S03]  /*2e380*/  ISETP.GT.AND P1, PT, R3, 0x29, PT ;  /* 0x000000290300780c */ /* 0x000fc60003f24270 */
[----:B------:R1:W-:Y:S01]  /*2e390*/  @P5 STG.E.U16 desc[UR36][R20.64+0x40], R23 ;  /* 0x0000401714005986 */ /* 0x0003e2000c101524 */
[C---:B------:R-:W-:Y:S02]  /*2e3a0*/  ISETP.GT.AND P5, PT, R0.reuse, RZ, P0 ;  /* 0x000000ff0000720c */ /* 0x040fe400007a4270 */
[----:B------:R-:W-:Y:S01]  /*2e3b0*/  ISETP.GT.AND P4, PT, R0, RZ, P1 ;  /* 0x000000ff0000720c */ /* 0x000fe20000f84270 */
[-C--:B0-----:R-:W-:Y:S01]  /*2e3c0*/  FMUL R22, R235, R2.reuse ;  /* 0x00000002eb167220 */ /* 0x081fe20000400000 */
[----:B-1----:R-:W-:-:S04]  /*2e3d0*/  FMUL R23, R234, R2 ;  /* 0x00000002ea177220 */ /* 0x002fc80000400000 */
[----:B------:R-:W-:Y:S01]  /*2e3e0*/  F2FP.BF16.F32.PACK_AB R22, RZ, R22 ;  /* 0x00000016ff16723e */ /* 0x000fe200000010ff */
[----:B------:R-:W2:Y:S01]  /*2e3f0*/  LDL.LU R234, [R1+0x110] ;  /* 0x0001100001ea7983 */ /* 0x000ea20000300800 */
[----:B------:R-:W-:-:S03]  /*2e400*/  F2FP.BF16.F32.PACK_AB R23, RZ, R23 ;  /* 0x00000017ff17723e */ /* 0x000fc600000010ff */
[----:B------:R-:W3:Y:S01]  /*2e410*/  LDL.LU R235, [R1+0x114] ;  /* 0x0001140001eb7983 */ /* 0x000ee20000300800 */
[----:B------:R-:W-:Y:S02]  /*2e420*/  PRMT R232, R22, 0x7610, R232 ;  /* 0x0000761016e87816 */ /* 0x000fe400000000e8 */
[----:B------:R-:W-:-:S03]  /*2e430*/  PRMT R233, R23, 0x7610, R233 ;  /* 0x0000761017e97816 */ /* 0x000fc600000000e9 */
[----:B------:R-:W-:Y:S01]  /*2e440*/  @P4 STG.E.U16 desc[UR36][R12.64+0x52], R232 ;  /* 0x000052e80c004986 */ /* 0x000fe2000c101524 */
[----:B------:R-:W-:-:S03]  /*2e450*/  ISETP.GT.AND P4, PT, R0, 0x8, P1 ;  /* 0x000000080000780c */ /* 0x000fc60000f84270 */
[----:B------:R-:W-:Y:S01]  /*2e460*/  @P5 STG.E.U16 desc[UR36][R12.64+0x50], R233 ;  /* 0x000050e90c005986 */ /* 0x000fe2000c101524 */
[----:B------:R-:W-:Y:S01]  /*2e470*/  ISETP.GT.AND P5, PT, R0, 0x8, P0 ;  /* 0x000000080000780c */ /* 0x000fe200007a4270 */
[-C--:B------:R-:W-:Y:S01]  /*2e480*/  FMUL R23, R16, R2.reuse ;  /* 0x0000000210177220 */ /* 0x080fe20000400000 */
[----:B------:R-:W-:Y:S01]  /*2e490*/  FMUL R22, R17, R2 ;  /* 0x0000000211167220 */ /* 0x000fe20000400000 */
[----:B------:R-:W4:Y:S03]  /*2e4a0*/  LDL.LU R16, [R1+0x118] ;  /* 0x0001180001107983 */ /* 0x000f260000300800 */
[----:B------:R-:W-:Y:S01]  /*2e4b0*/  F2FP.BF16.F32.PACK_AB R23, RZ, R23 ;  /* 0x00000017ff17723e */ /* 0x000fe200000010ff */
[----:B------:R-:W4:Y:S01]  /*2e4c0*/  LDL.LU R17, [R1+0x11c] ;  /* 0x00011c0001117983 */ /* 0x000f220000300800 */
[----:B------:R-:W-:-:S05]  /*2e4d0*/  F2FP.BF16.F32.PACK_AB R22, RZ, R22 ;  /* 0x00000016ff16723e */ /* 0x000fca00000010ff */
[----:B------:R0:W-:Y:S04]  /*2e4e0*/  @P5 STG.E.U16 desc[UR36][R20.64+0x50], R23 ;  /* 0x0000501714005986 */ /* 0x0001e8000c101524 */
[----:B------:R1:W-:Y:S04]  /*2e4f0*/  @P4 STG.E.U16 desc[UR36][R20.64+0x52], R22 ;  /* 0x0000521614004986 */ /* 0x0003e8000c101524 */
[----:B0-----:R-:W2:Y:S04]  /*2e500*/  LDL.LU R23, [R1+0x100] ;  /* 0x0001000001177983 */ /* 0x001ea80000300800 */
[----:B-1----:R-:W3:Y:S01]  /*2e510*/  LDL.LU R22, [R1+0x104] ;  /* 0x0001040001167983 */ /* 0x002ee20000300800 */
[----:B------:R-:W-:-:S02]  /*2e520*/  ISETP.GT.AND P4, PT, R0, 0x80, P3 ;  /* 0x000000800000780c */ /* 0x000fc40001f84270 */
[----:B------:R-:W-:Y:S01]  /*2e530*/  ISETP.GT.AND P5, PT, R0, 0x80, P2 ;  /* 0x000000800000780c */ /* 0x000fe200017a4270 */
[-C--:B--2---:R-:W-:Y:S01]  /*2e540*/  FMUL R23, R23, R2.reuse ;  /* 0x0000000217177220 */ /* 0x084fe20000400000 */
[----:B---3--:R-:W-:-:S04]  /*2e550*/  FMUL R22, R22, R2 ;  /* 0x0000000216167220 */ /* 0x008fc80000400000 */
[----:B------:R-:W-:Y:S02]  /*2e560*/  F2FP.BF16.F32.PACK_AB R23, RZ, R23 ;  /* 0x00000017ff17723e */ /* 0x000fe400000010ff */
[----:B------:R-:W-:-:S03]  /*2e570*/  F2FP.BF16.F32.PACK_AB R22, RZ, R22 ;  /* 0x00000016ff16723e */ /* 0x000fc600000010ff */
        /* <DEDUP_REMOVED lines=11> */
[----:B------:R1:W-:Y:S01]  /*2e630*/  @P5 STG.E.U16 desc[UR36][R18.64+0x42], R22 ;  /* 0x0000421612005986 */ /* 0x0003e2000c101524 */
[----:B------:R-:W-:Y:S01]  /*2e640*/  ISETP.GT.AND P5, PT, R0, 0x80, P0 ;  /* 0x000000800000780c */ /* 0x000fe200007a4270 */
[-C--:B0-----:R-:W-:Y:S01]  /*2e650*/  FMUL R23, R234, R2.reuse ;  /* 0x00000002ea177220 */ /* 0x081fe20000400000 */
[----:B------:R-:W-:Y:S01]  /*2e660*/  ISETP.GT.AND P4, PT, R0, 0x80, P1 ;  /* 0x000000800000780c */ /* 0x000fe20000f84270 */
[----:B-1----:R-:W-:-:S03]  /*2e670*/  FMUL R22, R235, R2 ;  /* 0x00000002eb167220 */ /* 0x002fc60000400000 */
[----:B------:R-:W-:-:S04]  /*2e680*/  F2FP.BF16.F32.PACK_AB R23, RZ, R23 ;  /* 0x00000017ff17723e */ /* 0x000fc800000010ff */
[----:B------:R-:W-:Y:S02]  /*2e690*/  PRMT R233, R23, 0x7610, R233 ;  /* 0x0000761017e97816 */ /* 0x000fe400000000e9 */
[----:B------:R-:W-:-:S03]  /*2e6a0*/  F2FP.BF16.F32.PACK_AB R22, RZ, R22 ;  /* 0x00000016ff16723e */ /* 0x000fc600000010ff */
[----:B------:R-:W-:Y:S01]  /*2e6b0*/  @P5 STG.E.U16 desc[UR36][R8.64+0x50], R233 ;  /* 0x000050e908005986 */ /* 0x000fe2000c101524 */
[----:B------:R-:W-:Y:S02]  /*2e6c0*/  PRMT R232, R22, 0x7610, R232 ;  /* 0x0000761016e87816 */ /* 0x000fe400000000e8 */
[----:B------:R-:W-:Y:S01]  /*2e6d0*/  ISETP.GT.AND P5, PT, R0, 0x88, P0 ;  /* 0x000000880000780c */ /* 0x000fe200007a4270 */
[-C--:B----4-:R-:W-:Y:S02]  /*2e6e0*/  FMUL R23, R16, R2.reuse ;  /* 0x0000000210177220 */ /* 0x090fe40000400000 */
[----:B------:R-:W-:Y:S01]  /*2e6f0*/  @P4 STG.E.U16 desc[UR36][R8.64+0x52], R232 ;  /* 0x000052e808004986 */ /* 0x000fe2000c101524 */
[----:B------:R-:W-:Y:S01]  /*2e700*/  ISETP.GT.AND P4, PT, R0, 0x88, P1 ;  /* 0x000000880000780c */ /* 0x000fe20000f84270 */
[----:B------:R-:W-:Y:S01]  /*2e710*/  FMUL R22, R17, R2 ;  /* 0x0000000211167220 */ /* 0x000fe20000400000 */
[----:B------:R-:W-:Y:S01]  /*2e720*/  F2FP.BF16.F32.PACK_AB R23, RZ, R23 ;  /* 0x00000017ff17723e */ /* 0x000fe200000010ff */
[----:B------:R-:W2:Y:S04]  /*2e730*/  LDL.LU R17, [R1+0xcc] ;  /* 0x0000cc0001117983 */ /* 0x000ea80000300800 */
[----:B------:R-:W3:Y:S01]  /*2e740*/  LDL.LU R235, [R1+0xd4] ;  /* 0x0000d40001eb7983 */ /* 0x000ee20000300800 */
[----:B------:R-:W-:-:S03]  /*2e750*/  F2FP.BF16.F32.PACK_AB R22, RZ, R22 ;  /* 0x00000016ff16723e */ /* 0x000fc600000010ff */
[----:B------:R-:W4:Y:S04]  /*2e760*/  LDL.LU R234, [R1+0xd8] ;  /* 0x0000d80001ea7983 */ /* 0x000f280000300800 */
[----:B------:R-:W4:Y:S04]  /*2e770*/  LDL.LU R16, [R1+0xdc] ;  /* 0x0000dc0001107983 */ /* 0x000f280000300800 */
        /* <DEDUP_REMOVED lines=24> */
[----:B------:R-:W-:Y:S01]  /*2e900*/  ISETP.GT.AND P5, PT, R0, 0x100, P0 ;  /* 0x000001000000780c */ /* 0x000fe200007a4270 */
[-C--:B--2---:R-:W-:Y:S01]  /*2e910*/  FMUL R23, R23, R2.reuse ;  /* 0x0000000217177220 */ /* 0x084fe20000400000 */
[----:B---3--:R-:W-:-:S04]  /*2e920*/  FMUL R22, R22, R2 ;  /* 0x0000000216167220 */ /* 0x008fc80000400000 */
[----:B------:R-:W-:Y:S02]  /*2e930*/  F2FP.BF16.F32.PACK_AB R23, RZ, R23 ;  /* 0x00000017ff17723e */ /* 0x000fe400000010ff */
[----:B------:R-:W-:Y:S02]  /*2e940*/  F2FP.BF16.F32.PACK_AB R22, RZ, R22 ;  /* 0x00000016ff16723e */ /* 0x000fe400000010ff */
[----:B------:R-:W-:Y:S02]  /*2e950*/  PRMT R233, R23, 0x7610, R233 ;  /* 0x0000761017e97816 */ /* 0x000fe400000000e9 */
[----:B------:R-:W2:Y:S01]  /*2e960*/  LDL.LU R23, [R1+0xf8] ;  /* 0x0000f80001177983 */ /* 0x000ea20000300800 */
[----:B------:R-:W-:-:S03]  /*2e970*/  PRMT R232, R22, 0x7610, R232 ;  /* 0x0000761016e87816 */ /* 0x000fc600000000e8 */
[----:B------:R-:W3:Y:S01]  /*2e980*/  LDL.LU R22, [R1+0xfc] ;  /* 0x0000fc0001167983 */ /* 0x000ee20000300800 */
[----:B------:R-:W-:-:S03]  /*2e990*/  ISETP.GT.AND P4, PT, R0, 0x100, P1 ;  /* 0x000001000000780c */ /* 0x000fc60000f84270 */
[----:B------:R0:W-:Y:S01]  /*2e9a0*/  @P5 STG.E.U16 desc[UR36][R4.64+0x50], R233 ;  /* 0x000050e904005986 */ /* 0x0001e2000c101524 */
[----:B------:R-:W-:-:S09]  /*2e9b0*/  ISETP.GT.AND P5, PT, R0, 0x108, P0 ;  /* 0x000001080000780c */ /* 0x000fd200007a4270 */
[----:B------:R1:W-:Y:S01]  /*2e9c0*/  @P4 STG.E.U16 desc[UR36][R4.64+0x52], R232 ;  /* 0x000052e804004986 */ /* 0x0003e2000c101524 */
[----:B------:R-:W-:-:S03]  /*2e9d0*/  ISETP.GT.AND P4, PT, R0, 0x108, P1 ;  /* 0x000001080000780c */ /* 0x000fc60000f84270 */
[----:B0-----:R-:W4:Y:S04]  /*2e9e0*/  LDL.LU R233, [R1+0xd0] ;  /* 0x0000d00001e97983 */ /* 0x001f280000300800 */
[----:B-1----:R-:W4:Y:S01]  /*2e9f0*/  LDL.LU R232, [R1+0xc0] ;  /* 0x0000c00001e87983 */ /* 0x002f220000300800 */
        /* <DEDUP_REMOVED lines=9> */
[----:B----4-:R-:W-:Y:S01]  /*2ea90*/  FMUL R232, R232, R2 ;  /* 0x00000002e8e87220 */ /* 0x010fe20000400000 */
[----:B------:R-:W-:-:S02]  /*2eaa0*/  ISETP.GT.AND P4, PT, R0, 0x180, P2 ;  /* 0x000001800000780c */ /* 0x000fc40001784270 */
[----:B------:R-:W-:Y:S02]  /*2eab0*/  ISETP.GT.AND P3, PT, R0, 0x188, P3 ;  /* 0x000001880000780c */ /* 0x000fe40001f64270 */
[----:B------:R-:W-:-:S04]  /*2eac0*/  F2FP.BF16.F32.PACK_AB R232, RZ, R232 ;  /* 0x000000e8ffe8723e */ /* 0x000fc800000010ff */
[----:B------:R-:W-:Y:S01]  /*2ead0*/  PRMT R237, R232, 0x7610, R237 ;  /* 0x00007610e8ed7816 */ /* 0x000fe200000000ed */
[-C--:B------:R-:W-:Y:S01]  /*2eae0*/  FMUL R236, R17, R2.reuse ;  /* 0x0000000211ec7220 */ /* 0x080fe20000400000 */
[----:B------:R-:W-:Y:S01]  /*2eaf0*/  ISETP.GT.AND P2, PT, R0, 0x188, P2 ;  /* 0x000001880000780c */ /* 0x000fe20001744270 */
[-C--:B------:R-:W-:Y:S01]  /*2eb00*/  FMUL R235, R235, R2.reuse ;  /* 0x00000002ebeb7220 */ /* 0x080fe20000400000 */
[-C--:B------:R-:W-:Y:S01]  /*2eb10*/  FMUL R233, R233, R2.reuse ;  /* 0x00000002e9e97220 */ /* 0x080fe20000400000 */
[----:B------:R-:W-:Y:S04]  /*2eb20*/  @P5 STG.E.U16 desc[UR36][R6.64+0x40], R237 ;  /* 0x000040ed06005986 */ /* 0x000fe8000c101524 */
[----:B------:R-:W-:Y:S01]  /*2eb30*/  F2FP.BF16.F32.PACK_AB R233, RZ, R233 ;  /* 0x000000e9ffe9723e */ /* 0x000fe200000010ff */
[----:B------:R0:W5:Y:S01]  /*2eb40*/  LDL.LU R17, [R1+0x29c] ;  /* 0x00029c0001117983 */ /* 0x0001620000300800 */
[-C--:B--2---:R-:W-:Y:S01]  /*2eb50*/  FMUL R23, R23, R2.reuse ;  /* 0x0000000217177220 */ /* 0x084fe20000400000 */
[----:B---3--:R-:W-:-:S04]  /*2eb60*/  FMUL R22, R22, R2 ;  /* 0x0000000216167220 */ /* 0x008fc80000400000 */
[----:B------:R-:W-:-:S04]  /*2eb70*/  F2FP.BF16.F32.PACK_AB R23, RZ, R23 ;  /* 0x00000017ff17723e */ /* 0x000fc800000010ff */
[----:B------:R-:W-:Y:S02]  /*2eb80*/  PRMT R232, R23, 0x7610, R232 ;  /* 0x0000761017e87816 */ /* 0x000fe400000000e8 */
[----:B------:R-:W-:-:S03]  /*2eb90*/  F2FP.BF16.F32.PACK_AB R22, RZ, R22 ;  /* 0x00000016ff16723e */ /* 0x000fc600000010ff */
[----:B------:R1:W-:Y:S01]  /*2eba0*/  @P4 STG.E.U16 desc[UR36][R6.64+0x42], R232 ;  /* 0x000042e806004986 */ /* 0x0003e2000c101524 */
[----:B------:R-:W-:-:S03]  /*2ebb0*/  ISETP.GT.AND P4, PT, R0, 0x180, P0 ;  /* 0x000001800000780c */ /* 0x000fc60000784270 */
[----:B------:R2:W-:Y:S01]  /*2ebc0*/  @P3 STG.E.U16 desc[UR36][R10.64+0x40], R22 ;  /* 0x000040160a003986 */ /* 0x0005e2000c101524 */
[C---:B------:R-:W-:Y:S02]  /*2ebd0*/  ISETP.GT.AND P3, PT, R0.reuse, 0x180, P1 ;  /* 0x000001800000780c */ /* 0x040fe40000f64270 */
[----:B------:R-:W-:Y:S01]  /*2ebe0*/  ISETP.GT.AND P0, PT, R0, 0x188, P0 ;  /* 0x000001880000780c */ /* 0x000fe20000704270 */
[-C--:B------:R-:W-:Y:S01]  /*2ebf0*/  FMUL R23, R234, R2.reuse ;  /* 0x00000002ea177220 */ /* 0x080fe20000400000 */
[----:B------:R-:W-:Y:S02]  /*2ec00*/  FMUL R234, R16, R2 ;  /* 0x0000000210ea7220 */ /* 0x000fe40000400000 */
[----:B------:R-:W3:Y:S01]  /*2ec10*/  LDL.LU R16, [R1+0xbc] ;  /* 0x0000bc0001107983 */ /* 0x000ee20000300800 */
[----:B-1----:R-:W-:Y:S02]  /*2ec20*/  F2FP.BF16.F32.PACK_AB R232, RZ, R235 ;  /* 0x000000ebffe8723e */ /* 0x002fe400000010ff */
[----:B--2---:R-:W-:-:S04]  /*2ec30*/  F2FP.BF16.F32.PACK_AB R22, RZ, R236 ;  /* 0x000000ecff16723e */ /* 0x004fc800000010ff */
[----:B------:R-:W-:Y:S02]  /*2ec40*/  PRMT R235, R22, 0x7610, R235 ;  /* 0x0000761016eb7816 */ /* 0x000fe400000000eb */
[----:B------:R-:W-:Y:S02]  /*2ec50*/  F2FP.BF16.F32.PACK_AB R23, RZ, R23 ;  /* 0x00000017ff17723e */ /* 0x000fe400000010ff */
[----:B------:R-:W-:Y:S01]  /*2ec60*/  F2FP.BF16.F32.PACK_AB R22, RZ, R234 ;  /* 0x000000eaff16723e */ /* 0x000fe200000010ff */
[----:B------:R1:W-:Y:S04]  /*2ec70*/  @P2 STG.E.U16 desc[UR36][R10.64+0x42], R235 ;  /* 0x000042eb0a002986 */ /* 0x0003e8000c101524 */
[----:B------:R-:W2:Y:S04]  /*2ec80*/  LDL.LU R234, [R1+0xb8] ;  /* 0x0000b80001ea7983 */ /* 0x000ea80000300800 */
[----:B------:R4:W-:Y:S04]  /*2ec90*/  @P4 STG.E.U16 desc[UR36][R6.64+0x50], R233 ;  /* 0x000050e906004986 */ /* 0x0009e8000c101524 */
[----:B-1----:R-:W3:Y:S04]  /*2eca0*/  LDL.LU R235, [R1+0xb4] ;  /* 0x0000b40001eb7983 */ /* 0x002ee80000300800 */
[----:B------:R1:W-:Y:S04]  /*2ecb0*/  @P3 STG.E.U16 desc[UR36][R6.64+0x52], R232 ;  /* 0x000052e806003986 */ /* 0x0003e8000c101524 */
[----:B----4-:R-:W4:Y:S04]  /*2ecc0*/  LDL.LU R233, [R1+0xa0] ;  /* 0x0000a00001e97983 */ /* 0x010f280000300800 */
[----:B------:R0:W-:Y:S04]  /*2ecd0*/  @P0 STG.E.U16 desc[UR36][R10.64+0x50], R23 ;  /* 0x000050170a000986 */ /* 0x0001e8000c101524 */
[----:B-1----:R-:W2:Y:S04]  /*2ece0*/  LDL.LU R232, [R1+0xa4] ;  /* 0x0000a40001e87983 */ /* 0x002ea80000300800 */
[----:B0-----:R-:W3:Y:S01]  /*2ecf0*/  LDL.LU R23, [R1+0xa8] ;  /* 0x0000a80001177983 */ /* 0x001ee20000300800 */
[----:B------:R-:W-:-:S02]  /*2ed00*/  ISETP.GT.AND P3, PT, R3, 0x30, PT ;  /* 0x000000300300780c */ /* 0x000fc40003f64270 */
[----:B------:R-:W-:Y:S02]  /*2ed10*/  ISETP.GT.AND P2, PT, R3, 0x31, PT ;  /* 0x000000310300780c */ /* 0x000fe40003f44270 */
[C---:B------:R-:W-:Y:S02]  /*2ed20*/  ISETP.GT.AND P1, PT, R0.reuse, 0x188, P1 ;  /* 0x000001880000780c */ /* 0x040fe40000f24270 */
[C---:B------:R-:W-:Y:S02]  /*2ed30*/  ISETP.GT.AND P0, PT, R0.reuse, RZ, P3 ;  /* 0x000000ff0000720c */ /* 0x040fe40001f04270 */
[C---:B------:R-:W-:Y:S02]  /*2ed40*/  ISETP.GT.AND P4, PT, R0.reuse, RZ, P2 ;  /* 0x000000ff0000720c */ /* 0x040fe40001784270 */
[----:B------:R-:W-:-:S07]  /*2ed50*/  ISETP.GT.AND P5, PT, R0, 0x8, P3 ;  /* 0x000000080000780c */ /* 0x000fce0001fa4270 */
[----:B------:R0:W-:Y:S04]  /*2ed60*/  @P1 STG.E.U16 desc[UR36][R10.64+0x52], R22 ;  /* 0x000052160a001986 */ /* 0x0001e8000c101524 */
[----:B0-----:R-:W3:Y:S01]  /*2ed70*/  LDL.LU R22, [R1+0xac] ;  /* 0x0000ac0001167983 */ /* 0x001ee20000300800 */
[-C--:B----4-:R-:W-:Y:S01]  /*2ed80*/  FMUL R233, R233, R2.reuse ;  /* 0x00000002e9e97220 */ /* 0x090fe20000400000 */
[----:B--2---:R-:W-:-:S04]  /*2ed90*/  FMUL R232, R232, R2 ;  /* 0x00000002e8e87220 */ /* 0x004fc80000400000 */
[----:B------:R-:W-:Y:S01]  /*2eda0*/  F2FP.BF16.F32.PACK_AB R233, RZ, R233 ;  /* 0x000000e9ffe9723e */ /* 0x000fe200000010ff */
[----:B---3--:R-:W-:Y:S01]  /*2edb0*/  FMUL R23, R23, R2 ;  /* 0x0000000217177220 */ /* 0x008fe20000400000 */
[----:B------:R-:W-:-:S04]  /*2edc0*/  F2FP.BF16.F32.PACK_AB R232, RZ, R232 ;  /* 0x000000e8ffe8723e */ /* 0x000fc800000010ff */
[----:B------:R-:W-:Y:S01]  /*2edd0*/  F2FP.BF16.F32.PACK_AB R23, RZ, R23 ;  /* 0x00000017ff17723e */ /* 0x000fe200000010ff */
[----:B------:R-:W-:Y:S04]  /*2ede0*/  @P0 STG.E.U16 desc[UR36][R12.64+0x60], R233 ;  /* 0x000060e90c000986 */ /* 0x000fe8000c101524 */
[----:B------:R-:W-:Y:S04]  /*2edf0*/  @P4 STG.E.U16 desc[UR36][R12.64+0x62], R232 ;  /* 0x000062e80c004986 */ /* 0x000fe8000c101524 */
[----:B------:R0:W-:Y:S04]  /*2ee00*/  @P5 STG.E.U16 desc[UR36][R20.64+0x60], R23 ;  /* 0x0000601714005986 */ /* 0x0001e8000c101524 */
[----:B0-----:R-:W2:Y:S01]  /*2ee10*/  LDL.LU R23, [R1+0xb0] ;  /* 0x0000b00001177983 */ /* 0x001ea20000300800 */
[----:B------:R-:W-:-:S02]  /*2ee20*/  ISETP.GT.AND P1, PT, R0, 0x8, P2 ;  /* 0x000000080000780c */ /* 0x000fc40001724270 */
[----:B------:R-:W-:Y:S01]  /*2ee30*/  ISETP.GT.AND P0, PT, R3, 0x38, PT ;  /* 0x000000380300780c */ /* 0x000fe20003f04270 */
[----:B------:R-:W-:-:S03]  /*2ee40*/  FMUL R22, R22, R2 ;  /* 0x0000000216167220 */ /* 0x000fc60000400000 */
[----:B------:R-:W-:Y:S02]  /*2ee50*/  ISETP.GT.AND P5, PT, R0, RZ, P0 ;  /* 0x000000ff0000720c */ /* 0x000fe400007a4270 */
[----:B------:R-:W-:-:S05]  /*2ee60*/  F2FP.BF16.F32.PACK_AB R22, RZ, R22 ;  /* 0x00000016ff16723e */ /* 0x000fca00000010ff */
[----:B------:R0:W-:Y:S01]  /*2ee70*/  @P1 STG.E.U16 desc[UR36][R20.64+0x62], R22 ;  /* 0x0000621614001986 */ /* 0x0001e2000c101524 */
[----:B------:R-:W-:-:S04]  /*2ee80*/  ISETP.GT.AND P1, PT, R3, 0x39, PT ;  /* 0x000000390300780c */ /* 0x000fc80003f24270 */
[----:B------:R-:W-:Y:S01]  /*2ee90*/  ISETP.GT.AND P4, PT, R0, RZ, P1 ;  /* 0x000000ff0000720c */ /* 0x000fe20000f84270 */
[----:B0-----:R-:W-:Y:S02]  /*2eea0*/  FMUL R22, R235, R2 ;  /* 0x00000002eb167220 */ /* 0x001fe40000400000 */
[----:B------:R-:W3:Y:S03]  /*2eeb0*/  LDL.LU R235, [R1+0x94] ;  /* 0x0000940001eb7983 */ /* 0x000ee60000300800 */
[----:B------:R-:W-:-:S04]  /*2eec0*/  F2FP.BF16.F32.PACK_AB R22, RZ, R22 ;  /* 0x00000016ff16723e */ /* 0x000fc800000010ff */
[----:B------:R-:W-:Y:S01]  /*2eed0*/  PRMT R232, R22, 0x7610, R232 ;  /* 0x0000761016e87816 */ /* 0x000fe200000000e8 */
[----:B------:R-:W-:-:S04]  /*2eee0*/  FMUL R22, R16, R2 ;  /* 0x0000000210167220 */ /* 0x000fc80000400000 */
[----:B------:R-:W-:Y:S01]  /*2eef0*/  @P4 STG.E.U16 desc[UR36][R12.64+0x72], R232 ;  /* 0x000072e80c004986 */ /* 0x000fe2000c101524 */
[----:B--2---:R-:W-:-:S05]  /*2ef00*/  FMUL R23, R23, R2 ;  /* 0x0000000217177220 */ /* 0x004fca0000400000 */
[----:B------:R-:W-:-:S04]  /*2ef10*/  F2FP.BF16.F32.PACK_AB R23, RZ, R23 ;  /* 0x00000017ff17723e */ /* 0x000fc800000010ff */
[----:B------:R-:W-:Y:S01]  /*2ef20*/  PRMT R233, R23, 0x7610, R233 ;  /* 0x0000761017e97816 */ /* 0x000fe200000000e9 */
[----:B------:R-:W-:Y:S02]  /*2ef30*/  FMUL R23, R234, R2 ;  /* 0x00000002ea177220 */ /* 0x000fe40000400000 */
[----:B------:R-:W2:Y:S04]  /*2ef40*/  LDL.LU R234, [R1+0x98] ;  /* 0x0000980001ea7983 */ /* 0x000ea80000300800 */
[----:B------:R-:W-:Y:S01]  /*2ef50*/  @P5 STG.E.U16 desc[UR36][R12.64+0x70], R233 ;  /* 0x000070e90c005986 */ /* 0x000fe2000c101524 */
[C---:B------:R-:W-:Y:S02]  /*2ef60*/  ISETP.GT.AND P5, PT, R0.reuse, 0x8, P0 ;  /* 0x000000080000780c */ /* 0x040fe400007a4270 */
[----:B------:R-:W-:Y:S01]  /*2ef70*/  F2FP.BF16.F32.PACK_AB R23, RZ, R23 ;  /* 0x00000017ff17723e */ /* 0x000fe200000010ff */
[----:B------:R-:W4:Y:S10]  /*2ef80*/  LDL.LU R16, [R1+0x9c] ;  /* 0x00009c0001107983 */ /* 0x000f340000300800 */
[----:B------:R0:W-:Y:S04]  /*2ef90*/  @P5 STG.E.U16 desc[UR36][R20.64+0x70], R23 ;  /* 0x0000701714005986 */ /* 0x0001e8000c101524 */
[----:B0-----:R-:W3:Y:S01]  /*2efa0*/  LDL.LU R23, [R1+0x80] ;  /* 0x0000800001177983 */ /* 0x001ee20000300800 */
[----:B------:R-:W-:-:S02]  /*2efb0*/  ISETP.GT.AND P4, PT, R0, 0x8, P1 ;  /* 0x000000080000780c */ /* 0x000fc40000f84270 */
[----:B------:R-:W-:-:S11]  /*2efc0*/  F2FP.BF16.F32.PACK_AB R22, RZ, R22 ;  /* 0x00000016ff16723e */ /* 0x000fd600000010ff */
[----:B------:R0:W-:Y:S01]  /*2efd0*/  @P4 STG.E.U16 desc[UR36][R20.64+0x72], R22 ;  /* 0x0000721614004986 */ /* 0x0001e2000c101524 */
[----:B------:R-:W-:-:S03]  /*2efe0*/  ISETP.GT.AND P4, PT, R0, 0x80, P3 ;  /* 0x000000800000780c */ /* 0x000fc60001f84270 */
[----:B0-----:R-:W2:Y:S01]  /*2eff0*/  LDL.LU R22, [R1+0x84] ;  /* 0x0000840001167983 */ /* 0x001ea20000300800 */
[----:B---3--:R-:W-:-:S05]  /*2f000*/  FMUL R23, R23, R2 ;  /* 0x0000000217177220 */ /* 0x008fca0000400000 */
[----:B------:R-:W-:-:S05]  /*2f010*/  F2FP.BF16.F32.PACK_AB R23, RZ, R23 ;  /* 0x00000017ff17723e */ /* 0x000fca00000010ff */
[----:B------:R0:W-:Y:S04]  /*2f020*/  @P4 STG.E.U16 desc[UR36][R8.64+0x60], R23 ;  /* 0x0000601708004986 */ /* 0x0001e8000c101524 */
[----:B0-----:R-:W3:Y:S01]  /*2f030*/  LDL.LU R23, [R1+0x88] ;  /* 0x0000880001177983 */ /* 0x001ee20000300800 */
[----:B------:R-:W-:Y:S01]  /*2f040*/  ISETP.GT.AND P5, PT, R0, 0x80, P2 ;  /* 0x000000800000780c */ /* 0x000fe200017a4270 */
[----:B--2---:R-:W-:Y:S01]  /*2f050*/  FMUL R22, R22, R2 ;  /* 0x0000000216167220 */ /* 0x004fe20000400000 */
[----:B------:R-:W-:-:S04]  /*2f060*/  ISETP.GT.AND P4, PT, R0, 0x88, P3 ;  /* 0x000000880000780c */ /* 0x000fc80001f84270 */
[----:B------:R-:W-:-:S07]  /*2f070*/  F2FP.BF16.F32.PACK_AB R22, RZ, R22 ;  /* 0x00000016ff16723e */ /* 0x000fce00000010ff */
[----:B------:R0:W-:Y:S04]  /*2f080*/  @P5 STG.E.U16 desc[UR36][R8.64+0x62], R22 ;  /* 0x0000621608005986 */ /* 0x0001e8000c101524 */
[----:B0-----:R-:W2:Y:S01]  /*2f090*/  LDL.LU R22, [R1+0x8c] ;  /* 0x00008c0001167983 */ /* 0x001ea20000300800 */
[----:B---3--:R-:W-:-:S05]  /*2f0a0*/  FMUL R23, R23, R2 ;  /* 0x0000000217177220 */ /* 0x008fca0000400000 */
[----:B------:R-:W-:-:S05]  /*2f0b0*/  F2FP.BF16.F32.PACK_AB R23, RZ, R23 ;  /* 0x00000017ff17723e */ /* 0x000fca00000010ff */
[----:B------:R0:W-:Y:S04]  /*2f0c0*/  @P4 STG.E.U16 desc[UR36][R18.64+0x60], R23 ;  /* 0x0000601712004986 */ /* 0x0001e8000c101524 */
[----:B0-----:R-:W3:Y:S01]  /*2f0d0*/  LDL.LU R23, [R1+0x90] ;  /* 0x0000900001177983 */ /* 0x001ee20000300800 */
[----:B------:R-:W-:Y:S01]  /*2f0e0*/  ISETP.GT.AND P5, PT, R0, 0x88, P2 ;  /* 0x000000880000780c */ /* 0x000fe200017a4270 */
[----:B--2---:R-:W-:-:S05]  /*2f0f0*/  FMUL R22, R22, R2 ;  /* 0x0000000216167220 */ /* 0x004fca0000400000 */
[----:B------:R-:W-:-:S07]  /*2f100*/  F2FP.BF16.F32.PACK_AB R22, RZ, R22 ;  /* 0x00000016ff16723e */ /* 0x000fce00000010ff */
[----:B------:R0:W-:Y:S01]  /*2f110*/  @P5 STG.E.U16 desc[UR36][R18.64+0x62], R22 ;  /* 0x0000621612005986 */ /* 0x0001e2000c101524 */
[C---:B------:R-:W-:Y:S02]  /*2f120*/  ISETP.GT.AND P5, PT, R0.reuse, 0x80, P0 ;  /* 0x000000800000780c */ /* 0x040fe400007a4270 */
[----:B------:R-:W-:Y:S01]  /*2f130*/  ISETP.GT.AND P4, PT, R0, 0x80, P1 ;  /* 0x000000800000780c */ /* 0x000fe20000f84270 */
[----:B0-----:R-:W-:-:S05]  /*2f140*/  FMUL R22, R235, R2 ;  /* 0x00000002eb167220 */ /* 0x001fca0000400000 */
[----:B------:R-:W-:-:S04]  /*2f150*/  F2FP.BF16.F32.PACK_AB R22, RZ, R22 ;  /* 0x00000016ff16723e */ /* 0x000fc800000010ff */
[----:B------:R-:W-:Y:S01]  /*2f160*/  PRMT R232, R22, 0x7610, R232 ;  /* 0x0000761016e87816 */ /* 0x000fe200000000e8 */
[-C--:B----4-:R-:W-:Y:S02]  /*2f170*/  FMUL R22, R16, R2.reuse ;  /* 0x0000000210167220 */ /* 0x090fe40000400000 */
[----:B------:R-:W2:Y:S04]  /*2f180*/  LDL.LU R16, [R1+0x4c] ;  /* 0x00004c0001107983 */ /* 0x000ea80000300800 */
[----:B------:R-:W4:Y:S04]  /*2f190*/  LDL.LU R235, [R1+0x54] ;  /* 0x0000540001eb7983 */ /* 0x000f280000300800 */
[----:B------:R-:W-:Y:S01]  /*2f1a0*/  @P4 STG.E.U16 desc[UR36][R8.64+0x72], R232 ;  /* 0x000072e808004986 */ /* 0x000fe2000c101524 */
[----:B---3--:R-:W-:-:S05]  /*2f1b0*/  FMUL R23, R23, R2 ;  /* 0x0000000217177220 */ /* 0x008fca0000400000 */
[----:B------:R-:W-:-:S04]  /*2f1c0*/  F2FP.BF16.F32.PACK_AB R23, RZ, R23 ;  /* 0x00000017ff17723e */ /* 0x000fc800000010ff */
[----:B------:R-:W-:Y:S01]  /*2f1d0*/  PRMT R233, R23, 0x7610, R233 ;  /* 0x0000761017e97816 */ /* 0x000fe200000000e9 */
[----:B------:R-:W-:Y:S02]  /*2f1e0*/  FMUL R23, R234, R2 ;  /* 0x00000002ea177220 */ /* 0x000fe40000400000 */
[----:B------:R-:W3:Y:S04]  /*2f1f0*/  LDL.LU R234, [R1+0x5c] ;  /* 0x00005c0001ea7983 */ /* 0x000ee80000300800 */
[----:B------:R-:W-:Y:S01]  /*2f200*/  @P5 STG.E.U16 desc[UR36][R8.64+0x70], R233 ;  /* 0x000070e908005986 */ /* 0x000fe2000c101524 */
[----:B------:R-:W-:Y:S02]  /*2f210*/  ISETP.GT.AND P5, PT, R0, 0x88, P0 ;  /* 0x000000880000780c */ /* 0x000fe400007a4270 */
[----:B------:R-:W-:-:S11]  /*2f220*/  F2FP.BF16.F32.PACK_AB R23, RZ, R23 ;  /* 0x00000017ff17723e */ /* 0x000fd600000010ff */
[----:B------:R0:W-:Y:S04]  /*2f230*/  @P5 STG.E.U16 desc[UR36][R18.64+0x70], R23 ;  /* 0x0000701712005986 */ /* 0x0001e8000c101524 */
[----:B0-----:R-:W2:Y:S01]  /*2f240*/  LDL.LU R23, [R1+0x60] ;  /* 0x0000600001177983 */ /* 0x001ea20000300800 */
[----:B------:R-:W-:Y:S02]  /*2f250*/  ISETP.GT.AND P4, PT, R0, 0x88, P1 ;  /* 0x000000880000780c */ /* 0x000fe40000f84270 */
[----:B------:R-:W-:-:S11]  /*2f260*/  F2FP.BF16.F32.PACK_AB R22, RZ, R22 ;  /* 0x00000016ff16723e */ /* 0x000fd600000010ff */
[----:B------:R0:W-:Y:S01]  /*2f270*/  @P4 STG.E.U16 desc[UR36][R18.64+0x72], R22 ;  /* 0x0000721612004986 */ /* 0x0001e2000c101524 */
[----:B------:R-:W-:-:S03]  /*2f280*/  ISETP.GT.AND P4, PT, R0, 0x100, P3 ;  /* 0x000001000000780c */ /* 0x000fc60001f84270 */
[----:B0-----:R-:W4:Y:S01]  /*2f290*/  LDL.LU R22, [R1+0x64] ;  /* 0x0000640001167983 */ /* 0x001f220000300800 */
[----:B--2---:R-:W-:-:S05]  /*2f2a0*/  FMUL R23, R23, R2 ;  /* 0x0000000217177220 */ /* 0x004fca0000400000 */
[----:B------:R-:W-:-:S05]  /*2f2b0*/  F2FP.BF16.F32.PACK_AB R23, RZ, R23 ;  /* 0x00000017ff17723e */ /* 0x000fca00000010ff */
[----:B------:R0:W-:Y:S04]  /*2f2c0*/  @P4 STG.E.U16 desc[UR36][R4.64+0x60], R23 ;  /* 0x0000601704004986 */ /* 0x0001e8000c101524 */
[----:B0-----:R-:W2:Y:S01]  /*2f2d0*/  LDL.LU R23, [R1+0x68] ;  /* 0x0000680001177983 */ /* 0x001ea20000300800 */
[----:B------:R-:W-:Y:S01]  /*2f2e0*/  ISETP.GT.AND P5, PT, R0, 0x100, P2 ;  /* 0x000001000000780c */ /* 0x000fe200017a4270 */
[----:B----4-:R-:W-:-:S05]  /*2f2f0*/  FMUL R22, R22, R2 ;  /* 0x0000000216167220 */ /* 0x010fca0000400000 */
[----:B------:R-:W-:Y:S02]  /*2f300*/  F2FP.BF16.F32.PACK_AB R22, RZ, R22 ;  /* 0x00000016ff16723e */ /* 0x000fe400000010ff */
[----:B------:R-:W-:-:S05]  /*2f310*/  ISETP.GT.AND P4, PT, R0, 0x108, P3 ;  /* 0x000001080000780c */ /* 0x000fca0001f84270 */
[----:B------:R0:W-:Y:S04]  /*2f320*/  @P5 STG.E.U16 desc[UR36][R4.64+0x62], R22 ;  /* 0x0000621604005986 */ /* 0x0001e8000c101524 */
[----:B0-----:R-:W4:Y:S01]  /*2f330*/  LDL.LU R22, [R1+0x6c] ;  /* 0x00006c0001167983 */ /* 0x001f220000300800 */
[----:B--2---:R-:W-:-:S05]  /*2f340*/  FMUL R23, R23, R2 ;  /* 0x0000000217177220 */ /* 0x004fca0000400000 */
[----:B------:R-:W-:-:S05]  /*2f350*/  F2FP.BF16.F32.PACK_AB R23, RZ, R23 ;  /* 0x00000017ff17723e */ /* 0x000fca00000010ff */
[----:B------:R0:W-:Y:S04]  /*2f360*/  @P4 STG.E.U16 desc[UR36][R14.64+0x60], R23 ;  /* 0x000060170e004986 */ /* 0x0001e8000c101524 */
[----:B0-----:R-:W2:Y:S01]  /*2f370*/  LDL.LU R23, [R1+0x70] ;  /* 0x0000700001177983 */ /* 0x001ea20000300800 */
[----:B------:R-:W-:Y:S01]  /*2f380*/  ISETP.GT.AND P5, PT, R0, 0x108, P2 ;  /* 0x000001080000780c */ /* 0x000fe200017a4270 */
[----:B----4-:R-:W-:-:S05]  /*2f390*/  FMUL R22, R22, R2 ;  /* 0x0000000216167220 */ /* 0x010fca0000400000 */
[----:B------:R-:W-:-:S07]  /*2f3a0*/  F2FP.BF16.F32.PACK_AB R22, RZ, R22 ;  /* 0x00000016ff16723e */ /* 0x000fce00000010ff */
[----:B------:R0:W-:Y:S04]  /*2f3b0*/  @P5 STG.E.U16 desc[UR36][R14.64+0x62], R22 ;  /* 0x000062160e005986 */ /* 0x0001e8000c101524 */
[----:B0-----:R-:W4:Y:S01]  /*2f3c0*/  LDL.LU R22, [R1+0x74] ;  /* 0x0000740001167983 */ /* 0x001f220000300800 */
[----:B--2---:R-:W-:-:S05]  /*2f3d0*/  FMUL R23, R23, R2 ;  /* 0x0000000217177220 */ /* 0x004fca0000400000 */
[----:B------:R-:W-:-:S04]  /*2f3e0*/  F2FP.BF16.F32.PACK_AB R23, RZ, R23 ;  /* 0x00000017ff17723e */ /* 0x000fc800000010ff */
[----:B------:R-:W-:Y:S02]  /*2f3f0*/  PRMT R233, R23, 0x7610, R233 ;  /* 0x0000761017e97816 */ /* 0x000fe400000000e9 */
[----:B------:R-:W2:Y:S01]  /*2f400*/  LDL.LU R23, [R1+0x78] ;  /* 0x0000780001177983 */ /* 0x000ea20000300800 */
[C---:B------:R-:W-:Y:S02]  /*2f410*/  ISETP.GT.AND P5, PT, R0.reuse, 0x100, P0 ;  /* 0x000001000000780c */ /* 0x040fe400007a4270 */
[----:B------:R-:W-:Y:S01]  /*2f420*/  ISETP.GT.AND P4, PT, R0, 0x100, P1 ;  /* 0x000001000000780c */ /* 0x000fe20000f84270 */
[----:B----4-:R-:W-:-:S05]  /*2f430*/  FMUL R22, R22, R2 ;  /* 0x0000000216167220 */ /* 0x010fca0000400000 */
[----:B------:R-:W-:-:S05]  /*2f440*/  F2FP.BF16.F32.PACK_AB R22, RZ, R22 ;  /* 0x00000016ff16723e */ /* 0x000fca00000010ff */
[----:B------:R0:W-:Y:S01]  /*2f450*/  @P5 STG.E.U16 desc[UR36][R4.64+0x70], R233 ;  /* 0x000070e904005986 */ /* 0x0001e2000c101524 */
[----:B------:R-:W-:Y:S02]  /*2f460*/  ISETP.GT.AND P5, PT, R0, 0x108, P0 ;  /* 0x000001080000780c */ /* 0x000fe400007a4270 */
[----:B------:R-:W-:Y:S02]  /*2f470*/  PRMT R232, R22, 0x7610, R232 ;  /* 0x0000761016e87816 */ /* 0x000fe400000000e8 */
[----:B------:R-:W4:Y:S04]  /*2f480*/  LDL.LU R22, [R1+0x7c] ;  /* 0x00007c0001167983 */ /* 0x000f280000300800 */
[----:B------:R1:W-:Y:S04]  /*2f490*/  @P4 STG.E.U16 desc[UR36][R4.64+0x72], R232 ;  /* 0x000072e804004986 */ /* 0x0003e8000c101524 */
[----:B0-----:R-:W3:Y:S04]  /*2f4a0*/  LDL.LU R233, [R1+0x50] ;  /* 0x0000500001e97983 */ /* 0x001ee80000300800 */
[----:B-1----:R-:W3:Y:S01]  /*2f4b0*/  LDL.LU R232, [R1+0x40] ;  /* 0x0000400001e87983 */ /* 0x002ee20000300800 */
[----:B--2---:R-:W-:-:S05]  /*2f4c0*/  FMUL R23, R23, R2 ;  /* 0x0000000217177220 */ /* 0x004fca0000400000 */
[----:B------:R-:W-:-:S05]  /*2f4d0*/  F2FP.BF16.F32.PACK_AB R23, RZ, R23 ;  /* 0x00000017ff17723e */ /* 0x000fca00000010ff */
[----:B------:R0:W-:Y:S04]  /*2f4e0*/  @P5 STG.E.U16 desc[UR36][R14.64+0x70], R23 ;  /* 0x000070170e005986 */ /* 0x0001e8000c101524 */
[----:B0-----:R-:W2:Y:S01]  /*2f4f0*/  LDL.LU R23, [R1+0x44] ;  /* 0x0000440001177983 */ /* 0x001ea20000300800 */
[----:B------:R-:W-:Y:S01]  /*2f500*/  ISETP.GT.AND P4, PT, R0, 0x108, P1 ;  /* 0x000001080000780c */ /* 0x000fe20000f84270 */
[----:B----4-:R-:W-:-:S05]  /*2f510*/  FMUL R22, R22, R2 ;  /* 0x0000000216167220 */ /* 0x010fca0000400000 */
[----:B------:R-:W-:-:S07]  /*2f520*/  F2FP.BF16.F32.PACK_AB R22, RZ, R22 ;  /* 0x00000016ff16723e */ /* 0x000fce00000010ff */
[----:B------:R0:W-:Y:S01]  /*2f530*/  @P4 STG.E.U16 desc[UR36][R14.64+0x72], R22 ;  /* 0x000072160e004986 */ /* 0x0001e2000c101524 */
[----:B---3--:R-:W-:-:S03]  /*2f540*/  FMUL R232, R232, R2 ;  /* 0x00000002e8e87220 */ /* 0x008fc60000400000 */
[----:B0-----:R-:W3:Y:S02]  /*2f550*/  LDL.LU R22, [R1+0x48] ;  /* 0x0000480001167983 */ /* 0x001ee40000300800 */
[----:B------:R-:W-:Y:S01]  /*2f560*/  F2FP.BF16.F32.PACK_AB R232, RZ, R232 ;  /* 0x000000e8ffe8723e */ /* 0x000fe200000010ff */
[-C--:B------:R-:W-:Y:S02]  /*2f570*/  FMUL R236, R16, R2.reuse ;  /* 0x0000000210ec7220 */ /* 0x080fe40000400000 */
[----:B------:R0:W5:Y:S01]  /*2f580*/  LDL.LU R16, [R1+0x298] ;  /* 0x0002980001107983 */ /* 0x0001620000300800 */
[----:B------:R-:W-:Y:S01]  /*2f590*/  PRMT R237, R232, 0x7610, R237 ;  /* 0x00007610e8ed7816 */ /* 0x000fe200000000ed */
[----:B--2---:R-:W-:-:S05]  /*2f5a0*/  FMUL R23, R23, R2 ;  /* 0x0000000217177220 */ /* 0x004fca0000400000 */
[----:B------:R-:W-:-:S04]  /*2f5b0*/  F2FP.BF16.F32.PACK_AB R23, RZ, R23 ;  /* 0x00000017ff17723e */ /* 0x000fc800000010ff */
[----:B------:R-:W-:Y:S02]  /*2f5c0*/  PRMT R232, R23, 0x7610, R232 ;  /* 0x0000761017e87816 */ /* 0x000fe400000000e8 */
[----:B------:R-:W2:Y:S01]  /*2f5d0*/  LDL.LU R23, [R1+0x58] ;  /* 0x0000580001177983 */ /* 0x000ea20000300800 */
[C---:B------:R-:W-:Y:S02]  /*2f5e0*/  ISETP.GT.AND P5, PT, R0.reuse, 0x180, P3 ;  /* 0x000001800000780c */ /* 0x040fe40001fa4270 */
[C---:B------:R-:W-:Y:S02]  /*2f5f0*/  ISETP.GT.AND P4, PT, R0.reuse, 0x180, P2 ;  /* 0x000001800000780c */ /* 0x040fe40001784270 */
[----:B------:R-:W-:Y:S01]  /*2f600*/  ISETP.GT.AND P3, PT, R0, 0x188, P3 ;  /* 0x000001880000780c */ /* 0x000fe20001f64270 */
[----:B---3--:R-:W-:-:S08]  /*2f610*/  FMUL R22, R22, R2 ;  /* 0x0000000216167220 */ /* 0x008fd00000400000 */
[----:B------:R-:W-:Y:S01]  /*2f620*/  @P5 STG.E.U16 desc[UR36][R6.64+0x60], R237 ;  /* 0x000060ed06005986 */ /* 0x000fe2000c101524 */
[----:B------:R-:W-:-:S03]  /*2f630*/  F2FP.BF16.F32.PACK_AB R22, RZ, R22 ;  /* 0x00000016ff16723e */ /* 0x000fc600000010ff */
[----:B------:R1:W-:Y:S01]  /*2f640*/  @P4 STG.E.U16 desc[UR36][R6.64+0x62], R232 ;  /* 0x000062e806004986 */ /* 0x0003e2000c101524 */
[C---:B------:R-:W-:Y:S01]  /*2f650*/  ISETP.GT.AND P2, PT, R0.reuse, 0x188, P2 ;  /* 0x000001880000780c */ /* 0x040fe20001744270 */
[-C--:B------:R-:W-:Y:S01]  /*2f660*/  FMUL R235, R235, R2.reuse ;  /* 0x00000002ebeb7220 */ /* 0x080fe20000400000 */
[C---:B------:R-:W-:Y:S01]  /*2f670*/  ISETP.GT.AND P4, PT, R0.reuse, 0x180, P0 ;  /* 0x000001800000780c */ /* 0x040fe20000784270 */
[----:B------:R3:W-:Y:S01]  /*2f680*/  @P3 STG.E.U16 desc[UR36][R10.64+0x60], R22 ;  /* 0x000060160a003986 */ /* 0x0007e2000c101524 */
[C---:B------:R-:W-:Y:S01]  /*2f690*/  ISETP.GT.AND P3, PT, R0.reuse, 0x180, P1 ;  /* 0x000001800000780c */ /* 0x040fe20000f64270 */
[-C--:B------:R-:W-:Y:S01]  /*2f6a0*/  FMUL R233, R233, R2.reuse ;  /* 0x00000002e9e97220 */ /* 0x080fe20000400000 */
[----:B------:R-:W-:Y:S01]  /*2f6b0*/  ISETP.GT.AND P0, PT, R0, 0x188, P0 ;  /* 0x000001880000780c */ /* 0x000fe20000704270 */
[----:B------:R-:W-:Y:S01]  /*2f6c0*/  FMUL R234, R234, R2 ;  /* 0x00000002eaea7220 */ /* 0x000fe20000400000 */
[----:B-1----:R-:W-:Y:S02]  /*2f6d0*/  F2FP.BF16.F32.PACK_AB R232, RZ, R235 ;  /* 0x000000ebffe8723e */ /* 0x002fe400000010ff */
[----:B---3--:R-:W-:-:S02]  /*2f6e0*/  F2FP.BF16.F32.PACK_AB R22, RZ, R236 ;  /* 0x000000ecff16723e */ /* 0x008fc400000010ff */
[----:B------:R-:W-:Y:S02]  /*2f6f0*/  F2FP.BF16.F32.PACK_AB R233, RZ, R233 ;  /* 0x000000e9ffe9723e */ /* 0x000fe400000010ff */
[----:B------:R-:W-:Y:S02]  /*2f700*/  PRMT R235, R22, 0x7610, R235 ;  /* 0x0000761016eb7816 */ /* 0x000fe400000000eb */
[----:B------:R-:W-:Y:S02]  /*2f710*/  F2FP.BF16.F32.PACK_AB R22, RZ, R234 ;  /* 0x000000eaff16723e */ /* 0x000fe400000010ff */
[----:B------:R-:W3:Y:S01]  /*2f720*/  LDL.LU R234, [R1+0x3c] ;  /* 0x00003c0001ea7983 */ /* 0x000ee20000300800 */
[----:B------:R-:W-:-:S03]  /*2f730*/  ISETP.GT.AND P1, PT, R0, 0x188, P1 ;  /* 0x000001880000780c */ /* 0x000fc60000f24270 */
[----:B------:R1:W-:Y:S04]  /*2f740*/  @P2 STG.E.U16 desc[UR36][R10.64+0x62], R235 ;  /* 0x000062eb0a002986 */ /* 0x0003e8000c101524 */
[----:B------:R4:W-:Y:S04]  /*2f750*/  @P4 STG.E.U16 desc[UR36][R6.64+0x70], R233 ;  /* 0x000070e906004986 */ /* 0x0009e8000c101524 */
[----:B------:R0:W-:Y:S04]  /*2f760*/  @P3 STG.E.U16 desc[UR36][R6.64+0x72], R232 ;  /* 0x000072e806003986 */ /* 0x0001e8000c101524 */
[----:B-1----:R-:W3:Y:S04]  /*2f770*/  LDL.LU R235, [R1+0x38] ;  /* 0x0000380001eb7983 */ /* 0x002ee80000300800 */
[----:B----4-:R-:W4:Y:S04]  /*2f780*/  LDL.LU R233, [R1+0x20] ;  /* 0x0000200001e97983 */ /* 0x010f280000300800 */
[----:B0-----:R-:W3:Y:S04]  /*2f790*/  LDL.LU R232, [R1+0x24] ;  /* 0x0000240001e87983 */ /* 0x001ee80000300800 */
[----:B------:R-:W-:Y:S01]  /*2f7a0*/  @P1 STG.E.U16 desc[UR36][R10.64+0x72], R22 ;  /* 0x000072160a001986 */ /* 0x000fe2000c101524 */
[----:B--2---:R-:W-:-:S05]  /*2f7b0*/  FMUL R23, R23, R2 ;  /* 0x0000000217177220 */ /* 0x004fca0000400000 */
[----:B------:R-:W-:-:S05]  /*2f7c0*/  F2FP.BF16.F32.PACK_AB R23, RZ, R23 ;  /* 0x00000017ff17723e */ /* 0x000fca00000010ff */
[----:B------:R0:W-:Y:S04]  /*2f7d0*/  @P0 STG.E.U16 desc[UR36][R10.64+0x70], R23 ;  /* 0x000070170a000986 */ /* 0x0001e8000c101524 */
[----:B0-----:R-:W2:Y:S04]  /*2f7e0*/  LDL.LU R23, [R1+0x28] ;  /* 0x0000280001177983 */ /* 0x001ea80000300800 */
[----:B------:R-:W2:Y:S01]  /*2f7f0*/  LDL.LU R22, [R1+0x2c] ;  /* 0x00002c0001167983 */ /* 0x000ea20000300800 */
[C---:B------:R-:W-:Y:S02]  /*2f800*/  ISETP.GT.AND P3, PT, R3.reuse, 0x40, PT ;  /* 0x000000400300780c */ /* 0x040fe40003f64270 */
[----:B------:R-:W-:-:S02]  /*2f810*/  ISETP.GT.AND P2, PT, R3, 0x41, PT ;  /* 0x000000410300780c */ /* 0x000fc40003f44270 */
[C---:B------:R-:W-:Y:S02]  /*2f820*/  ISETP.GT.AND P0, PT, R0.reuse, RZ, P3 ;  /* 0x000000ff0000720c */ /* 0x040fe40001f04270 */
[C---:B------:R-:W-:Y:S02]  /*2f830*/  ISETP.GT.AND P4, PT, R0.reuse, RZ, P2 ;  /* 0x000000ff0000720c */ /* 0x040fe40001784270 */
[C---:B------:R-:W-:Y:S02]  /*2f840*/  ISETP.GT.AND P5, PT, R0.reuse, 0x8, P3 ;  /* 0x000000080000780c */ /* 0x040fe40001fa4270 */
[----:B------:R-:W-:Y:S01]  /*2f850*/  ISETP.GT.AND P1, PT, R0, 0x8, P2 ;  /* 0x000000080000780c */ /* 0x000fe20001724270 */
[-C--:B----4-:R-:W-:Y:S01]  /*2f860*/  FMUL R233, R233, R2.reuse ;  /* 0x00000002e9e97220 */ /* 0x090fe20000400000 */
[----:B---3--:R-:W-:-:S04]  /*2f870*/  FMUL R232, R232, R2 ;  /* 0x00000002e8e87220 */ /* 0x008fc80000400000 */
[----:B------:R-:W-:Y:S02]  /*2f880*/  F2FP.BF16.F32.PACK_AB R233, RZ, R233 ;  /* 0x000000e9ffe9723e */ /* 0x000fe400000010ff */
[----:B------:R-:W-:-:S03]  /*2f890*/  F2FP.BF16.F32.PACK_AB R232, RZ, R232 ;  /* 0x000000e8ffe8723e */ /* 0x000fc600000010ff */
[----:B------:R-:W-:Y:S04]  /*2f8a0*/  @P0 STG.E.U16 desc[UR36][R12.64+0x80], R233 ;  /* 0x000080e90c000986 */ /* 0x000fe8000c101524 */
[----:B------:R-:W-:Y:S01]  /*2f8b0*/  @P4 STG.E.U16 desc[UR36][R12.64+0x82], R232 ;  /* 0x000082e80c004986 */ /* 0x000fe2000c101524 */
[----:B--2---:R-:W-:-:S05]  /*2f8c0*/  FMUL R23, R23, R2 ;  /* 0x0000000217177220 */ /* 0x004fca0000400000 */
[----:B------:R-:W-:Y:S01]  /*2f8d0*/  F2FP.BF16.F32.PACK_AB R23, RZ, R23 ;  /* 0x00000017ff17723e */ /* 0x000fe200000010ff */
[----:B------:R-:W-:-:S04]  /*2f8e0*/  FMUL R22, R22, R2 ;  /* 0x0000000216167220 */ /* 0x000fc80000400000 */
[----:B------:R0:W-:Y:S01]  /*2f8f0*/  @P5 STG.E.U16 desc[UR36][R20.64+0x80], R23 ;  /* 0x0000801714005986 */ /* 0x0001e2000c101524 */
[----:B------:R-:W-:-:S03]  /*2f900*/  F2FP.BF16.F32.PACK_AB R22, RZ, R22 ;  /* 0x00000016ff16723e */ /* 0x000fc600000010ff */
[----:B0-----:R-:W2:Y:S04]  /*2f910*/  LDL.LU R23, [R1+0x30] ;  /* 0x0000300001177983 */ /* 0x001ea80000300800 */
[----:B------:R0:W-:Y:S04]  /*2f920*/  @P1 STG.E.U16 desc[UR36][R20.64+0x82], R22 ;  /* 0x0000821614001986 */ /* 0x0001e8000c101524 */
[----:B0-----:R-:W3:Y:S01]  /*2f930*/  LDL.LU R22, [R1+0x34] ;  /* 0x0000340001167983 */ /* 0x001ee20000300800 */
[----:B------:R-:W-:-:S04]  /*2f940*/  ISETP.GT.AND P0, PT, R3, 0x48, PT ;  /* 0x000000480300780c */ /* 0x000fc80003f04270 */
[----:B------:R-:W-:Y:S02]  /*2f950*/  ISETP.GT.AND P5, PT, R0, RZ, P0 ;  /* 0x000000ff0000720c */ /* 0x000fe400007a4270 */
[----:B------:R-:W-:-:S04]  /*2f960*/  ISETP.GT.AND P1, PT, R3, 0x49, PT ;  /* 0x000000490300780c */ /* 0x000fc80003f24270 */
[----:B------:R-:W-:Y:S01]  /*2f970*/  ISETP.GT.AND P4, PT, R0, RZ, P1 ;  /* 0x000000ff0000720c */ /* 0x000fe20000f84270 */
[----:B--2---:R-:W-:-:S05]  /*2f980*/  FMUL R23, R23, R2 ;  /* 0x0000000217177220 */ /* 0x004fca0000400000 */
[----:B------:R-:W-:-:S04]  /*2f990*/  F2FP.BF16.F32.PACK_AB R23, RZ, R23 ;  /* 0x00000017ff17723e */ /* 0x000fc800000010ff */
[----:B------:R-:W-:Y:S01]  /*2f9a0*/  PRMT R233, R23, 0x7610, R233 ;  /* 0x0000761017e97816 */ /* 0x000fe200000000e9 */
[-C--:B------:R-:W-:Y:S02]  /*2f9b0*/  FMUL R23, R235, R2.reuse ;  /* 0x00000002eb177220 */ /* 0x080fe40000400000 */
[----:B------:R-:W2:Y:S01]  /*2f9c0*/  LDL.LU R235, [R1+0x18] ;  /* 0x0000180001eb7983 */ /* 0x000ea20000300800 */
[----:B---3--:R-:W-:-:S03]  /*2f9d0*/  FMUL R22, R22, R2 ;  /* 0x0000000216167220 */ /* 0x008fc60000400000 */
[----:B------:R-:W-:Y:S01]  /*2f9e0*/  @P5 STG.E.U16 desc[UR36][R12.64+0x90], R233 ;  /* 0x000090e90c005986 */ /* 0x000fe2000c101524 */
[----:B------:R-:W-:Y:S02]  /*2f9f0*/  ISETP.GT.AND P5, PT, R0, 0x8, P0 ;  /* 0x000000080000780c */ /* 0x000fe400007a4270 */
[----:B------:R-:W-:Y:S02]  /*2fa00*/  F2FP.BF16.F32.PACK_AB R22, RZ, R22 ;  /* 0x00000016ff16723e */ /* 0x000fe400000010ff */
[----:B------:R-:W-:Y:S02]  /*2fa10*/  F2FP.BF16.F32.PACK_AB R23, RZ, R23 ;  /* 0x00000017ff17723e */ /* 0x000fe400000010ff */
[----:B------:R-:W-:Y:S01]  /*2fa20*/  PRMT R232, R22, 0x7610, R232 ;  /* 0x0000761016e87816 */ /* 0x000fe200000000e8 */
[----:B------:R-:W-:Y:S02]  /*2fa30*/  FMUL R22, R234, R2 ;  /* 0x00000002ea167220 */ /* 0x000fe40000400000 */
[----:B------:R-:W3:Y:S04]  /*2fa40*/  LDL.LU R234, [R1+0x1c] ;  /* 0x00001c0001ea7983 */ /* 0x000ee80000300800 */
[----:B------:R0:W-:Y:S04]  /*2fa50*/  @P4 STG.E.U16 desc[UR36][R12.64+0x92], R232 ;  /* 0x000092e80c004986 */ /* 0x0001e8000c101524 */
[----:B------:R1:W-:Y:S04]  /*2fa60*/  @P5 STG.E.U16 desc[UR36][R20.64+0x90], R23 ;  /* 0x0000901714005986 */ /* 0x0003e8000c101524 */
[----:B0-----:R-:W4:Y:S04]  /*2fa70*/  LDL.LU R232, [R1+0x14] ;  /* 0x0000140001e87983 */ /* 0x001f280000300800 */
[----:B-1----:R-:W2:Y:S01]  /*2fa80*/  LDL.LU R23, [R1] ;  /* 0x0000000001177983 */ /* 0x002ea20000300800 */
[----:B------:R-:W-:-:S02]  /*2fa90*/  ISETP.GT.AND P4, PT, R0, 0x8, P1 ;  /* 0x000000080000780c */ /* 0x000fc40000f84270 */
[----:B------:R-:W-:-:S11]  /*2faa0*/  F2FP.BF16.F32.PACK_AB R22, RZ, R22 ;  /* 0x00000016ff16723e */ /* 0x000fd600000010ff */
[----:B------:R0:W-:Y:S01]  /*2fab0*/  @P4 STG.E.U16 desc[UR36][R20.64+0x92], R22 ;  /* 0x0000921614004986 */ /* 0x0001e2000c101524 */
[----:B------:R-:W-:-:S03]  /*2fac0*/  ISETP.GT.AND P4, PT, R0, 0x80, P3 ;  /* 0x000000800000780c */ /* 0x000fc60001f84270 */
[----:B0-----:R-:W3:Y:S01]  /*2fad0*/  LDL.LU R22, [R1+0x4] ;  /* 0x0000040001167983 */ /* 0x001ee20000300800 */
[----:B--2---:R-:W-:-:S05]  /*2fae0*/  FMUL R23, R23, R2 ;  /* 0x0000000217177220 */ /* 0x004fca0000400000 */
[----:B------:R-:W-:-:S05]  /*2faf0*/  F2FP.BF16.F32.PACK_AB R23, RZ, R23 ;  /* 0x00000017ff17723e */ /* 0x000fca00000010ff */
[----:B------:R0:W-:Y:S04]  /*2fb00*/  @P4 STG.E.U16 desc[UR36][R8.64+0x80], R23 ;  /* 0x0000801708004986 */ /* 0x0001e8000c101524 */
[----:B0-----:R-:W2:Y:S01]  /*2fb10*/  LDL.LU R23, [R1+0x8] ;  /* 0x0000080001177983 */ /* 0x001ea20000300800 */
[----:B------:R-:W-:Y:S01]  /*2fb20*/  ISETP.GT.AND P5, PT, R0, 0x80, P2 ;  /* 0x000000800000780c */ /* 0x000fe200017a4270 */
[----:B---3--:R-:W-:Y:S01]  /*2fb30*/  FMUL R22, R22, R2 ;  /* 0x0000000216167220 */ /* 0x008fe20000400000 */
[----:B------:R-:W-:-:S04]  /*2fb40*/  ISETP.GT.AND P4, PT, R0, 0x88, P3 ;  /* 0x000000880000780c */ /* 0x000fc80001f84270 */
[----:B------:R-:W-:-:S07]  /*2fb50*/  F2FP.BF16.F32.PACK_AB R22, RZ, R22 ;  /* 0x00000016ff16723e */ /* 0x000fce00000010ff */
[----:B------:R0:W-:Y:S04]  /*2fb60*/  @P5 STG.E.U16 desc[UR36][R8.64+0x82], R22 ;  /* 0x0000821608005986 */ /* 0x0001e8000c101524 */
[----:B0-----:R-:W3:Y:S01]  /*2fb70*/  LDL.LU R22, [R1+0xc] ;  /* 0x00000c0001167983 */ /* 0x001ee20000300800 */
[----:B--2---:R-:W-:-:S05]  /*2fb80*/  FMUL R23, R23, R2 ;  /* 0x0000000217177220 */ /* 0x004fca0000400000 */
[----:B------:R-:W-:-:S05]  /*2fb90*/  F2FP.BF16.F32.PACK_AB R23, RZ, R23 ;  /* 0x00000017ff17723e */ /* 0x000fca00000010ff */
[----:B------:R0:W-:Y:S04]  /*2fba0*/  @P4 STG.E.U16 desc[UR36][R18.64+0x80], R23 ;  /* 0x0000801712004986 */ /* 0x0001e8000c101524 */
[----:B0-----:R-:W2:Y:S01]  /*2fbb0*/  LDL.LU R23, [R1+0x10] ;  /* 0x0000100001177983 */ /* 0x001ea20000300800 */
[----:B------:R-:W-:Y:S01]  /*2fbc0*/  ISETP.GT.AND P5, PT, R0, 0x88, P2 ;  /* 0x000000880000780c */ /* 0x000fe200017a4270 */
[----:B---3--:R-:W-:-:S05]  /*2fbd0*/  FMUL R22, R22, R2 ;  /* 0x0000000216167220 */ /* 0x008fca0000400000 */
[----:B------:R-:W-:Y:S02]  /*2fbe0*/  F2FP.BF16.F32.PACK_AB R22, RZ, R22 ;  /* 0x00000016ff16723e */ /* 0x000fe400000010ff */
[----:B------:R-:W-:-:S05]  /*2fbf0*/  ISETP.GT.AND P4, PT, R0, 0x80, P1 ;  /* 0x000000800000780c */ /* 0x000fca0000f84270 */
[----:B------:R4:W-:Y:S01]  /*2fc00*/  @P5 STG.E.U16 desc[UR36][R18.64+0x82], R22 ;  /* 0x0000821612005986 */ /* 0x0009e2000c101524 */
[----:B------:R-:W-:Y:S01]  /*2fc10*/  ISETP.GT.AND P5, PT, R0, 0x80, P0 ;  /* 0x000000800000780c */ /* 0x000fe200007a4270 */
[----:B----4-:R-:W-:-:S05]  /*2fc20*/  FMUL R22, R232, R2 ;  /* 0x00000002e8167220 */ /* 0x010fca0000400000 */
[----:B------:R-:W-:Y:S01]  /*2fc30*/  F2FP.BF16.F32.PACK_AB R22, RZ, R22 ;  /* 0x00000016ff16723e */ /* 0x000fe200000010ff */
[----:B------:R-:W-:-:S04]  /*2fc40*/  FMUL R232, R234, R2 ;  /* 0x00000002eae87220 */ /* 0x000fc80000400000 */
[----:B------:R0:W-:Y:S01]  /*2fc50*/  @P4 STG.E.U16 desc[UR36][R8.64+0x92], R22 ;  /* 0x0000921608004986 */ /* 0x0001e2000c101524 */
[----:B------:R-:W-:Y:S02]  /*2fc60*/  ISETP.GT.AND P4, PT, R0, 0x88, P1 ;  /* 0x000000880000780c */ /* 0x000fe40000f84270 */
[----:B------:R-:W-:Y:S01]  /*2fc70*/  F2FP.BF16.F32.PACK_AB R232, RZ, R232 ;  /* 0x000000e8ffe8723e */ /* 0x000fe200000010ff */
[-C--:B------:R-:W-:Y:S01]  /*2fc80*/  FMUL R224, R224, R2.reuse ;  /* 0x00000002e0e07220 */ /* 0x080fe20000400000 */
[----:B------:R-:W-:-:S04]  /*2fc90*/  FMUL R225, R225, R2 ;  /* 0x00000002e1e17220 */ /* 0x000fc80000400000 */
[----:B------:R-:W-:Y:S02]  /*2fca0*/  F2FP.BF16.F32.PACK_AB R224, RZ, R224 ;  /* 0x000000e0ffe0723e */ /* 0x000fe400000010ff */
        /* <DEDUP_REMOVED lines=13> */
[-C--:B0-----:R-:W-:Y:S01]  /*2fd80*/  FMUL R22, R216, R2.reuse ;  /* 0x00000002d8167220 */ /* 0x081fe20000400000 */
[-C--:B------:R-:W-:Y:S01]  /*2fd90*/  FMUL R217, R217, R2.reuse ;  /* 0x00000002d9d97220 */ /* 0x080fe20000400000 */
[----:B------:R-:W-:-:S03]  /*2fda0*/  FMUL R218, R218, R2 ;  /* 0x00000002dada7220 */ /* 0x000fc60000400000 */
[----:B------:R-:W-:Y:S02]  /*2fdb0*/  F2FP.BF16.F32.PACK_AB R22, RZ, R22 ;  /* 0x00000016ff16723e */ /* 0x000fe400000010ff */
[----:B------:R-:W-:Y:S02]  /*2fdc0*/  F2FP.BF16.F32.PACK_AB R217, RZ, R217 ;  /* 0x000000d9ffd9723e */ /* 0x000fe400000010ff */
[----:B------:R-:W-:Y:S01]  /*2fdd0*/  F2FP.BF16.F32.PACK_AB R218, RZ, R218 ;  /* 0x000000daffda723e */ /* 0x000fe200000010ff */
[-C--:B------:R-:W-:Y:S01]  /*2fde0*/  FMUL R219, R219, R2.reuse ;  /* 0x00000002dbdb7220 */ /* 0x080fe20000400000 */
[-C--:B------:R-:W-:Y:S01]  /*2fdf0*/  FMUL R221, R221, R2.reuse ;  /* 0x00000002dddd7220 */ /* 0x080fe20000400000 */
[-C--:B------:R-:W-:Y:S01]  /*2fe00*/  FMUL R220, R220, R2.reuse ;  /* 0x00000002dcdc7220 */ /* 0x080fe20000400000 */
[-C--:B------:R-:W-:Y:S01]  /*2fe10*/  FMUL R222, R222, R2.reuse ;  /* 0x00000002dede7220 */ /* 0x080fe20000400000 */
[----:B------:R-:W-:Y:S01]  /*2fe20*/  FMUL R223, R223, R2 ;  /* 0x00000002dfdf7220 */ /* 0x000fe20000400000 */
[----:B------:R-:W-:-:S02]  /*2fe30*/  F2FP.BF16.F32.PACK_AB R219, RZ, R219 ;  /* 0x000000dbffdb723e */ /* 0x000fc400000010ff */
[----:B------:R-:W-:Y:S02]  /*2fe40*/  F2FP.BF16.F32.PACK_AB R221, RZ, R221 ;  /* 0x000000ddffdd723e */ /* 0x000fe400000010ff */
[----:B------:R-:W-:Y:S02]  /*2fe50*/  F2FP.BF16.F32.PACK_AB R220, RZ, R220 ;  /* 0x000000dcffdc723e */ /* 0x000fe400000010ff */
[----:B------:R-:W-:Y:S02]  /*2fe60*/  F2FP.BF16.F32.PACK_AB R222, RZ, R222 ;  /* 0x000000deffde723e */ /* 0x000fe400000010ff */
[----:B------:R-:W-:Y:S01]  /*2fe70*/  F2FP.BF16.F32.PACK_AB R223, RZ, R223 ;  /* 0x000000dfffdf723e */ /* 0x000fe200000010ff */
[-C--:B------:R-:W-:Y:S01]  /*2fe80*/  FMUL R208, R208, R2.reuse ;  /* 0x00000002d0d07220 */ /* 0x080fe20000400000 */
[-C--:B------:R-:W-:Y:S01]  /*2fe90*/  FMUL R209, R209, R2.reuse ;  /* 0x00000002d1d17220 */ /* 0x080fe20000400000 */
[-C--:B------:R-:W-:Y:S01]  /*2fea0*/  FMUL R211, R211, R2.reuse ;  /* 0x00000002d3d37220 */ /* 0x080fe20000400000 */
[----:B------:R-:W-:-:S02]  /*2feb0*/  FMUL R210, R210, R2 ;  /* 0x00000002d2d27220 */ /* 0x000fc40000400000 */
[----:B------:R-:W-:Y:S02]  /*2fec0*/  F2FP.BF16.F32.PACK_AB R208, RZ, R208 ;  /* 0x000000d0ffd0723e */ /* 0x000fe400000010ff */
[----:B------:R-:W-:Y:S02]  /*2fed0*/  F2FP.BF16.F32.PACK_AB R209, RZ, R209 ;  /* 0x000000d1ffd1723e */ /* 0x000fe400000010ff */
        /* <DEDUP_REMOVED lines=11> */
[-C--:B------:R-:W-:Y:S01]  /*2ff90*/  FMUL R201, R201, R2.reuse ;  /* 0x00000002c9c97220 */ /* 0x080fe20000400000 */
[----:B--2---:R-:W-:-:S05]  /*2ffa0*/  FMUL R23, R23, R2 ;  /* 0x0000000217177220 */ /* 0x004fca0000400000 */
[----:B------:R-:W-:-:S04]  /*2ffb0*/  F2FP.BF16.F32.PACK_AB R23, RZ, R23 ;  /* 0x00000017ff17723e */ /* 0x000fc800000010ff */
[----:B------:R-:W-:Y:S01]  /*2ffc0*/  PRMT R233, R23, 0x7610, R233 ;  /* 0x0000761017e97816 */ /* 0x000fe200000000e9 */
[----:B------:R-:W-:-:S04]  /*2ffd0*/  FMUL R23, R235, R2 ;  /* 0x00000002eb177220 */ /* 0x000fc80000400000 */
[----:B------:R0:W-:Y:S01]  /*2ffe0*/  @P5 STG.E.U16 desc[UR36][R8.64+0x90], R233 ;  /* 0x000090e908005986 */ /* 0x0001e2000c101524 */
[C---:B------:R-:W-:Y:S02]  /*2fff0*/  ISETP.GT.AND P5, PT, R0.reuse, 0x88, P0 ;  /* 0x000000880000780c */ /* 0x040fe400007a4270 */
[----:B------:R-:W-:Y:S01]  /*30000*/  F2FP.BF16.F32.PACK_AB R23, RZ, R23 ;  /* 0x00000017ff17723e */ /* 0x000fe200000010ff */
[----:B------:R0:W-:Y:S01]  /*30010*/  @P4 STG.E.U16 desc[UR36][R18.64+0x92], R232 ;  /* 0x000092e812004986 */ /* 0x0001e2000c101524 */
[----:B------:R-:W-:-:S09]  /*30020*/  ISETP.GT.AND P4, PT, R0, 0x100, P3 ;  /* 0x000001000000780c */ /* 0x000fd20001f84270 */
[----:B------:R0:W-:Y:S01]  /*30030*/  @P5 STG.E.U16 desc[UR36][R18.64+0x90], R23 ;  /* 0x0000901712005986 */ /* 0x0001e2000c101524 */
[----:B------:R-:W-:-:S03]  /*30040*/  ISETP.GT.AND P5, PT, R0, 0x100, P2 ;  /* 0x000001000000780c */ /* 0x000fc600017a4270 */
        /* <DEDUP_REMOVED lines=15> */
[C---:B------:R-:W-:Y:S02]  /*30140*/  ISETP.GT.AND P5, PT, R0.reuse, 0x180, P3 ;  /* 0x000001800000780c */ /* 0x040fe40001fa4270 */
[C---:B------:R-:W-:Y:S01]  /*30150*/  ISETP.GT.AND P3, PT, R0.reuse, 0x188, P3 ;  /* 0x000001880000780c */ /* 0x040fe20001f64270 */
[----:B------:R0:W-:Y:S01]  /*30160*/  @P4 STG.E.U16 desc[UR36][R6.64+0x82], R217 ;  /* 0x000082d906004986 */ /* 0x0001e2000c101524 */
[C---:B------:R-:W-:Y:S02]  /*30170*/  ISETP.GT.AND P2, PT, R0.reuse, 0x188, P2 ;  /* 0x000001880000780c */ /* 0x040fe40001744270 */
[----:B------:R-:W-:-:S07]  /*30180*/  ISETP.GT.AND P4, PT, R0, 0x180, P0 ;  /* 0x000001800000780c */ /* 0x000fce0000784270 */
[----:B------:R0:W-:Y:S04]  /*30190*/  @P5 STG.E.U16 desc[UR36][R6.64+0x80], R22 ;  /* 0x0000801606005986 */ /* 0x0001e8000c101524 */
[----:B------:R0:W-:Y:S01]  /*301a0*/  @P3 STG.E.U16 desc[UR36][R10.64+0x80], R218 ;  /* 0x000080da0a003986 */ /* 0x0001e2000c101524 */
[C---:B------:R-:W-:Y:S02]  /*301b0*/  ISETP.GT.AND P3, PT, R0.reuse, 0x180, P1 ;  /* 0x000001800000780c */ /* 0x040fe40000f64270 */
[C---:B------:R-:W-:Y:S02]  /*301c0*/  ISETP.GT.AND P0, PT, R0.reuse, 0x188, P0 ;  /* 0x000001880000780c */ /* 0x040fe40000704270 */
[----:B------:R-:W-:Y:S01]  /*301d0*/  ISETP.GT.AND P1, PT, R0, 0x188, P1 ;  /* 0x000001880000780c */ /* 0x000fe20000f24270 */
[----:B------:R0:W-:Y:S01]  /*301e0*/  @P2 STG.E.U16 desc[UR36][R10.64+0x82], R219 ;  /* 0x000082db0a002986 */ /* 0x0001e2000c101524 */
[----:B------:R-:W-:-:S03]  /*301f0*/  ISETP.GT.AND P2, PT, R3, 0x51, PT ;  /* 0x000000510300780c */ /* 0x000fc60003f44270 */
[----:B------:R0:W-:Y:S04]  /*30200*/  @P4 STG.E.U16 desc[UR36][R6.64+0x90], R220 ;  /* 0x000090dc06004986 */ /* 0x0001e8000c101524 */
[----:B------:R0:W-:Y:S01]  /*30210*/  @P3 STG.E.U16 desc[UR36][R6.64+0x92], R221 ;  /* 0x000092dd06003986 */ /* 0x0001e2000c101524 */
[----:B------:R-:W-:Y:S02]  /*30220*/  ISETP.GT.AND P3, PT, R3, 0x50, PT ;  /* 0x000000500300780c */ /* 0x000fe40003f64270 */
[C---:B------:R-:W-:Y:S01]  /*30230*/  ISETP.GT.AND P4, PT, R0.reuse, RZ, P2 ;  /* 0x000000ff0000720c */ /* 0x040fe20001784270 */
[----:B------:R0:W-:Y:S01]  /*30240*/  @P0 STG.E.U16 desc[UR36][R10.64+0x90], R222 ;  /* 0x000090de0a000986 */ /* 0x0001e2000c101524 */
[----:B------:R-:W-:-:S03]  /*30250*/  ISETP.GT.AND P0, PT, R0, RZ, P3 ;  /* 0x000000ff0000720c */ /* 0x000fc60001f04270 */
[----:B------:R0:W-:Y:S01]  /*30260*/  @P1 STG.E.U16 desc[UR36][R10.64+0x92], R223 ;  /* 0x000092df0a001986 */ /* 0x0001e2000c101524 */
[C---:B------:R-:W-:Y:S02]  /*30270*/  ISETP.GT.AND P1, PT, R0.reuse, 0x8, P2 ;  /* 0x000000080000780c */ /* 0x040fe40001724270 */
[----:B------:R-:W-:-:S05]  /*30280*/  ISETP.GT.AND P5, PT, R0, 0x8, P3 ;  /* 0x000000080000780c */ /* 0x000fca0001fa4270 */
[----:B------:R0:W-:Y:S04]  /*30290*/  @P4 STG.E.U16 desc[UR36][R12.64+0xa2], R209 ;  /* 0x0000a2d10c004986 */ /* 0x0001e8000c101524 */
[----:B------:R0:W-:Y:S01]  /*302a0*/  @P0 STG.E.U16 desc[UR36][R12.64+0xa0], R208 ;  /* 0x0000a0d00c000986 */ /* 0x0001e2000c101524 */
[----:B------:R-:W-:-:S03]  /*302b0*/  ISETP.GT.AND P0, PT, R3, 0x58, PT ;  /* 0x000000580300780c */ /* 0x000fc60003f04270 */
[----:B------:R0:W-:Y:S01]  /*302c0*/  @P1 STG.E.U16 desc[UR36][R20.64+0xa2], R211 ;  /* 0x0000a2d314001986 */ /* 0x0001e2000c101524 */
[----:B------:R-:W-:-:S03]  /*302d0*/  ISETP.GT.AND P1, PT, R3, 0x59, PT ;  /* 0x000000590300780c */ /* 0x000fc60003f24270 */
[----:B------:R0:W-:Y:S01]  /*302e0*/  @P5 STG.E.U16 desc[UR36][R20.64+0xa0], R210 ;  /* 0x0000a0d214005986 */ /* 0x0001e2000c101524 */
[C---:B------:R-:W-:Y:S02]  /*302f0*/  ISETP.GT.AND P5, PT, R0.reuse, RZ, P0 ;  /* 0x000000ff0000720c */ /* 0x040fe400007a4270 */
[----:B------:R-:W-:-:S11]  /*30300*/  ISETP.GT.AND P4, PT, R0, RZ, P1 ;  /* 0x000000ff0000720c */ /* 0x000fd60000f84270 */
[----:B------:R0:W-:Y:S01]  /*30310*/  @P5 STG.E.U16 desc[UR36][R12.64+0xb0], R212 ;  /* 0x0000b0d40c005986 */ /* 0x0001e2000c101524 */
[----:B------:R-:W-:-:S03]  /*30320*/  ISETP.GT.AND P5, PT, R0, 0x8, P0 ;  /* 0x000000080000780c */ /* 0x000fc600007a4270 */
[----:B------:R0:W-:Y:S01]  /*30330*/  @P4 STG.E.U16 desc[UR36][R12.64+0xb2], R213 ;  /* 0x0000b2d50c004986 */ /* 0x0001e2000c101524 */
[----:B------:R-:W-:-:S09]  /*30340*/  ISETP.GT.AND P4, PT, R0, 0x8, P1 ;  /* 0x000000080000780c */ /* 0x000fd20000f84270 */
[----:B------:R0:W-:Y:S01]  /*30350*/  @P5 STG.E.U16 desc[UR36][R20.64+0xb0], R214 ;  /* 0x0000b0d614005986 */ /* 0x0001e2000c101524 */
[----:B------:R-:W-:-:S03]  /*30360*/  ISETP.GT.AND P5, PT, R0, 0x80, P2 ;  /* 0x000000800000780c */ /* 0x000fc600017a4270 */
[----:B------:R0:W-:Y:S01]  /*30370*/  @P4 STG.E.U16 desc[UR36][R20.64+0xb2], R215 ;  /* 0x0000b2d714004986 */ /* 0x0001e2000c101524 */
[----:B------:R-:W-:Y:S02]  /*30380*/  ISETP.GT.AND P4, PT, R0, 0x80, P3 ;  /* 0x000000800000780c */ /* 0x000fe40001f84270 */
[----:B------:R-:W-:Y:S02]  /*30390*/  F2FP.BF16.F32.PACK_AB R200, RZ, R200 ;  /* 0x000000c8ffc8723e */ /* 0x000fe400000010ff */
[----:B------:R-:W-:Y:S01]  /*303a0*/  F2FP.BF16.F32.PACK_AB R201, RZ, R201 ;  /* 0x000000c9ffc9723e */ /* 0x000fe200000010ff */
[----:B------:R-:W-:-:S04]  /*303b0*/  FMUL R202, R202, R2 ;  /* 0x00000002caca7220 */ /* 0x000fc80000400000 */
[----:B------:R0:W-:Y:S01]  /*303c0*/  @P5 STG.E.U16 desc[UR36][R8.64+0xa2], R201 ;  /* 0x0000a2c908005986 */ /* 0x0001e2000c101524 */
[----:B------:R-:W-:-:S03]  /*303d0*/  ISETP.GT.AND P5, PT, R0, 0x88, P2 ;  /* 0x000000880000780c */ /* 0x000fc600017a4270 */
[----:B------:R0:W-:Y:S01]  /*303e0*/  @P4 STG.E.U16 desc[UR36][R8.64+0xa0], R200 ;  /* 0x0000a0c808004986 */ /* 0x0001e2000c101524 */
[----:B------:R-:W-:Y:S01]  /*303f0*/  ISETP.GT.AND P4, PT, R0, 0x88, P3 ;  /* 0x000000880000780c */ /* 0x000fe20001f84270 */
[----:B------:R-:W-:Y:S01]  /*30400*/  FMUL R203, R203, R2 ;  /* 0x00000002cbcb7220 */ /* 0x000fe20000400000 */
[----:B------:R-:W-:-:S04]  /*30410*/  F2FP.BF16.F32.PACK_AB R202, RZ, R202 ;  /* 0x000000caffca723e */ /* 0x000fc800000010ff */
        /* <DEDUP_REMOVED lines=8> */
[----:B------:R-:W-:-:S03]  /*304a0*/  F2FP.BF16.F32.PACK_AB R205, RZ, R205 ;  /* 0x000000cdffcd723e */ /* 0x000fc600000010ff */
[----:B------:R0:W-:Y:S01]  /*304b0*/  @P5 STG.E.U16 desc[UR36][R8.64+0xb0], R204 ;  /* 0x0000b0cc08005986 */ /* 0x0001e2000c101524 */
[----:B------:R-:W-:-:S03]  /*304c0*/  ISETP.GT.AND P5, PT, R0, 0x88, P0 ;  /* 0x000000880000780c */ /* 0x000fc600007a4270 */
[----:B------:R0:W-:Y:S01]  /*304d0*/  @P4 STG.E.U16 desc[UR36][R8.64+0xb2], R205 ;  /* 0x0000b2cd08004986 */ /* 0x0001e2000c101524 */
[----:B------:R-:W-:Y:S01]  /*304e0*/  ISETP.GT.AND P4, PT, R0, 0x88, P1 ;  /* 0x000000880000780c */ /* 0x000fe20000f84270 */
[-C--:B------:R-:W-:Y:S01]  /*304f0*/  FMUL R206, R206, R2.reuse ;  /* 0x00000002cece7220 */ /* 0x080fe20000400000 */
[----:B------:R-:W-:-:S04]  /*30500*/  FMUL R207, R207, R2 ;  /* 0x00000002cfcf7220 */ /* 0x000fc80000400000 */
[----:B------:R-:W-:Y:S02]  /*30510*/  F2FP.BF16.F32.PACK_AB R206, RZ, R206 ;  /* 0x000000ceffce723e */ /* 0x000fe400000010ff */
        /* <DEDUP_REMOVED lines=36> */
[C---:B------:R-:W-:Y:S02]  /*30760*/  ISETP.GT.AND P4, PT, R0.reuse, 0x180, P2 ;  /* 0x000001800000780c */ /* 0x040fe40001784270 */
[----:B------:R-:W-:Y:S01]  /*30770*/  ISETP.GT.AND P3, PT, R0, 0x188, P3 ;  /* 0x000001880000780c */ /* 0x000fe20001f64270 */
[-C--:B------:R-:W-:Y:S01]  /*30780*/  FMUL R184, R184, R2.reuse ;  /* 0x00000002b8b87220 */ /* 0x080fe20000400000 */
[-C--:B------:R-:W-:Y:S01]  /*30790*/  FMUL R185, R185, R2.reuse ;  /* 0x00000002b9b97220 */ /* 0x080fe20000400000 */
[----:B------:R-:W-:-:S03]  /*307a0*/  FMUL R186, R186, R2 ;  /* 0x00000002baba7220 */ /* 0x000fc60000400000 */
[----:B------:R-:W-:Y:S02]  /*307b0*/  F2FP.BF16.F32.PACK_AB R184, RZ, R184 ;  /* 0x000000b8ffb8723e */ /* 0x000fe400000010ff */
[----:B------:R-:W-:Y:S02]  /*307c0*/  F2FP.BF16.F32.PACK_AB R185, RZ, R185 ;  /* 0x000000b9ffb9723e */ /* 0x000fe400000010ff */
[----:B------:R-:W-:Y:S01]  /*307d0*/  F2FP.BF16.F32.PACK_AB R186, RZ, R186 ;  /* 0x000000baffba723e */ /* 0x000fe200000010ff */
[----:B------:R0:W-:Y:S01]  /*307e0*/  @P5 STG.E.U16 desc[UR36][R6.64+0xa0], R184 ;  /* 0x0000a0b806005986 */ /* 0x0001e2000c101524 */
[----:B------:R-:W-:-:S03]  /*307f0*/  ISETP.GT.AND P2, PT, R0, 0x188, P2 ;  /* 0x000001880000780c */ /* 0x000fc60001744270 */
[----:B------:R0:W-:Y:S01]  /*30800*/  @P4 STG.E.U16 desc[UR36][R6.64+0xa2], R185 ;  /* 0x0000a2b906004986 */ /* 0x0001e2000c101524 */
[----:B------:R-:W-:-:S03]  /*30810*/  FMUL R187, R187, R2 ;  /* 0x00000002bbbb7220 */ /* 0x000fc60000400000 */
[----:B------:R0:W-:Y:S01]  /*30820*/  @P3 STG.E.U16 desc[UR36][R10.64+0xa0], R186 ;  /* 0x0000a0ba0a003986 */ /* 0x0001e2000c101524 */
[C---:B------:R-:W-:Y:S01]  /*30830*/  ISETP.GT.AND P3, PT, R0.reuse, 0x180, P1 ;  /* 0x000001800000780c */ /* 0x040fe20000f64270 */
[-C--:B------:R-:W-:Y:S01]  /*30840*/  FMUL R189, R189, R2.reuse ;  /* 0x00000002bdbd7220 */ /* 0x080fe20000400000 */
[C---:B------:R-:W-:Y:S02]  /*30850*/  ISETP.GT.AND P4, PT, R0.reuse, 0x180, P0 ;  /* 0x000001800000780c */ /* 0x040fe40000784270 */
[----:B------:R-:W-:Y:S01]  /*30860*/  ISETP.GT.AND P0, PT, R0, 0x188, P0 ;  /* 0x000001880000780c */ /* 0x000fe20000704270 */
[-C--:B------:R-:W-:Y:S01]  /*30870*/  FMUL R188, R188, R2.reuse ;  /* 0x00000002bcbc7220 */ /* 0x080fe20000400000 */
[----:B------:R-:W-:Y:S01]  /*30880*/  ISETP.GT.AND P1, PT, R0, 0x188, P1 ;  /* 0x000001880000780c */ /* 0x000fe20000f24270 */
[-C--:B------:R-:W-:Y:S01]  /*30890*/  FMUL R190, R190, R2.reuse ;  /* 0x00000002bebe7220 */ /* 0x080fe20000400000 */
[----:B------:R-:W-:Y:S01]  /*308a0*/  F2FP.BF16.F32.PACK_AB R187, RZ, R187 ;  /* 0x000000bbffbb723e */ /* 0x000fe200000010ff */
[----:B------:R-:W-:Y:S01]  /*308b0*/  FMUL R191, R191, R2 ;  /* 0x00000002bfbf7220 */ /* 0x000fe20000400000 */
[----:B------:R-:W-:-:S02]  /*308c0*/  F2FP.BF16.F32.PACK_AB R189, RZ, R189 ;  /* 0x000000bdffbd723e */ /* 0x000fc400000010ff */
[----:B------:R-:W-:Y:S01]  /*308d0*/  F2FP.BF16.F32.PACK_AB R188, RZ, R188 ;  /* 0x000000bcffbc723e */ /* 0x000fe200000010ff */
[----:B------:R0:W-:Y:S01]  /*308e0*/  @P2 STG.E.U16 desc[UR36][R10.64+0xa2], R187 ;  /* 0x0000a2bb0a002986 */ /* 0x0001e2000c101524 */
[----:B------:R-:W-:Y:S02]  /*308f0*/  F2FP.BF16.F32.PACK_AB R190, RZ, R190 ;  /* 0x000000beffbe723e */ /* 0x000fe400000010ff */
[----:B------:R-:W-:Y:S01]  /*30900*/  F2FP.BF16.F32.PACK_AB R191, RZ, R191 ;  /* 0x000000bfffbf723e */ /* 0x000fe200000010ff */
[----:B------:R0:W-:Y:S01]  /*30910*/  @P3 STG.E.U16 desc[UR36][R6.64+0xb2], R189 ;  /* 0x0000b2bd06003986 */ /* 0x0001e2000c101524 */
[C---:B------:R-:W-:Y:S02]  /*30920*/  ISETP.GT.AND P3, PT, R3.reuse, 0x60, PT ;  /* 0x000000600300780c */ /* 0x040fe40003f64270 */
[----:B------:R-:W-:Y:S01]  /*30930*/  ISETP.GT.AND P2, PT, R3, 0x61, PT ;  /* 0x000000610300780c */ /* 0x000fe20003f44270 */
[----:B------:R0:W-:Y:S03]  /*30940*/  @P4 STG.E.U16 desc[UR36][R6.64+0xb0], R188 ;  /* 0x0000b0bc06004986 */ /* 0x0001e6000c101524 */
[C---:B------:R-:W-:Y:S01]  /*30950*/  ISETP.GT.AND P4, PT, R0.reuse, RZ, P2 ;  /* 0x000000ff0000720c */ /* 0x040fe20001784270 */
[----:B------:R0:W-:Y:S01]  /*30960*/  @P0 STG.E.U16 desc[UR36][R10.64+0xb0], R190 ;  /* 0x0000b0be0a000986 */ /* 0x0001e2000c101524 */
[----:B------:R-:W-:-:S03]  /*30970*/  ISETP.GT.AND P0, PT, R0, RZ, P3 ;  /* 0x000000ff0000720c */ /* 0x000fc60001f04270 */
[----:B------:R0:W-:Y:S01]  /*30980*/  @P1 STG.E.U16 desc[UR36][R10.64+0xb2], R191 ;  /* 0x0000b2bf0a001986 */ /* 0x0001e2000c101524 */
[----:B------:R-:W-:Y:S01]  /*30990*/  ISETP.GT.AND P1, PT, R0, 0x8, P2 ;  /* 0x000000080000780c */ /* 0x000fe20001724270 */
[-C--:B------:R-:W-:Y:S01]  /*309a0*/  FMUL R176, R176, R2.reuse ;  /* 0x00000002b0b07220 */ /* 0x080fe20000400000 */
[-C--:B------:R-:W-:Y:S01]  /*309b0*/  FMUL R177, R177, R2.reuse ;  /* 0x00000002b1b17220 */ /* 0x080fe20000400000 */
[-C--:B------:R-:W-:Y:S01]  /*309c0*/  FMUL R179, R179, R2.reuse ;  /* 0x00000002b3b37220 */ /* 0x080fe20000400000 */
[----:B------:R-:W-:Y:S01]  /*309d0*/  ISETP.GT.AND P5, PT, R0, 0x8, P3 ;  /* 0x000000080000780c */ /* 0x000fe20001fa4270 */
[----:B------:R-:W-:Y:S01]  /*309e0*/  FMUL R178, R178, R2 ;  /* 0x00000002b2b27220 */ /* 0x000fe20000400000 */
[----:B------:R-:W-:Y:S02]  /*309f0*/  F2FP.BF16.F32.PACK_AB R176, RZ, R176 ;  /* 0x000000b0ffb0723e */ /* 0x000fe400000010ff */
[----:B------:R-:W-:Y:S02]  /*30a00*/  F2FP.BF16.F32.PACK_AB R177, RZ, R177 ;  /* 0x000000b1ffb1723e */ /* 0x000fe400000010ff */
[----:B------:R-:W-:Y:S01]  /*30a10*/  F2FP.BF16.F32.PACK_AB R179, RZ, R179 ;  /* 0x000000b3ffb3723e */ /* 0x000fe200000010ff */
[----:B------:R0:W-:Y:S01]  /*30a20*/  @P0 STG.E.U16 desc[UR36][R12.64+0xc0], R176 ;  /* 0x0000c0b00c000986 */ /* 0x0001e2000c101524 */
[----:B------:R-:W-:-:S03]  /*30a30*/  F2FP.BF16.F32.PACK_AB R178, RZ, R178 ;  /* 0x000000b2ffb2723e */ /* 0x000fc600000010ff */
[----:B------:R0:W-:Y:S01]  /*30a40*/  @P4 STG.E.U16 desc[UR36][R12.64+0xc2], R177 ;  /* 0x0000c2b10c004986 */ /* 0x0001e2000c101524 */
[----:B------:R-:W-:-:S03]  /*30a50*/  ISETP.GT.AND P0, PT, R3, 0x68, PT ;  /* 0x000000680300780c */ /* 0x000fc60003f04270 */
[----:B------:R0:W-:Y:S01]  /*30a60*/  @P1 STG.E.U16 desc[UR36][R20.64+0xc2], R179 ;  /* 0x0000c2b314001986 */ /* 0x0001e2000c101524 */
[----:B------:R-:W-:-:S03]  /*30a70*/  ISETP.GT.AND P1, PT, R3, 0x69, PT ;  /* 0x000000690300780c */ /* 0x000fc60003f24270 */
[----:B------:R0:W-:Y:S01]  /*30a80*/  @P5 STG.E.U16 desc[UR36][R20.64+0xc0], R178 ;  /* 0x0000c0b214005986 */ /* 0x0001e2000c101524 */
[C---:B------:R-:W-:Y:S02]  /*30a90*/  ISETP.GT.AND P5, PT, R0.reuse, RZ, P0 ;  /* 0x000000ff0000720c */ /* 0x040fe400007a4270 */
[----:B------:R-:W-:Y:S01]  /*30aa0*/  ISETP.GT.AND P4, PT, R0, RZ, P1 ;  /* 0x000000ff0000720c */ /* 0x000fe20000f84270 */
        /* <DEDUP_REMOVED lines=227> */
[C---:B------:R-:W-:Y:S02]  /*318e0*/  ISETP.GT.AND P1, PT, R0.reuse, 0x188, P1 ;  /* 0x000001880000780c */ /* 0x040fe40000f24270 */
[----:B------:R-:W-:Y:S01]  /*318f0*/  ISETP.GT.AND P0, PT, R0, 0x188, P0 ;  /* 0x000001880000780c */ /* 0x000fe20000704270 */
[-C--:B------:R-:W-:Y:S01]  /*31900*/  FMUL R124, R124, R2.reuse ;  /* 0x000000027c7c7220 */ /* 0x080fe20000400000 */
[-C--:B------:R-:W-:Y:S01]  /*31910*/  FMUL R126, R126, R2.reuse ;  /* 0x000000027e7e7220 */ /* 0x080fe20000400000 */
[----:B------:R-:W-:Y:S01]  /*31920*/  FMUL R127, R127, R2 ;  /* 0x000000027f7f7220 */ /* 0x000fe20000400000 */
[----:B------:R-:W-:-:S02]  /*31930*/  F2FP.BF16.F32.PACK_AB R123, RZ, R123 ;  /* 0x0000007bff7b723e */ /* 0x000fc400000010ff */
[----:B------:R-:W-:Y:S02]  /*31940*/  F2FP.BF16.F32.PACK_AB R125, RZ, R125 ;  /* 0x0000007dff7d723e */ /* 0x000fe400000010ff */
[----:B------:R-:W-:Y:S01]  /*31950*/  F2FP.BF16.F32.PACK_AB R124, RZ, R124 ;  /* 0x0000007cff7c723e */ /* 0x000fe200000010ff */
[----:B------:R0:W-:Y:S01]  /*31960*/  @P3 STG.E.U16 desc[UR36][R10.64+0xe2], R123 ;  /* 0x0000e27b0a003986 */ /* 0x0001e2000c101524 */
[----:B------:R-:W-:Y:S02]  /*31970*/  F2FP.BF16.F32.PACK_AB R126, RZ, R126 ;  /* 0x0000007eff7e723e */ /* 0x000fe400000010ff */
[----:B------:R-:W-:Y:S01]  /*31980*/  F2FP.BF16.F32.PACK_AB R127, RZ, R127 ;  /* 0x0000007fff7f723e */ /* 0x000fe200000010ff */
[----:B------:R0:W-:Y:S01]  /*31990*/  @P2 STG.E.U16 desc[UR36][R6.64+0xf2], R125 ;  /* 0x0000f27d06002986 */ /* 0x0001e2000c101524 */
[C---:B------:R-:W-:Y:S02]  /*319a0*/  ISETP.GT.AND P3, PT, R3.reuse, 0x80, PT ;  /* 0x000000800300780c */ /* 0x040fe40003f64270 */
[----:B------:R-:W-:Y:S01]  /*319b0*/  ISETP.GT.AND P2, PT, R3, 0x81, PT ;  /* 0x000000810300780c */ /* 0x000fe20003f44270 */
[----:B------:R0:W-:Y:S04]  /*319c0*/  @P4 STG.E.U16 desc[UR36][R6.64+0xf0], R124 ;  /* 0x0000f07c06004986 */ /* 0x0001e8000c101524 */
[----:B------:R0:W-:Y:S01]  /*319d0*/  @P1 STG.E.U16 desc[UR36][R10.64+0xf0], R126 ;  /* 0x0000f07e0a001986 */ /* 0x0001e2000c101524 */
[----:B------:R-:W-:-:S03]  /*319e0*/  ISETP.GT.AND P1, PT, R0, RZ, P2 ;  /* 0x000000ff0000720c */ /* 0x000fc60001724270 */
[----:B------:R0:W-:Y:S01]  /*319f0*/  @P0 STG.E.U16 desc[UR36][R10.64+0xf2], R127 ;  /* 0x0000f27f0a000986 */ /* 0x0001e2000c101524 */
[----:B------:R-:W-:Y:S01]  /*31a00*/  ISETP.GT.AND P0, PT, R0, RZ, P3 ;  /* 0x000000ff0000720c */ /* 0x000fe20001f04270 */
[-C--:B------:R-:W-:Y:S01]  /*31a10*/  FMUL R112, R112, R2.reuse ;  /* 0x0000000270707220 */ /* 0x080fe20000400000 */
[-C--:B------:R-:W-:Y:S01]  /*31a20*/  FMUL R113, R113, R2.reuse ;  /* 0x0000000271717220 */ /* 0x080fe20000400000 */
[C---:B------:R-:W-:Y:S02]  /*31a30*/  ISETP.GT.AND P5, PT, R0.reuse, 0x8, P3 ;  /* 0x000000080000780c */ /* 0x040fe40001fa4270 */
[----:B------:R-:W-:Y:S01]  /*31a40*/  ISETP.GT.AND P4, PT, R0, 0x8, P2 ;  /* 0x000000080000780c */ /* 0x000fe20001784270 */
[-C--:B------:R-:W-:Y:S01]  /*31a50*/  FMUL R114, R114, R2.reuse ;  /* 0x0000000272727220 */ /* 0x080fe20000400000 */
[----:B------:R-:W-:Y:S01]  /*31a60*/  FMUL R115, R115, R2 ;  /* 0x0000000273737220 */ /* 0x000fe20000400000 */
[----:B------:R-:W-:Y:S02]  /*31a70*/  F2FP.BF16.F32.PACK_AB R112, RZ, R112 ;  /* 0x00000070ff70723e */ /* 0x000fe400000010ff */
[----:B------:R-:W-:-:S02]  /*31a80*/  F2FP.BF16.F32.PACK_AB R113, RZ, R113 ;  /* 0x00000071ff71723e */ /* 0x000fc400000010ff */
[----:B------:R-:W-:Y:S01]  /*31a90*/  F2FP.BF16.F32.PACK_AB R114, RZ, R114 ;  /* 0x00000072ff72723e */ /* 0x000fe200000010ff */
[----:B------:R0:W-:Y:S01]  /*31aa0*/  @P0 STG.E.U16 desc[UR36][R12.64+0x100], R112 ;  /* 0x000100700c000986 */ /* 0x0001e2000c101524 */
[----:B------:R-:W-:Y:S02]  /*31ab0*/  F2FP.BF16.F32.PACK_AB R115, RZ, R115 ;  /* 0x00000073ff73723e */ /* 0x000fe400000010ff */
[C---:B------:R-:W-:Y:S01]  /*31ac0*/  ISETP.GT.AND P0, PT, R3.reuse, 0x88, PT ;  /* 0x000000880300780c */ /* 0x040fe20003f04270 */
[----:B------:R0:W-:Y:S01]  /*31ad0*/  @P1 STG.E.U16 desc[UR36][R12.64+0x102], R113 ;  /* 0x000102710c001986 */ /* 0x0001e2000c101524 */
[----:B------:R-:W-:-:S03]  /*31ae0*/  ISETP.GT.AND P1, PT, R3, 0x89, PT ;  /* 0x000000890300780c */ /* 0x000fc60003f24270 */
[----:B------:R0:W-:Y:S01]  /*31af0*/  @P5 STG.E.U16 desc[UR36][R20.64+0x100], R114 ;  /* 0x0001007214005986 */ /* 0x0001e2000c101524 */
[----:B------:R-:W-:-:S03]  /*31b00*/  ISETP.GT.AND P5, PT, R0, RZ, P0 ;  /* 0x000000ff0000720c */ /* 0x000fc600007a4270 */
[----:B------:R0:W-:Y:S01]  /*31b10*/  @P4 STG.E.U16 desc[UR36][R20.64+0x102], R115 ;  /* 0x0001027314004986 */ /* 0x0001e2000c101524 */
        /* <DEDUP_REMOVED lines=348> */
[----:B------:R-:W-:Y:S02]  /*330e0*/  F2FP.BF16.F32.PACK_AB R25, RZ, R25 ;  /* 0x00000019ff19723e */ /* 0x000fe400000010ff */
[C---:B------:R-:W-:Y:S02]  /*330f0*/  ISETP.GT.AND P2, PT, R0.reuse, 0x188, P2 ;  /* 0x000001880000780c */ /* 0x040fe40001744270 */
[C---:B------:R-:W-:Y:S01]  /*33100*/  ISETP.GT.AND P3, PT, R0.reuse, 0x188, P3 ;  /* 0x000001880000780c */ /* 0x040fe20001f64270 */
[----:B------:R0:W-:Y:S01]  /*33110*/  @P4 STG.E.U16 desc[UR36][R6.64+0x140], R24 ;  /* 0x0001401806004986 */ /* 0x0001e2000c101524 */
[----:B------:R-:W-:-:S03]  /*33120*/  ISETP.GT.AND P4, PT, R0, 0x180, P0 ;  /* 0x000001800000780c */ /* 0x000fc60000784270 */
[----:B------:R0:W-:Y:S01]  /*33130*/  @P5 STG.E.U16 desc[UR36][R6.64+0x142], R25 ;  /* 0x0001421906005986 */ /* 0x0001e2000c101524 */
[----:B------:R-:W-:Y:S01]  /*33140*/  ISETP.GT.AND P5, PT, R0, 0x180, P1 ;  /* 0x000001800000780c */ /* 0x000fe20000fa4270 */
[-C--:B------:R-:W-:Y:S01]  /*33150*/  FMUL R26, R26, R2.reuse ;  /* 0x000000021a1a7220 */ /* 0x080fe20000400000 */
[C---:B------:R-:W-:Y:S01]  /*33160*/  ISETP.GT.AND P1, PT, R0.reuse, 0x188, P1 ;  /* 0x000001880000780c */ /* 0x040fe20000f24270 */
[-C--:B------:R-:W-:Y:S01]  /*33170*/  FMUL R27, R27, R2.reuse ;  /* 0x000000021b1b7220 */ /* 0x080fe20000400000 */
[----:B------:R-:W-:Y:S01]  /*33180*/  ISETP.GT.AND P0, PT, R0, 0x188, P0 ;  /* 0x000001880000780c */ /* 0x000fe20000704270 */
        /* <DEDUP_REMOVED lines=8> */
[----:B------:R-:W-:Y:S02]  /*33210*/  F2FP.BF16.F32.PACK_AB R30, RZ, R30 ;  /* 0x0000001eff1e723e */ /* 0x000fe400000010ff */
[----:B------:R-:W-:Y:S01]  /*33220*/  F2FP.BF16.F32.PACK_AB R31, RZ, R31 ;  /* 0x0000001fff1f723e */ /* 0x000fe200000010ff */
[----:B------:R0:W-:Y:S04]  /*33230*/  @P2 STG.E.U16 desc[UR36][R10.64+0x140], R26 ;  /* 0x0001401a0a002986 */ /* 0x0001e8000c101524 */
[----:B------:R0:W-:Y:S04]  /*33240*/  @P3 STG.E.U16 desc[UR36][R10.64+0x142], R27 ;  /* 0x0001421b0a003986 */ /* 0x0001e8000c101524 */
[----:B------:R0:W-:Y:S04]  /*33250*/  @P5 STG.E.U16 desc[UR36][R6.64+0x150], R28 ;  /* 0x0001501c06005986 */ /* 0x0001e8000c101524 */
[----:B------:R0:W-:Y:S04]  /*33260*/  @P4 STG.E.U16 desc[UR36][R6.64+0x152], R29 ;  /* 0x0001521d06004986 */ /* 0x0001e8000c101524 */
[----:B------:R0:W-:Y:S04]  /*33270*/  @P1 STG.E.U16 desc[UR36][R10.64+0x150], R30 ;  /* 0x0001501e0a001986 */ /* 0x0001e8000c101524 */
[----:B------:R0:W-:Y:S02]  /*33280*/  @P0 STG.E.U16 desc[UR36][R10.64+0x152], R31 ;  /* 0x0001521f0a000986 */ /* 0x0001e4000c101524 */
.L_x_722:
[----:B------:R-:W-:Y:S05]  /*33290*/  BSYNC B0 ;  /* 0x0000000000007941 */ /* 0x000fea0003800000 */
.L_x_32:
[----:B0-----:R-:W2:Y:S04]  /*332a0*/  LDL.LU R5, [R1+0x274] ;  /* 0x0002740001057983 */ /* 0x001ea80000300800 */
[----:B------:R-:W2:Y:S01]  /*332b0*/  LDL.LU R4, [R1+0x288] ;  /* 0x0002880001047983 */ /* 0x000ea20000300800 */
[----:B------:R-:W-:Y:S01]  /*332c0*/  ULDC UR4, c[0x0][0xc] ;  /* 0x0000030000047ab9 */ /* 0x000fe20000000800 */
[----:B------:R-:W-:Y:S01]  /*332d0*/  ULDC UR5, c[0x0][0x10] ;  /* 0x0000040000057ab9 */ /* 0x000fe20000000800 */
[----:B------:R-:W2:Y:S01]  /*332e0*/  LDC R3, c[0x0][0x14] ;  /* 0x00000500ff037b82 */ /* 0x000ea20000000800 */
[----:B------:R-:W-:Y:S01]  /*332f0*/  UIMAD.WIDE.U32 UR4, UR4, UR5, URZ ;  /* 0x00000005040472a5 */ /* 0x000fe2000f8e003f */
[----:B------:R-:W-:-:S05]  /*33300*/  PRMT R0, RZ, 0x7610, R0 ;  /* 0x00007610ff007816 */ /* 0x000fca0000000000 */
[----:B--2---:R-:W-:-:S04]  /*33310*/  IMAD.WIDE.U32 R4, R3, UR4, R4 ;  /* 0x0000000403047c25 */ /* 0x004fc8000f8e0004 */
[----:B------:R-:W-:Y:S01]  /*33320*/  IMAD R3, R3, UR5, RZ ;  /* 0x0000000503037c24 */ /* 0x000fe2000f8e02ff */
[----:B------:R-:W-:Y:S01]  /*33330*/  ULDC.64 UR4, c[0x0][0x650] ;  /* 0x0001940000047ab9 */ /* 0x000fe20000000a00 */
[----:B------:R-:W-:Y:S01]  /*33340*/  IMAD.MOV.U32 R23, RZ, RZ, R4 ;  /* 0x000000ffff177224 */ /* 0x000fe200078e0004 */
[----:B------:R-:W-:Y:S01]  /*33350*/  ISETP.GE.U32.AND P0, PT, R4, UR4, PT ;  /* 0x0000000404007c0c */ /* 0x000fe2000bf06070 */
[----:B------:R-:W-:Y:S01]  /*33360*/  IMAD.IADD R26, R5, 0x1, R3 ;  /* 0x00000001051a7824 */ /* 0x000fe200078e0203 */
[----:B------:R-:W-:Y:S02]  /*33370*/  UMOV UR4, 0xffffffff ;  /* 0xffffffff00047882 */ /* 0x000fe40000000000 */
[----:B------:R-:W-:Y:S02]  /*33380*/  MOV R3, UR4 ;  /* 0x0000000400037c02 */ /* 0x000fe40008000f00 */
[----:B------:R0:W-:Y:S01]  /*33390*/  STL [R1+0x274], R26 ;  /* 0x0002741a01007387 */ /* 0x0001e20000100800 */
[----:B------:R-:W-:Y:S01]  /*333a0*/  ISETP.GE.U32.AND.EX P0, PT, R26, UR5, PT, P0 ;  /* 0x000000051a007c0c */ /* 0x000fe2000bf06100 */
[----:B------:R-:W-:-:S02]  /*333b0*/  UMOV UR5, 0xffffffff ;  /* 0xffffffff00057882 */ /* 0x000fc40000000000 */
[----:B------:R0:W-:Y:S01]  /*333c0*/  STL [R1+0x288], R23 ;  /* 0x0002881701007387 */ /* 0x0001e20000100800 */
[----:B------:R-:W-:-:S03]  /*333d0*/  IMAD.U32 R18, RZ, RZ, UR5 ;  /* 0x00000005ff127e24 */ /* 0x000fc6000f8e00ff */
[----:B------:R0:W-:Y:S06]  /*333e0*/  STL [R1+0x268], R3 ;  /* 0x0002680301007387 */ /* 0x0001ec0000100800 */
[----:B------:R-:W-:Y:S05]  /*333f0*/  @P0 BRA `(.L_x_723) ;  /* 0x0000000400840947 */ /* 0x000fea0003800000 */
[----:B------:R-:W2:Y:S01]  /*33400*/  S2R R18, SR_CTAID.X ;  /* 0x0000000000127919 */ /* 0x000ea20000002500 */
[----:B------:R-:W0:Y:S01]  /*33410*/  LDC.64 R10, c[0x0][0x628] ;  /* 0x00018a00ff0a7b82 */ /* 0x000e220000000a00 */
[----:B------:R-:W-:Y:S01]  /*33420*/  ULDC UR4, c[0x0][0x150] ;  /* 0x0000540000047ab9 */ /* 0x000fe20000000800 */
[----:B-1----:R-:W-:Y:S01]  /*33430*/  IMAD.MOV.U32 R8, RZ, RZ, R23 ;  /* 0x000000ffff087224 */ /* 0x002fe200078e0017 */
[----:B----4-:R-:W1:Y:S01]  /*33440*/  S2R R20, SR_CTAID.Y ;  /* 0x0000000000147919 */ /* 0x010e620000002600 */
[----:B------:R-:W-:-:S04]  /*33450*/  IMAD.MOV.U32 R9, RZ, RZ, R26 ;  /* 0x000000ffff097224 */ /* 0x000fc800078e001a */
[----:B------:R-:W4:Y:S08]  /*33460*/  LDC R21, c[0x0][0x144] ;  /* 0x00005100ff157b82 */ /* 0x000f300000000800 */
[----:B------:R-:W1:Y:S08]  /*33470*/  LDC R12, c[0x0][0x630] ;  /* 0x00018c00ff0c7b82 */ /* 0x000e700000000800 */
[----:B------:R-:W1:Y:S01]  /*33480*/  LDC.64 R14, c[0x0][0x620] ;  /* 0x00018800ff0e7b82 */ /* 0x000e620000000a00 */
[----:B0-----:R-:W-:-:S04]  /*33490*/  ISETP.NE.U32.AND P0, PT, R10, RZ, PT ;  /* 0x000000ff0a00720c */ /* 0x001fc80003f05070 */
[----:B------:R-:W-:Y:S02]  /*334a0*/  ISETP.NE.AND.EX P0, PT, R11, RZ, PT, P0 ;  /* 0x000000ff0b00720c */ /* 0x000fe40003f05300 */
[----:B--2---:R-:W-:-:S05]  /*334b0*/  I2FP.F32.U32 R0, R18 ;  /* 0x0000001200007245 */ /* 0x004fca0000201000 */
[----:B------:R-:W-:-:S04]  /*334c0*/  FMUL R0, R0, UR4 ;  /* 0x0000000400007c20 */ /* 0x000fc80008400000 */
[----:B------:R0:W2:Y:S02]  /*334d0*/  F2I.U32.TRUNC.NTZ R19, R0 ;  /* 0x0000000000137305 */ /* 0x0000a4000020f000 */
[----:B----4-:R-:W-:Y:S05]  /*334e0*/  @!P0 BRA `(.L_x_724) ;  /* 0x0000000000288947 */ /* 0x010fea0003800000 */
[----:B0-----:R-:W0:Y:S02]  /*334f0*/  LDC R0, c[0x0][0x634] ;  /* 0x00018d00ff007b82 */ /* 0x001e240000000800 */
[----:B0-----:R-:W-:-:S05]  /*33500*/  IADD3 R3, P0, R23, R0, RZ ;  /* 0x0000000017037210 */ /* 0x001fca0007f1e0ff */
[----:B------:R-:W-:-:S04]  /*33510*/  IMAD.X R13, RZ, RZ, R26, P0 ;  /* 0x000000ffff0d7224 */ /* 0x000fc800000e061a */
[----:B------:R-:W-:-:S04]  /*33520*/  IMAD.WIDE.U32 R4, R13, R10, RZ ;  /* 0x0000000a0d047225 */ /* 0x000fc800078e00ff */
[----:B------:R-:W-:-:S04]  /*33530*/  IMAD.WIDE.U32 R6, P0, R3, R11, R4 ;  /* 0x0000000b03067225 */ /* 0x000fc80007800004 */
[----:B------:R-:W-:Y:S01]  /*33540*/  IMAD.WIDE.U32 R4, R3, R10, RZ ;  /* 0x0000000a03047225 */ /* 0x000fe200078e00ff */
[----:B------:R-:W-:-:S03]  /*33550*/  MOV R8, R7 ;  /* 0x0000000700087202 */ /* 0x000fc60000000f00 */
[----:B------:R-:W-:Y:S01]  /*33560*/  IMAD.X R9, RZ, RZ, RZ, P0 ;  /* 0x000000ffff097224 */ /* 0x000fe200000e06ff */
[----:B------:R-:W-:-:S05]  /*33570*/  IADD3 RZ, P0, R5, R6, RZ ;  /* 0x0000000605ff7210 */ /* 0x000fca0007f1e0ff */
[----:B------:R-:W-:-:S08]  /*33580*/  IMAD.WIDE.U32.X R8, R13, R11, R8, P0 ;  /* 0x0000000b0d087225 */ /* 0x000fd000000e0408 */
.L_x_724:
[-CC-:B-1----:R-:W-:Y:S01]  /*33590*/  SHF.R.U64 R28, R8, R12.reuse, R9.reuse ;  /* 0x0000000c081c7219 */ /* 0x182fe20000001209 */
[----:B------:R-:W1:Y:S01]  /*335a0*/  LDC.64 R24, c[0x0][0x640] ;  /* 0x00019000ff187b82 */ /* 0x000e620000000a00 */
[----:B0-----:R-:W-:Y:S01]  /*335b0*/  SHF.R.U32.HI R0, RZ, R12, R9 ;  /* 0x0000000cff007219 */ /* 0x001fe20000011609 */
[----:B------:R-:W-:Y:S01]  /*335c0*/  IMAD.MOV.U32 R4, RZ, RZ, R23 ;  /* 0x000000ffff047224 */ /* 0x000fe200078e0017 */
[----:B------:R-:W-:Y:S01]  /*335d0*/  IADD3 R3, P0, RZ, -R28, RZ ;  /* 0x8000001cff037210 */ /* 0x000fe20007f1e0ff */
[----:B--2---:R-:W-:Y:S01]  /*335e0*/  IMAD.MOV R19, RZ, RZ, -R19 ;  /* 0x000000ffff137224 */ /* 0x004fe200078e0a13 */
[----:B------:R-:W-:Y:S01]  /*335f0*/  ULDC UR4, c[0x0][0x154] ;  /* 0x0000550000047ab9 */ /* 0x000fe20000000800 */
[----:B------:R-:W-:Y:S02]  /*33600*/  IMAD.MOV.U32 R7, RZ, RZ, 0x1 ;  /* 0x00000001ff077424 */ /* 0x000fe400078e00ff */
[----:B------:R-:W0:Y:S01]  /*33610*/  LDC R6, c[0x0][0x618] ;  /* 0x00018600ff067b82 */ /* 0x000e220000000800 */
[----:B------:R-:W-:-:S02]  /*33620*/  IMAD.X R5, RZ, RZ, ~R0, P0 ;  /* 0x000000ffff057224 */ /* 0x000fc400000e0e00 */
[----:B------:R-:W-:Y:S02]  /*33630*/  IMAD R19, R21, R19, R18 ;  /* 0x0000001315137224 */ /* 0x000fe400078e0212 */
[-C--:B------:R-:W-:Y:S02]  /*33640*/  IMAD R0, R5, R14.reuse, RZ ;  /* 0x0000000e05007224 */ /* 0x080fe400078e02ff */
[----:B------:R-:W-:Y:S01]  /*33650*/  IMAD.MOV.U32 R5, RZ, RZ, R26 ;  /* 0x000000ffff057224 */ /* 0x000fe200078e001a */
[----:B------:R-:W2:Y:S01]  /*33660*/  LDC R8, c[0x0][0x608] ;  /* 0x00018200ff087b82 */ /* 0x000ea20000000800 */
[----:B------:R-:W-:-:S04]  /*33670*/  IMAD.WIDE.U32 R4, R3, R14, R4 ;  /* 0x0000000e03047225 */ /* 0x000fc800078e0004 */
[----:B------:R-:W-:-:S03]  /*33680*/  IMAD R3, R3, R15, R0 ;  /* 0x0000000f03037224 */ /* 0x000fc600078e0200 */
[----:B------:R-:W4:Y:S01]  /*33690*/  LDC R22, c[0x0][0x658] ;  /* 0x00019600ff167b82 */ /* 0x000f220000000800 */
[----:B------:R-:W-:Y:S01]  /*336a0*/  I2FP.F32.U32 R0, R20 ;  /* 0x0000001400007245 */ /* 0x000fe20000201000 */
[----:B------:R-:W-:Y:S01]  /*336b0*/  IMAD.IADD R3, R5, 0x1, R3 ;  /* 0x0000000105037824 */ /* 0x000fe200078e0203 */
[----:B-1----:R-:W-:-:S03]  /*336c0*/  ISETP.NE.U32.AND P0, PT, R24, RZ, PT ;  /* 0x000000ff1800720c */ /* 0x002fc60003f05070 */
[----:B------:R-:W-:Y:S01]  /*336d0*/  FMUL R0, R0, UR4 ;  /* 0x0000000400007c20 */ /* 0x000fe20008400000 */
[----:B------:R-:W-:Y:S01]  /*336e0*/  MOV R5, 0xffffffff ;  /* 0xffffffff00057802 */ /* 0x000fe20000000f00 */
[----:B------:R-:W1:Y:S01]  /*336f0*/  LDC R15, c[0x0][0x148] ;  /* 0x00005200ff0f7b82 */ /* 0x000e620000000800 */
[-CC-:B0-----:R-:W-:Y:S01]  /*33700*/  SHF.R.U64 R12, R4, R6.reuse, R3.reuse ;  /* 0x00000006040c7219 */ /* 0x181fe20000001203 */
[----:B------:R0:W0:Y:S01]  /*33710*/  F2I.U32.TRUNC.NTZ R13, R0 ;  /* 0x00000000000d7305 */ /* 0x000022000020f000 */
[----:B------:R-:W-:Y:S02]  /*33720*/  ISETP.NE.AND.EX P0, PT, R25, RZ, PT, P0 ;  /* 0x000000ff1900720c */ /* 0x000fe40003f05300 */
[----:B------:R-:W-:-:S03]  /*33730*/  SHF.R.U32.HI R3, RZ, R6, R3 ;  /* 0x00000006ff037219 */ /* 0x000fc60000011603 */
[----:B------:R-:W0:Y:S01]  /*33740*/  LDC R18, c[0x0][0x600] ;  /* 0x00018000ff127b82 */ /* 0x000e220000000800 */
[-CC-:B--2---:R-:W-:Y:S02]  /*33750*/  SHF.R.U64 R10, R12, R8.reuse, R3.reuse ;  /* 0x000000080c0a7219 */ /* 0x184fe40000001203 */
[----:B------:R-:W-:-:S05]  /*33760*/  SHF.R.U32.HI R3, RZ, R8, R3 ;  /* 0x00000008ff037219 */ /* 0x000fca0000011603 */
[----:B------:R-:W2:Y:S01]  /*33770*/  LDC R23, c[0x0][0x648] ;  /* 0x00019200ff177b82 */ /* 0x000ea20000000800 */
[-C--:B----4-:R-:W-:Y:S02]  /*33780*/  SHF.L.U32 R4, R5, R22.reuse, RZ ;  /* 0x0000001605047219 */ /* 0x090fe400000006ff */
[-CC-:B------:R-:W-:Y:S02]  /*33790*/  SHF.R.U64 R14, R10, R22.reuse, R3.reuse ;  /* 0x000000160a0e7219 */ /* 0x180fe40000001203 */
[----:B------:R-:W-:Y:S02]  /*337a0*/  SHF.R.U32.HI R5, RZ, R22, R3 ;  /* 0x00000016ff057219 */ /* 0x000fe40000011603 */
[----:B------:R-:W-:Y:S01]  /*337b0*/  LOP3.LUT R21, RZ, R4, RZ, 0x33, !PT ;  /* 0x00000004ff157212 */ /* 0x000fe200078e33ff */
[----:B------:R-:W4:Y:S01]  /*337c0*/  LDC R26, c[0x0][0x638] ;  /* 0x00018e00ff1a7b82 */ /* 0x000f220000000800 */
[----:B------:R-:W-:Y:S01]  /*337d0*/  SHF.L.U32 R22, R7, R22, RZ ;  /* 0x0000001607167219 */ /* 0x000fe200000006ff */
[----:B------:R-:W-:-:S06]  /*337e0*/  IMAD.MOV.U32 R4, RZ, RZ, R14 ;  /* 0x000000ffff047224 */ /* 0x000fcc00078e000e */
[----:B------:R-:W0:Y:S01]  /*337f0*/  LDC R27, c[0x0][0x610] ;  /* 0x00018400ff1b7b82 */ /* 0x000e220000000800 */
[----:B------:R-:W-:Y:S05]  /*33800*/  @!P0 BRA `(.L_x_725) ;  /* 0x0000000000288947 */ /* 0x000fea0003800000 */
[----:B------:R-:W3:Y:S02]  /*33810*/  LDC R3, c[0x0][0x64c] ;  /* 0x00019300ff037b82 */ /* 0x000ee40000000800 */
[----:B---3--:R-:W-:-:S05]  /*33820*/  IADD3 R3, P0, R14, R3, RZ ;  /* 0x000000030e037210 */ /* 0x008fca0007f1e0ff */
        /* <DEDUP_REMOVED lines=8> */
.L_x_725:
[----:B------:R-:W3:Y:S01]  /*338b0*/  LDC R3, c[0x0][0x65c] ;  /* 0x00019700ff037b82 */ /* 0x000ee20000000800 */
[----:B0-2---:R-:W-:Y:S01]  /*338c0*/  SHF.R.U64 R0, R4, R23, R5 ;  /* 0x0000001704007219 */ /* 0x005fe20000001205 */
[----:B------:R-:W-:Y:S01]  /*338d0*/  VIADD R7, R18, 0xffffffff ;  /* 0xffffffff12077836 */ /* 0x000fe20000000000 */
[----:B------:R-:W-:Y:S02]  /*338e0*/  IADD3 R13, -R13, RZ, RZ ;  /* 0x000000ff0d0d7210 */ /* 0x000fe40007ffe1ff */
[----:B------:R-:W-:Y:S02]  /*338f0*/  LOP3.LUT R5, R10, R21, RZ, 0xc0, !PT ;  /* 0x000000150a057212 */ /* 0x000fe400078ec0ff */
[----:B------:R-:W-:Y:S02]  /*33900*/  R2UR UR5, R28 ;  /* 0x000000001c0572ca */ /* 0x000fe400000e0000 */
[----:B------:R-:W-:Y:S02]  /*33910*/  LOP3.LUT R12, R12, R7, RZ, 0xc0, !PT ;  /* 0x000000070c0c7212 */ /* 0x000fe400078ec0ff */
[----:B---3--:R-:W-:Y:S01]  /*33920*/  ISETP.NE.AND P0, PT, R3, 0x1, PT ;  /* 0x000000010300780c */ /* 0x008fe20003f05270 */
[----:B------:R-:W-:-:S02]  /*33930*/  IMAD.MOV R3, RZ, RZ, -R0 ;  /* 0x000000ffff037224 */ /* 0x000fc400078e0a00 */
[----:B------:R-:W-:Y:S02]  /*33940*/  IMAD R0, R22, R0, R5 ;  /* 0x0000000016007224 */ /* 0x000fe400078e0205 */
[----:B----4-:R-:W-:-:S04]  /*33950*/  IMAD R3, R3, R26, R14 ;  /* 0x0000001a03037224 */ /* 0x010fc800078e020e */
[----:B------:R-:W-:-:S04]  /*33960*/  IMAD R3, R3, R18, R12 ;  /* 0x0000001203037224 */ /* 0x000fc800078e020c */
[----:B-1----:R-:W-:-:S04]  /*33970*/  @P0 IMAD R19, R15, R13, R20 ;  /* 0x0000000d0f130224 */ /* 0x002fc800078e0214 */
[----:B------:R-:W-:-:S05]  /*33980*/  IMAD R0, R0, R27, R19 ;  /* 0x0000001b00007224 */ /* 0x000fca00078e0213 */
[----:B------:R-:W-:Y:S02]  /*33990*/  SEL R4, R3, R0, !P0 ;  /* 0x0000000003047207 */ /* 0x000fe40004000000 */
[----:B------:R-:W-:Y:S01]  /*339a0*/  SEL R0, R0, R3, !P0 ;  /* 0x0000000300007207 */ /* 0x000fe20004000000 */
[----:B------:R-:W-:Y:S01]  /*339b0*/  IMAD.U32 R3, RZ, RZ, UR5 ;  /* 0x00000005ff037e24 */ /* 0x000fe2000f8e00ff */
[----:B------:R-:W-:Y:S02]  /*339c0*/  R2UR UR4, R4 ;  /* 0x00000000040472ca */ /* 0x000fe400000e0000 */
[----:B------:R-:W-:Y:S01]  /*339d0*/  R2UR UR6, R0 ;  /* 0x00000000000672ca */ /* 0x000fe200000e0000 */
[----:B------:R-:W-:Y:S01]  /*339e0*/  IMAD.MOV.U32 R0, RZ, RZ, 0x1 ;  /* 0x00000001ff007424 */ /* 0x000fe200078e00ff */
[----:B------:R2:W-:Y:S09]  /*339f0*/  STL [R1+0x268], R3 ;  /* 0x0002680301007387 */ /* 0x0005f20000100800 */
[----:B------:R-:W-:-:S07]  /*33a00*/  IMAD.U32 R18, RZ, RZ, UR4 ;  /* 0x00000004ff127e24 */ /* 0x000fce000f8e00ff */
.L_x_723:
[----:B------:R-:W-:Y:S02]  /*33a10*/  LOP3.LUT P0, RZ, R0, 0xff, RZ, 0xc0, !PT ;  /* 0x000000ff00ff7812 */ /* 0x000fe4000780c0ff */
[----:B------:R-:W-:-:S11]  /*33a20*/  MOV R19, UR6 ;  /* 0x0000000600137c02 */ /* 0x000fd60008000f00 */
[----:B------:R-:W-:Y:S05]  /*33a30*/  @P0 BRA `(.L_x_726) ;  /* 0xfffffcd800380947 */ /* 0x000fea000383ffff */
[----:B------:R-:W-:Y:S05]  /*33a40*/  EXIT ;  /* 0x000000000000794d */ /* 0x000fea0003800000 */
.L_x_7:
[----:B------:R-:W2:Y:S01]  /*33a50*/  LDL R163, [R1+0x288] ;  /* 0x0002880001a37983 */ /* 0x000ea20000100800 */
[----:B------:R-:W-:-:S03]  /*33a60*/  ULDC.64 UR4, c[0x0][0x650] ;  /* 0x0001940000047ab9 */ /* 0x000fc60000000a00 */
[----:B------:R-:W3:Y:S01]  /*33a70*/  LDL R162, [R1+0x274] ;  /* 0x0002740001a27983 */ /* 0x000ee20000100800 */
[----:B------:R-:W-:Y:S01]  /*33a80*/  PRMT R6, RZ, 0x7610, R6 ;  /* 0x00007610ff067816 */ /* 0x000fe20000000006 */
[----:B------:R-:W-:Y:S02]  /*33a90*/  IMAD.MOV.U32 R4, RZ, RZ, -0x1 ;  /* 0xffffffffff047424 */ /* 0x000fe400078e00ff */
[----:B------:R-:W-:Y:S02]  /*33aa0*/  IMAD.MOV.U32 R5, RZ, RZ, -0x1 ;  /* 0xffffffffff057424 */ /* 0x000fe400078e00ff */
[----:B------:R-:W-:Y:S01]  /*33ab0*/  IMAD.MOV.U32 R10, RZ, RZ, -0x1 ;  /* 0xffffffffff0a7424 */ /* 0x000fe200078e00ff */
[----:B--2---:R-:W-:-:S04]  /*33ac0*/  ISETP.GE.U32.AND P0, PT, R163, UR4, PT ;  /* 0x00000004a3007c0c */ /* 0x004fc8000bf06070 */
[----:B---3--:R-:W-:-:S13]  /*33ad0*/  ISETP.GE.U32.AND.EX P0, PT, R162, UR5, PT, P0 ;  /* 0x00000005a2007c0c */ /* 0x008fda000bf06100 */
[----:B------:R-:W-:Y:S05]  /*33ae0*/  @P0 BRA `(.L_x_727) ;  /* 0x0000000400340947 */ /* 0x000fea0003800000 */
        /* <DEDUP_REMOVED lines=9> */
[----:B-1----:R-:W-:-:S04]  /*33b80*/  IADD3 R9, P0, R163, R4, RZ ;  /* 0x00000004a3097210 */ /* 0x002fc80007f1e0ff */
        /* <DEDUP_REMOVED lines=8> */
.L_x_728:
[----:B------:R-:W1:Y:S01]  /*33c10*/  LDC.64 R20, c[0x0][0x640] ;  /* 0x00019000ff147b82 */ /* 0x000e620000000a00 */
[-CC-:B------:R-:W-:Y:S02]  /*33c20*/  SHF.R.U64 R14, R8, R10.reuse, R9.reuse ;  /* 0x0000000a080e7219 */ /* 0x180fe40000001209 */
[----:B------:R-:W-:Y:S02]  /*33c30*/  SHF.R.U32.HI R4, RZ, R10, R9 ;  /* 0x0000000aff047219 */ /* 0x000fe40000011609 */
[----:B------:R-:W-:-:S03]  /*33c40*/  IADD3 R7, P0, RZ, -R14, RZ ;  /* 0x8000000eff077210 */ /* 0x000fc60007f1e0ff */
[----:B------:R-:W2:Y:S02]  /*33c50*/  LDC R8, c[0x0][0x618] ;  /* 0x00018600ff087b82 */ /* 0x000ea40000000800 */
[----:B------:R-:W-:Y:S02]  /*33c60*/  IMAD.X R5, RZ, RZ, ~R4, P0 ;  /* 0x000000ffff057224 */ /* 0x000fe400000e0e04 */
[----:B------:R-:W-:Y:S02]  /*33c70*/  IMAD.MOV.U32 R4, RZ, RZ, R163 ;  /* 0x000000ffff047224 */ /* 0x000fe400078e00a3 */
[-C--:B------:R-:W-:Y:S02]  /*33c80*/  IMAD R6, R5, R16.reuse, RZ ;  /* 0x0000001005067224 */ /* 0x080fe400078e02ff */
[----:B------:R-:W3:Y:S01]  /*33c90*/  LDC R18, c[0x0][0x608] ;  /* 0x00018200ff127b82 */ /* 0x000ee20000000800 */
[----:B------:R-:W-:Y:S02]  /*33ca0*/  IMAD.MOV.U32 R5, RZ, RZ, R162 ;  /* 0x000000ffff057224 */ /* 0x000fe400078e00a2 */
[----:B------:R-:W-:-:S05]  /*33cb0*/  IMAD.WIDE.U32 R4, R7, R16, R4 ;  /* 0x0000001007047225 */ /* 0x000fca00078e0004 */
[----:B------:R-:W4:Y:S01]  /*33cc0*/  LDC R19, c[0x0][0x658] ;  /* 0x00019600ff137b82 */ /* 0x000f220000000800 */
[----:B------:R-:W-:Y:S01]  /*33cd0*/  IMAD R7, R7, R17, R6 ;  /* 0x0000001107077224 */ /* 0x000fe200078e0206 */
[----:B-1----:R-:W-:Y:S01]  /*33ce0*/  ISETP.NE.U32.AND P0, PT, R20, RZ, PT ;  /* 0x000000ff1400720c */ /* 0x002fe20003f05070 */
[----:B------:R-:W-:-:S03]  /*33cf0*/  IMAD.MOV.U32 R6, RZ, RZ, -0x1 ;  /* 0xffffffffff067424 */ /* 0x000fc600078e00ff */
[----:B------:R-:W-:Y:S02]  /*33d00*/  IADD3 R5, R5, R7, RZ ;  /* 0x0000000705057210 */ /* 0x000fe40007ffe0ff */
[----:B------:R-:W1:Y:S01]  /*33d10*/  LDC R17, c[0x0][0x600] ;  /* 0x00018000ff117b82 */ /* 0x000e620000000800 */
[----:B------:R-:W-:Y:S02]  /*33d20*/  ISETP.NE.AND.EX P0, PT, R21, RZ, PT, P0 ;  /* 0x000000ff1500720c */ /* 0x000fe40003f05300 */
[-CC-:B--2---:R-:W-:Y:S02]  /*33d30*/  SHF.R.U64 R10, R4, R8.reuse, R5.reuse ;  /* 0x00000008040a7219 */ /* 0x184fe40000001205 */
[----:B------:R-:W-:-:S03]  /*33d40*/  SHF.R.U32.HI R5, RZ, R8, R5 ;  /* 0x00000008ff057219 */ /* 0x000fc60000011605 */
[----:B------:R-:W2:Y:S01]  /*33d50*/  LDC R22, c[0x0][0x648] ;  /* 0x00019200ff167b82 */ /* 0x000ea20000000800 */
[-CC-:B---3--:R-:W-:Y:S02]  /*33d60*/  SHF.R.U64 R15, R10, R18.reuse, R5.reuse ;  /* 0x000000120a0f7219 */ /* 0x188fe40000001205 */
[----:B------:R-:W-:Y:S01]  /*33d70*/  SHF.R.U32.HI R4, RZ, R18, R5 ;  /* 0x00000012ff047219 */ /* 0x000fe20000011605 */
[----:B------:R-:W-:-:S04]  /*33d80*/  IMAD.MOV.U32 R18, RZ, RZ, 0x1 ;  /* 0x00000001ff127424 */ /* 0x000fc800078e00ff */
[----:B0-----:R-:W0:Y:S01]  /*33d90*/  LDC R23, c[0x0][0x638] ;  /* 0x00018e00ff177b82 */ /* 0x001e220000000800 */
[-CC-:B----4-:R-:W-:Y:S02]  /*33da0*/  SHF.R.U64 R16, R15, R19.reuse, R4.reuse ;  /* 0x000000130f107219 */ /* 0x190fe40000001204 */
[-C--:B------:R-:W-:Y:S02]  /*33db0*/  SHF.L.U32 R6, R6, R19.reuse, RZ ;  /* 0x0000001306067219 */ /* 0x080fe400000006ff */
[----:B------:R-:W-:Y:S01]  /*33dc0*/  SHF.R.U32.HI R5, RZ, R19, R4 ;  /* 0x00000013ff057219 */ /* 0x000fe20000011604 */
[----:B------:R-:W-:Y:S01]  /*33dd0*/  IMAD.MOV.U32 R4, RZ, RZ, R16 ;  /* 0x000000ffff047224 */ /* 0x000fe200078e0010 */
[----:B------:R-:W-:Y:S01]  /*33de0*/  LOP3.LUT R24, RZ, R6, RZ, 0x33, !PT ;  /* 0x00000006ff187212 */ /* 0x000fe200078e33ff */
[----:B------:R-:W3:Y:S01]  /*33df0*/  LDC R25, c[0x0][0x610] ;  /* 0x00018400ff197b82 */ /* 0x000ee20000000800 */
[----:B------:R-:W-:Y:S05]  /*33e00*/  @!P0 BRA `(.L_x_729) ;  /* 0x0000000000288947 */ /* 0x000fea0003800000 */
[----:B------:R-:W4:Y:S02]  /*33e10*/  LDC R9, c[0x0][0x64c] ;  /* 0x00019300ff097b82 */ /* 0x000f240000000800 */
[----:B----4-:R-:W-:-:S05]  /*33e20*/  IADD3 R9, P0, R16, R9, RZ ;  /* 0x0000000910097210 */ /* 0x010fca0007f1e0ff */
        /* <DEDUP_REMOVED lines=8> */
.L_x_729:
[----:B------:R-:W4:Y:S01]  /*33eb0*/  LDC R6, c[0x0][0x65c] ;  /* 0x00019700ff067b82 */ /* 0x000f220000000800 */
[----:B--2---:R-:W-:Y:S01]  /*33ec0*/  SHF.R.U64 R4, R4, R22, R5 ;  /* 0x0000001604047219 */ /* 0x004fe20000001205 */
[----:B-1----:R-:W-:Y:S01]  /*33ed0*/  VIADD R7, R17, 0xffffffff ;  /* 0xffffffff11077836 */ /* 0x002fe20000000000 */
[----:B------:R-:W-:Y:S02]  /*33ee0*/  SHF.L.U32 R18, R18, R19, RZ ;  /* 0x0000001312127219 */ /* 0x000fe400000006ff */
[----:B------:R-:W-:Y:S01]  /*33ef0*/  LOP3.LUT R3, R15, R24, RZ, 0xc0, !PT ;  /* 0x000000180f037212 */ /* 0x000fe200078ec0ff */
[----:B------:R-:W-:Y:S01]  /*33f00*/  IMAD.MOV R5, RZ, RZ, -R4 ;  /* 0x000000ffff057224 */ /* 0x000fe200078e0a04 */
[----:B------:R-:W-:Y:S01]  /*33f10*/  LOP3.LUT R7, R10, R7, RZ, 0xc0, !PT ;  /* 0x000000070a077212 */ /* 0x000fe200078ec0ff */
[----:B------:R-:W-:Y:S02]  /*33f20*/  IMAD.MOV.U32 R10, RZ, RZ, R14 ;  /* 0x000000ffff0a7224 */ /* 0x000fe400078e000e */
[----:B------:R-:W-:Y:S01]  /*33f30*/  IMAD R3, R18, R4, R3 ;  /* 0x0000000412037224 */ /* 0x000fe200078e0203 */
[----:B----4-:R-:W-:Y:S01]  /*33f40*/  ISETP.NE.AND P0, PT, R6, 0x1, PT ;  /* 0x000000010600780c */ /* 0x010fe20003f05270 */
[----:B------:R-:W-:-:S12]  /*33f50*/  IMAD.MOV.U32 R6, RZ, RZ, 0x1 ;  /* 0x00000001ff067424 */ /* 0x000fd800078e00ff */
[----:B------:R-:W-:Y:S02]  /*33f60*/  @P0 IMAD R0, R11, R12, R2 ;  /* 0x0000000c0b000224 */ /* 0x000fe400078e0202 */
[----:B0-----:R-:W-:Y:S02]  /*33f70*/  IMAD R2, R5, R23, R16 ;  /* 0x0000001705027224 */ /* 0x001fe400078e0210 */
[----:B---3--:R-:W-:Y:S02]  /*33f80*/  IMAD R0, R3, R25, R0 ;  /* 0x0000001903007224 */ /* 0x008fe400078e0200 */
[----:B------:R-:W-:-:S05]  /*33f90*/  IMAD R3, R2, R17, R7 ;  /* 0x0000001102037224 */ /* 0x000fca00078e0207 */
[----:B------:R-:W-:Y:S02]  /*33fa0*/  SEL R5, R3, R0, !P0 ;  /* 0x0000000003057207 */ /* 0x000fe40004000000 */
[----:B------:R-:W-:-:S07]  /*33fb0*/  SEL R4, R0, R3, !P0 ;  /* 0x0000000300047207 */ /* 0x000fce0004000000 */
.L_x_727:
[----:B------:R-:W-:-:S08]  /*33fc0*/  NOP ;  /* 0x0000000000007918 */ /* 0x000fd00000000000 */
[----:B0-----:R-:W0:-:S00]  /*33fd0*/  USETMAXREG.DEALLOC.CTAPOOL 0x18 ;  /* 0x00000018000079c8 */ /* 0x001e0000080e0500 */
[----:B------:R-:W-:-:S13]  /*33fe0*/  ISETP.NE.AND P0, PT, RZ, UR8, PT ;  /* 0x00000008ff007c0c */ /* 0x000fda000bf05270 */
[----:B------:R-:W-:Y:S05]  /*33ff0*/  @P0 EXIT ;  /* 0x000000000000094d */ /* 0x000fea0003800000 */
[----:B0-----:R-:W-:Y:S01]  /*34000*/  LOP3.LUT P0, RZ, R6, 0xff, RZ, 0xc0, !PT ;  /* 0x000000ff06ff7812 */ /* 0x001fe2000780c0ff */
[----:B------:R-:W-:Y:S01]  /*34010*/  IMAD.MOV.U32 R0, RZ, RZ, 0x1 ;  /* 0x00000001ff007424 */ /* 0x000fe200078e00ff */
[----:B------:R-:W-:-:S11]  /*34020*/  MOV R6, RZ ;  /* 0x000000ff00067202 */ /* 0x000fd60000000f00 */
[----:B------:R-:W-:Y:S05]  /*34030*/  @!P0 BRA `(.L_x_730) ;  /* 0x0000000c00648947 */ /* 0x000fea0003800000 */
[----:B------:R-:W2:Y:S01]  /*34040*/  LDL R2, [R1+0x264] ;  /* 0x0002640001027983 */ /* 0x000ea20000100800 */
[----:B------:R-:W0:Y:S01]  /*34050*/  LDC R0, c[0x0][0x28c] ;  /* 0x0000a300ff007b82 */ /* 0x000e220000000800 */
[----:B------:R-:W-:Y:S01]  /*34060*/  ULDC UR5, c[0x0][0x658] ;  /* 0x0001960000057ab9 */ /* 0x000fe20000000800 */
[----:B------:R-:W-:Y:S01]  /*34070*/  UMOV UR7, 0xffffffff ;  /* 0xffffffff00077882 */ /* 0x000fe20000000000 */
[----:B------:R-:W1:Y:S01]  /*34080*/  S2R R16, SR_CgaCtaId ;  /* 0x0000000000107919 */ /* 0x000e620000008800 */
[----:B------:R-:W-:Y:S01]  /*34090*/  ULDC UR6, c[0x0][0xc] ;  /* 0x0000030000067ab9 */ /* 0x000fe20000000800 */
[----:B------:R-:W-:Y:S01]  /*340a0*/  UMOV UR9, 0x1 ;  /* 0x0000000100097882 */ /* 0x000fe20000000000 */
[----:B------:R-:W-:Y:S01]  /*340b0*/  BSSY B0, `(.L_x_730) ;  /* 0x00000d1000007945 */ /* 0x000fe20003800000 */
[----:B------:R-:W-:Y:S01]  /*340c0*/  USHF.L.U32 UR18, UR9, UR5, URZ ;  /* 0x0000000509127299 */ /* 0x000fe2000800063f */
[----:B------:R-:W-:Y:S01]  /*340d0*/  IMAD.MOV.U32 R9, RZ, RZ, 0x1 ;  /* 0x00000001ff097424 */ /* 0x000fe200078e00ff */
[----:B------:R-:W-:Y:S01]  /*340e0*/  ULDC UR4, c[0x0][0x600] ;  /* 0x0001800000047ab9 */ /* 0x000fe20000000800 */
[----:B------:R-:W-:Y:S01]  /*340f0*/  IMAD.MOV.U32 R6, RZ, RZ, RZ ;  /* 0x000000ffff067224 */ /* 0x000fe200078e00ff */
[----:B------:R-:W-:Y:S01]  /*34100*/  UIADD3 UR4, UR4, -0x1, URZ ;  /* 0xffffffff04047890 */ /* 0x000fe2000fffe03f */
[----:B------:R-:W-:Y:S01]  /*34110*/  ULDC.64 UR22, c[0x0][0x198] ;  /* 0x0000660000167ab9 */ /* 0x000fe20000000a00 */
[----:B0-----:R-:W-:-:S05]  /*34120*/  VIADD R0, R0, 0x3f ;  /* 0x0000003f00007836 */ /* 0x001fca0000000000 */
[----:B------:R-:W-:-:S04]  /*34130*/  SHF.R.S32.HI R3, RZ, 0x1f, R0 ;  /* 0x0000001fff037819 */ /* 0x000fc80000011400 */
[----:B------:R-:W-:Y:S01]  /*34140*/  LEA.HI R3, R3, R0, RZ, 0x6 ;  /* 0x0000000003037211 */ /* 0x000fe200078f30ff */
[----:B------:R-:W-:Y:S01]  /*34150*/  IMAD.MOV.U32 R0, RZ, RZ, 0x1 ;  /* 0x00000001ff007424 */ /* 0x000fe200078e00ff */
[----:B-1----:R-:W-:Y:S02]  /*34160*/  LOP3.LUT R16, R16, 0x1, RZ, 0xc0, !PT ;  /* 0x0000000110107812 */ /* 0x002fe400078ec0ff */
[----:B------:R-:W-:-:S05]  /*34170*/  SHF.R.S32.HI R7, RZ, 0x6, R3 ;  /* 0x00000006ff077819 */ /* 0x000fca0000011403 */
[----:B------:R-:W-:Y:S01]  /*34180*/  VIADD R17, R7, 0x1 ;  /* 0x0000000107117836 */ /* 0x000fe20000000000 */
[----:B--2---:R-:W-:-:S13]  /*34190*/  R2UR UR8, R2 ;  /* 0x00000000020872ca */ /* 0x004fda00000e0000 */
[----:B------:R-:W-:Y:S02]  /*341a0*/  ULOP3.LUT UR24, UR8, 0x2, URZ, 0xfc, !UPT ;  /* 0x0000000208187892 */ /* 0x000fe4000f8efc3f */
[----:B------:R-:W-:-:S03]  /*341b0*/  USHF.L.U32 UR8, UR7, UR5, URZ ;  /* 0x0000000507087299 */ /* 0x000fc6000800063f */
[----:B------:R-:W-:Y:S01]  /*341c0*/  ULDC UR7, c[0x0][0x10] ;  /* 0x0000040000077ab9 */ /* 0x000fe20000000800 */
[----:B------:R-:W-:Y:S01]  /*341d0*/  ULDC UR5, c[0x0][0x14] ;  /* 0x0000050000057ab9 */ /* 0x000fe20000000800 */
[----:B------:R-:W-:Y:S02]  /*341e0*/  UIMAD.WIDE.U32 UR6, UR6, UR7, URZ ;  /* 0x00000007060672a5 */ /* 0x000fe4000f8e003f */
[----:B------:R-:W-:Y:S02]  /*341f0*/  ULOP3.LUT UR17, URZ, UR8, URZ, 0x33, !UPT ;  /* 0x000000083f117292 */ /* 0x000fe4000f8e333f */
[----:B------:R-:W-:Y:S02]  /*34200*/  UIMAD.WIDE.U32 UR20, UR6, UR5, URZ ;  /* 0x00000005061472a5 */ /* 0x000fe4000f8e003f */
[----:B------:R-:W-:-:S04]  /*34210*/  UIMAD UR13, UR7, UR5, URZ ;  /* 0x00000005070d72a4 */ /* 0x000fc8000f8e023f */
[----:B------:R-:W-:-:S12]  /*34220*/  UIADD3 UR13, UR21, UR13, URZ ;  /* 0x0000000d150d7290 */ /* 0x000fd8000fffe03f */
.L_x_741:
[----:B------:R-:W-:-:S03]  /*34230*/  UMOV UR5, 0xffffffff ;  /* 0xffffffff00057882 */ /* 0x000fc60000000000 */
[----:B------:R-:W-:Y:S05]  /*34240*/  BRA.DIV UR5, `(.L_x_731) ;  /* 0x0000000e05907947 */ /* 0x000fea000b800000 */
[----:B------:R-:W-:-:S13]  /*34250*/  ELECT P6, URZ, PT ;  /* 0x00000000003f782f */ /* 0x000fda00038c0000 */
.L_x_750:
[----:B------:R-:W0:Y:S01]  /*34260*/  LDC R2, c[0x0][0x28c] ;  /* 0x0000a300ff027b82 */ /* 0x000e220000000800 */
[----:B------:R-:W-:Y:S01]  /*34270*/  BSSY B1, `(.L_x_732) ;  /* 0x000003c000017945 */ /* 0x000fe20003800000 */
[----:B0-----:R-:W-:-:S13]  /*34280*/  ISETP.LT.OR P6, PT, R2, 0x1, !P6 ;  /* 0x000000010200780c */ /* 0x001fda00077c1670 */
[----:B------:R-:W-:Y:S05]  /*34290*/  @P6 BRA `(.L_x_733) ;  /* 0x0000000000e46947 */ /* 0x000fea0003800000 */
[----:B------:R-:W-:Y:S01]  /*342a0*/  LEA R5, R5, R16, 0x1 ;  /* 0x0000001005057211 */ /* 0x000fe200078e08ff */
[----:B------:R-:W-:Y:S02]  /*342b0*/  IMAD.SHL.U32 R4, R4, 0x200, RZ ;  /* 0x0000020004047824 */ /* 0x000fe400078e00ff */
[----:B------:R-:W-:Y:S02]  /*342c0*/  IMAD.MOV.U32 R14, RZ, RZ, RZ ;  /* 0x000000ffff0e7224 */ /* 0x000fe400078e00ff */
[----:B------:R-:W-:Y:S02]  /*342d0*/  IMAD R5, R5, 0x58, RZ ;  /* 0x0000005805057824 */ /* 0x000fe400078e02ff */
[----:B------:R-:W-:Y:S02]  /*342e0*/  IMAD.MOV.U32 R3, RZ, RZ, R17 ;  /* 0x000000ffff037224 */ /* 0x000fe400078e0011 */
[----:B------:R-:W-:Y:S02]  /*342f0*/  IMAD.MOV.U32 R2, RZ, RZ, R0 ;  /* 0x000000ffff027224 */ /* 0x000fe400078e0000 */
[----:B------:R-:W-:-:S07]  /*34300*/  IMAD.MOV.U32 R11, RZ, RZ, R6 ;  /* 0x000000ffff0b7224 */ /* 0x000fce00078e0006 */
.L_x_736:
[----:B------:R-:W0:Y:S01]  /*34310*/  S2R R13, SR_CgaCtaId ;  /* 0x00000000000d7919 */ /* 0x000e220000008800 */
[----:B------:R-:W-:-:S04]  /*34320*/  MOV R8, 0x400 ;  /* 0x0000040000087802 */ /* 0x000fc80000000f00 */
[----:B0-----:R-:W-:Y:S02]  /*34330*/  LEA R8, R13, R8, 0x18 ;  /* 0x000000080d087211 */ /* 0x001fe400078ec0ff */
[----:B------:R-:W-:Y:S02]  /*34340*/  SHF.L.U32 R13, R2, 0x1f, RZ ;  /* 0x0000001f020d7819 */ /* 0x000fe400000006ff */
[----:B------:R-:W-:-:S04]  /*34350*/  LEA R12, R11, R8, 0x3 ;  /* 0x000000080b0c7211 */ /* 0x000fc800078e18ff */
[----:B------:R-:W0:Y:S02]  /*34360*/  SYNCS.PHASECHK.TRANS64.TRYWAIT P0, [R12+URZ+0x10], R13 ;  /* 0x0000100d0c0075a7 */ /* 0x000e24000800017f */
[----:B0-----:R-:W-:Y:S05]  /*34370*/  @!P0 BRA `(.L_x_734) ;  /* 0x0000000c00648947 */ /* 0x001fea0003800000 */
.L_x_751:
[----:B------:R-:W1:Y:S01]  /*34380*/  S2R R15, SR_TID.X ;  /* 0x00000000000f7919 */ /* 0x000e620000002100 */
[----:B------:R-:W-:-:S04]  /*34390*/  UPRMT UR5, UR24, 0x9910, URZ ;  /* 0x0000991018057896 */ /* 0x000fc8000800003f */
[----:B------:R-:W-:Y:S01]  /*343a0*/  UISETP.NE.AND UP0, UPT, UR5, 0x2, UPT ;  /* 0x000000020500788c */ /* 0x000fe2000bf05270 */
[----:B-1----:R-:W-:-:S13]  /*343b0*/  LOP3.LUT P0, RZ, R15, 0x7f, RZ, 0xc0, !PT ;  /* 0x0000007f0fff7812 */ /* 0x002fda000780c0ff */
[----:B0-----:R-:W0:Y:S02]  /*343c0*/  @!P0 LDC R13, c[0x0][0x500] ;  /* 0x00014000ff0d8b82 */ /* 0x001e240000000800 */
[----:B0-----:R0:W-:Y:S01]  /*343d0*/  @!P0 SYNCS.ARRIVE.TRANS64 RZ, [R12+URZ], R13 ;  /* 0x0000000d0cff89a7 */ /* 0x0011e2000800003f */
[----:B------:R-:W-:-:S13]  /*343e0*/  PLOP3.LUT P0, PT, PT, PT, UP0, 0x80, 0x0 ;  /* 0x000000000000781c */ /* 0x000fda0003f0f008 */
[----:B0-----:R-:W-:Y:S05]  /*343f0*/  @P0 BRA `(.L_x_735) ;  /* 0x0000000000040947 */ /* 0x001fea0003800000 */
[----:B------:R-:W-:Y:S01]  /*34400*/  BPT.TRAP 0x1 ;  /* 0x000000040000795c */ /* 0x000fe20000300000 */
.L_x_735:
[C---:B------:R-:W-:Y:S01]  /*34410*/  IMAD R13, R11.reuse, 0x2, R16 ;  /* 0x000000020b0d7824 */ /* 0x040fe200078e0210 */
[----:B------:R-:W-:Y:S01]  /*34420*/  R2UR UR9, R12 ;  /* 0x000000000c0972ca */ /* 0x000fe200000e0000 */
[--C-:B------:R-:W-:Y:S01]  /*34430*/  IMAD R12, R11, 0x10000, R8.reuse ;  /* 0x000100000b0c7824 */ /* 0x100fe200078e0208 */
[----:B------:R-:W-:Y:S01]  /*34440*/  UIADD3 UR6, UP0, UR22, 0xf0, URZ ;  /* 0x000000f016067890 */ /* 0x000fe2000ff1e03f */
[----:B------:R-:W-:Y:S01]  /*34450*/  IMAD R13, R13, 0x1600, RZ ;  /* 0x000016000d0d7824 */ /* 0x000fe200078e02ff */
[----:B------:R-:W-:Y:S01]  /*34460*/  R2UR UR11, R4 ;  /* 0x00000000040b72ca */ /* 0x000fe200000e0000 */
[----:B------:R-:W-:Y:S01]  /*34470*/  VIADD R3, R3, 0xffffffff ;  /* 0xffffffff03037836 */ /* 0x000fe20000000000 */
[----:B------:R-:W-:Y:S01]  /*34480*/  R2UR UR5, R12 ;  /* 0x000000000c0572ca */ /* 0x000fe200000e0000 */
[----:B------:R-:W-:Y:S01]  /*34490*/  IMAD R13, R13, 0x2, R8 ;  /* 0x000000020d0d7824 */ /* 0x000fe200078e0208 */
[----:B------:R-:W-:Y:S01]  /*344a0*/  R2UR UR10, R14 ;  /* 0x000000000e0a72ca */ /* 0x000fe200000e0000 */
[----:B------:R-:W-:Y:S01]  /*344b0*/  UIADD3 UR26, UP1, UR22, 0x1f0, URZ ;  /* 0x000001f0161a7890 */ /* 0x000fe2000ff3e03f */
[----:B------:R-:W-:Y:S01]  /*344c0*/  R2UR UR12, R10 ;  /* 0x000000000a0c72ca */ /* 0x000fe200000e0000 */
[----:B------:R-:W-:Y:S01]  /*344d0*/  UIADD3.X UR7, URZ, UR23, URZ, UP0, !UPT ;  /* 0x000000173f077290 */ /* 0x000fe200087fe43f */
[----:B------:R-:W-:Y:S01]  /*344e0*/  R2UR UR8, R13 ;  /* 0x000000000d0872ca */ /* 0x000fe200000e0000 */
[----:B------:R-:W-:Y:S01]  /*344f0*/  VIADD R11, R11, 0x1 ;  /* 0x000000010b0b7836 */ /* 0x000fe20000000000 */
[----:B------:R-:W-:Y:S01]  /*34500*/  R2UR UR19, R5 ;  /* 0x00000000051372ca */ /* 0x000fe200000e0000 */
[----:B------:R-:W-:Y:S01]  /*34510*/  UIADD3.X UR27, URZ, UR23, URZ, UP1, !UPT ;  /* 0x000000173f1b7290 */ /* 0x000fe20008ffe43f */
[----:B------:R-:W-:Y:S01]  /*34520*/  ISETP.GT.AND P1, PT, R3, 0x1, PT ;  /* 0x000000010300780c */ /* 0x000fe20003f24270 */
[----:B------:R-:W-:Y:S01]  /*34530*/  UMOV UR14, 0x0 ;  /* 0x00000000000e7882 */ /* 0x000fe20000000000 */
[----:B------:R-:W-:Y:S01]  /*34540*/  UMOV UR15, 0x10000000 ;  /* 0x10000000000f7882 */ /* 0x000fe20000000000 */
[----:B------:R-:W-:Y:S01]  /*34550*/  UIADD3 UR5, UR5, 0x100, URZ ;  /* 0x0000010005057890 */ /* 0x000fe2000fffe03f */
[----:B------:R-:W-:Y:S01]  /*34560*/  ISETP.NE.AND P0, PT, R11, 0x2, PT ;  /* 0x000000020b00780c */ /* 0x000fe20003f05270 */
[----:B------:R-:W-:Y:S01]  /*34570*/  UMOV UR25, 0x30000 ;  /* 0x0003000000197882 */ /* 0x000fe20000000000 */
[----:B------:R-:W-:-:S02]  /*34580*/  IADD3 R14, R14, 0x40, RZ ;  /* 0x000000400e0e7810 */ /* 0x000fc40007ffe0ff */
[----:B------:R-:W-:Y:S01]  /*34590*/  SEL R13, RZ, 0x1, P0 ;  /* 0x00000001ff0d7807 */ /* 0x000fe20000000000 */
[----:B------:R-:W-:Y:S01]  /*345a0*/  UIADD3 UR16, UR8, 0x20100, URZ ;  /* 0x0002010008107890 */ /* 0x000fe2000fffe03f */
[----:B------:R-:W-:Y:S02]  /*345b0*/  SEL R11, R11, RZ, P0 ;  /* 0x000000ff0b0b7207 */ /* 0x000fe40000000000 */
[----:B------:R-:W-:Y:S01]  /*345c0*/  UMOV UR8, UR5 ;  /* 0x0000000500087c82 */ /* 0x000fe20008000000 */
[----:B------:R-:W-:Y:S01]  /*345d0*/  LOP3.LUT R2, R2, R13, RZ, 0x3c, !PT ;  /* 0x0000000d02027212 */ /* 0x000fe200078e3cff */
[----:B------:R0:W-:Y:S02]  /*345e0*/  UTMALDG.3D [UR8], [UR6], desc[UR14] ;  /* 0x00000e08060075b4 */ /* 0x0001e40008011000 */
[----:B0-----:R-:W-:Y:S01]  /*345f0*/  UMOV UR8, UR16 ;  /* 0x0000001000087c82 */ /* 0x001fe20008000000 */
[----:B------:R-:W-:Y:S02]  /*34600*/  UMOV UR11, UR19 ;  /* 0x00000013000b7c82 */ /* 0x000fe40008000000 */
[----:B------:R0:W-:Y:S02]  /*34610*/  UTMALDG.3D.MULTICAST [UR8], [UR26], UR25, desc[UR14] ;  /* 0x00000e081a0073b4 */ /* 0x0001e40008011819 */
[----:B0-----:R-:W-:Y:S05]  /*34620*/  @P1 BRA `(.L_x_736) ;  /* 0xfffffffc00381947 */ /* 0x001fea000383ffff */
.L_x_733:
[----:B------:R-:W-:Y:S05]  /*34630*/  BSYNC B1 ;  /* 0x0000000000017941 */ /* 0x000fea0003800000 */
.L_x_732:
[----:B------:R-:W2:Y:S01]  /*34640*/  LDL.LU R13, [R1+0x274] ;  /* 0x00027400010d7983 */ /* 0x000ea20000300800 */
[----:B------:R-:W-:Y:S01]  /*34650*/  LOP3.LUT P2, RZ, R9, 0xff, RZ, 0xc0, !PT ;  /* 0x000000ff09ff7812 */ /* 0x000fe2000784c0ff */
[----:B------:R-:W-:Y:S01]  /*34660*/  IMAD.IADD R6, R7, 0x1, R6 ;  /* 0x0000000107067824 */ /* 0x000fe200078e0206 */
[----:B------:R-:W-:Y:S01]  /*34670*/  ULDC.64 UR6, c[0x0][0x650] ;  /* 0x0001940000067ab9 */ /* 0x000fe20000000a00 */
[----:B------:R-:W3:Y:S01]  /*34680*/  LDL.LU R12, [R1+0x288] ;  /* 0x00028800010c7983 */ /* 0x000ee20000300800 */
[----:B------:R-:W-:Y:S01]  /*34690*/  BSSY B1, `(.L_x_737) ;  /* 0x0000070000017945 */ /* 0x000fe20003800000 */
[----:B------:R-:W-:Y:S01]  /*346a0*/  IMAD.MOV.U32 R4, RZ, RZ, -0x1 ;  /* 0xffffffffff047424 */ /* 0x000fe200078e00ff */
[----:B------:R-:W-:Y:S01]  /*346b0*/  SHF.R.U32.HI R2, RZ, 0x1, R6 ;  /* 0x00000001ff027819 */ /* 0x000fe20000011606 */
[----:B------:R-:W-:Y:S01]  /*346c0*/  IMAD.MOV.U32 R5, RZ, RZ, -0x1 ;  /* 0xffffffffff057424 */ /* 0x000fe200078e00ff */
[----:B------:R-:W-:Y:S01]  /*346d0*/  ISETP.GT.U32.AND P0, PT, R6, 0x1, PT ;  /* 0x000000010600780c */ /* 0x000fe20003f04070 */
[----:B------:R-:W-:Y:S01]  /*346e0*/  IMAD.MOV.U32 R10, RZ, RZ, -0x1 ;  /* 0xffffffffff0a7424 */ /* 0x000fe200078e00ff */
[----:B------:R-:W-:-:S02]  /*346f0*/  LOP3.LUT R2, R2, 0x1, RZ, 0xc0, !PT ;  /* 0x0000000102027812 */ /* 0x000fc400078ec0ff */
[C---:B------:R-:W-:Y:S01]  /*34700*/  ISETP.LT.U32.AND P0, PT, R7.reuse, 0x2, P0 ;  /* 0x000000020700780c */ /* 0x040fe20000701070 */
[----:B------:R-:W0:Y:S01]  /*34710*/  @P2 S2R R3, SR_CgaCtaId ;  /* 0x0000000000032919 */ /* 0x000e220000008800 */
[----:B------:R-:W-:Y:S02]  /*34720*/  ISETP.NE.U32.AND P1, PT, R2, 0x1, PT ;  /* 0x000000010200780c */ /* 0x000fe40003f25070 */
[----:B------:R-:W-:Y:S02]  /*34730*/  @P2 MOV R2, 0x400 ;  /* 0x0000040000022802 */ /* 0x000fe40000000f00 */
[----:B------:R-:W-:Y:S02]  /*34740*/  ISETP.GT.U32.AND P1, PT, R7, 0x1, !P1 ;  /* 0x000000010700780c */ /* 0x000fe40004f24070 */
[----:B------:R-:W-:Y:S02]  /*34750*/  LOP3.LUT R6, R6, 0x1, RZ, 0xc0, !PT ;  /* 0x0000000106067812 */ /* 0x000fe400078ec0ff */
[----:B------:R-:W-:-:S02]  /*34760*/  PRMT R9, RZ, 0x7610, R9 ;  /* 0x00007610ff097816 */ /* 0x000fc40000000009 */
[----:B0-----:R-:W-:Y:S02]  /*34770*/  @P2 LEA R2, R3, R2, 0x18 ;  /* 0x0000000203022211 */ /* 0x001fe400078ec0ff */
[----:B------:R-:W-:Y:S02]  /*34780*/  SEL R3, RZ, 0x1, !P0 ;  /* 0x00000001ff037807 */ /* 0x000fe40004000000 */
[----:B------:R0:W-:Y:S02]  /*34790*/  @P2 SYNCS.ARRIVE.TRANS64.A1T0 RZ, [R2+URZ+0x38], RZ ;  /* 0x000038ff02ff29a7 */ /* 0x0001e4000810003f */
[----:B0-----:R-:W-:-:S04]  /*347a0*/  SEL R2, RZ, 0x1, !P1 ;  /* 0x00000001ff027807 */ /* 0x001fc80004800000 */
[----:B------:R-:W-:Y:S02]  /*347b0*/  LOP3.LUT R0, R2, R0, R3, 0x96, !PT ;  /* 0x0000000002007212 */ /* 0x000fe400078e9603 */
[----:B------:R-:W-:Y:S02]  /*347c0*/  PRMT R2, RZ, 0x7610, R2 ;  /* 0x00007610ff027816 */ /* 0x000fe40000000002 */
[----:B---3--:R-:W-:-:S04]  /*347d0*/  IADD3 R12, P0, R12, UR20, RZ ;  /* 0x000000140c0c7c10 */ /* 0x008fc8000ff1e0ff */
[----:B--2---:R-:W-:Y:S01]  /*347e0*/  IADD3.X R13, R13, UR13, RZ, P0, !PT ;  /* 0x0000000d0d0d7c10 */ /* 0x004fe200087fe4ff */
[----:B------:R0:W-:Y:S01]  /*347f0*/  STL [R1+0x288], R12 ;  /* 0x0002880c01007387 */ /* 0x0001e20000100800 */
[----:B------:R-:W-:-:S03]  /*34800*/  ISETP.GE.U32.AND P0, PT, R12, UR6, PT ;  /* 0x000000060c007c0c */ /* 0x000fc6000bf06070 */
[----:B------:R0:W-:Y:S01]  /*34810*/  STL [R1+0x274], R13 ;  /* 0x0002740d01007387 */ /* 0x0001e20000100800 */
[----:B------:R-:W-:-:S13]  /*34820*/  ISETP.GE.U32.AND.EX P0, PT, R13, UR7, PT, P0 ;  /* 0x000000070d007c0c */ /* 0x000fda000bf06100 */
[----:B0-----:R-:W-:Y:S05]  /*34830*/  @P0 BRA `(.L_x_738) ;  /* 0x0000000400540947 */ /* 0x001fea0003800000 */
[----:B------:R-:W0:Y:S01]  /*34840*/  S2R R8, SR_CTAID.X ;  /* 0x0000000000087919 */ /* 0x000e220000002500 */
[----:B------:R-:W1:Y:S01]  /*34850*/  LDC R15, c[0x0][0x65c] ;  /* 0x00019700ff0f7b82 */ /* 0x000e620000000800 */
[----:B------:R-:W-:Y:S01]  /*34860*/  ULDC UR5, c[0x0][0x150] ;  /* 0x0000540000057ab9 */ /* 0x000fe20000000800 */
[----:B------:R-:W-:Y:S01]  /*34870*/  ULDC.64 UR6, c[0x0][0x628] ;  /* 0x00018a0000067ab9 */ /* 0x000fe20000000a00 */
[----:B------:R-:W2:Y:S01]  /*34880*/  S2R R2, SR_CTAID.Y ;  /* 0x0000000000027919 */ /* 0x000ea20000002600 */
[----:B------:R-:W-:Y:S01]  /*34890*/  ISETP.NE.U32.AND P0, PT, RZ, UR6, PT ;  /* 0x00000006ff007c0c */ /* 0x000fe2000bf05070 */
[----:B------:R-:W-:-:S03]  /*348a0*/  ULDC UR8, c[0x0][0x630] ;  /* 0x00018c0000087ab9 */ /* 0x000fc60000000800 */
[----:B------:R-:W3:Y:S01]  /*348b0*/  LDC R5, c[0x0][0x144] ;  /* 0x00005100ff057b82 */ /* 0x000ee20000000800 */
[----:B------:R-:W-:-:S07]  /*348c0*/  ISETP.NE.AND.EX P0, PT, RZ, UR7, PT, P0 ;  /* 0x00000007ff007c0c */ /* 0x000fce000bf05300 */
[----:B------:R-:W4:Y:S01]  /*348d0*/  LDC R11, c[0x0][0x148] ;  /* 0x00005200ff0b7b82 */ /* 0x000f220000000800 */
[----:B-1----:R-:W-:Y:S02]  /*348e0*/  ISETP.NE.AND P3, PT, R15, 0x1, PT ;  /* 0x000000010f00780c */ /* 0x002fe40003f65270 */
[----:B0-----:R-:W-:Y:S02]  /*348f0*/  I2FP.F32.U32 R3, R8 ;  /* 0x0000000800037245 */ /* 0x001fe40000201000 */
[----:B--2---:R-:W-:-:S03]  /*34900*/  I2FP.F32.U32 R4, R2 ;  /* 0x0000000200047245 */ /* 0x004fc60000201000 */
[----:B------:R-:W-:Y:S01]  /*34910*/  FMUL R3, R3, UR5 ;  /* 0x0000000503037c20 */ /* 0x000fe20008400000 */
[----:B------:R-:W-:Y:S02]  /*34920*/  ULDC UR5, c[0x0][0x154] ;  /* 0x0000550000057ab9 */ /* 0x000fe40000000800 */
[----:B------:R-:W-:-:S03]  /*34930*/  FMUL R10, R4, UR5 ;  /* 0x00000005040a7c20 */ /* 0x000fc60008400000 */
[----:B------:R-:W0:Y:S08]  /*34940*/  F2I.U32.TRUNC.NTZ R3, R3 ;  /* 0x0000000300037305 */ /* 0x000e30000020f000 */
[----:B------:R-:W1:Y:S01]  /*34950*/  F2I.U32.TRUNC.NTZ R10, R10 ;  /* 0x0000000a000a7305 */ /* 0x000e62000020f000 */
[----:B0-----:R-:W-:Y:S02]  /*34960*/  IMAD.MOV R4, RZ, RZ, -R3 ;  /* 0x000000ffff047224 */ /* 0x001fe400078e0a03 */
[----:B------:R-:W-:-:S02]  /*34970*/  IMAD.MOV.U32 R3, RZ, RZ, R13 ;  /* 0x000000ffff037224 */ /* 0x000fc400078e000d */
[----:B---3--:R-:W-:Y:S01]  /*34980*/  IMAD R8, R5, R4, R8 ;  /* 0x0000000405087224 */ /* 0x008fe200078e0208 */
[----:B-1----:R-:W-:-:S05]  /*34990*/  IADD3 R4, -R10, RZ, RZ ;  /* 0x000000ff0a047210 */ /* 0x002fca0007ffe1ff */
[----:B----4-:R-:W-:Y:S02]  /*349a0*/  @P3 IMAD R8, R11, R4, R2 ;  /* 0x000000040b083224 */ /* 0x010fe400078e0202 */
[----:B------:R-:W-:Y:S01]  /*349b0*/  IMAD.MOV.U32 R2, RZ, RZ, R12 ;  /* 0x000000ffff027224 */ /* 0x000fe200078e000c */
[----:B------:R-:W-:Y:S06]  /*349c0*/  @!P0 BRA `(.L_x_739) ;  /* 0x0000000000288947 */ /* 0x000fec0003800000 */
[----:B------:R-:W-:Y:S02]  /*349d0*/  ULDC UR5, c[0x0][0x634] ;  /* 0x00018d0000057ab9 */ /* 0x000fe40000000800 */
[----:B------:R-:W-:-:S05]  /*349e0*/  IADD3 R3, P0, R12, UR5, RZ ;  /* 0x000000050c037c10 */ /* 0x000fca000ff1e0ff */
[----:B------:R-:W-:-:S04]  /*349f0*/  IMAD.X R11, RZ, RZ, R13, P0 ;  /* 0x000000ffff0b7224 */ /* 0x000fc800000e060d */
[----:B------:R-:W-:-:S04]  /*34a00*/  IMAD.WIDE.U32 R4, R11, UR6, RZ ;  /* 0x000000060b047c25 */ /* 0x000fc8000f8e00ff */
[----:B------:R-:W-:-:S04]  /*34a10*/  IMAD.WIDE.U32 R4, P0, R3, UR7, R4 ;  /* 0x0000000703047c25 */ /* 0x000fc8000f800004 */
[----:B------:R-:W-:-:S04]  /*34a20*/  IMAD.WIDE.U32 R2, R3, UR6, RZ ;  /* 0x0000000603027c25 */ /* 0x000fc8000f8e00ff */
[----:B------:R-:W-:Y:S01]  /*34a30*/  IMAD.MOV.U32 R2, RZ, RZ, R5 ;  /* 0x000000ffff027224 */ /* 0x000fe200078e0005 */
[----:B------:R-:W-:Y:S01]  /*34a40*/  IADD3 RZ, P1, R3, R4, RZ ;  /* 0x0000000403ff7210 */ /* 0x000fe20007f3e0ff */
[----:B------:R-:W-:-:S04]  /*34a50*/  IMAD.X R3, RZ, RZ, RZ, P0 ;  /* 0x000000ffff037224 */ /* 0x000fc800000e06ff */
[----:B------:R-:W-:-:S08]  /*34a60*/  IMAD.WIDE.U32.X R2, R11, UR7, R2, P1 ;  /* 0x000000070b027c25 */ /* 0x000fd000088e0402 */
.L_x_739:
[--C-:B------:R-:W-:Y:S01]  /*34a70*/  SHF.R.U64 R10, R2, UR8, R3.reuse ;  /* 0x00000008020a7c19 */ /* 0x100fe20008001203 */
[----:B------:R-:W-:Y:S01]  /*34a80*/  ULDC.64 UR6, c[0x0][0x620] ;  /* 0x0001880000067ab9 */ /* 0x000fe20000000a00 */
[----:B------:R-:W-:Y:S01]  /*34a90*/  SHF.R.U32.HI R2, RZ, UR8, R3 ;  /* 0x00000008ff027c19 */ /* 0x000fe20008011603 */
[----:B------:R-:W-:Y:S01]  /*34aa0*/  IMAD.MOV.U32 R3, RZ, RZ, R13 ;  /* 0x000000ffff037224 */ /* 0x000fe200078e000d */
[----:B------:R-:W-:Y:S01]  /*34ab0*/  IADD3 R11, P0, RZ, -R10, RZ ;  /* 0x8000000aff0b7210 */ /* 0x000fe20007f1e0ff */
[----:B------:R-:W-:-:S03]  /*34ac0*/  ULDC UR5, c[0x0][0x618] ;  /* 0x0001860000057ab9 */ /* 0x000fc60000000800 */
[----:B------:R-:W-:-:S05]  /*34ad0*/  IADD3.X R2, RZ, ~R2, RZ, P0, !PT ;  /* 0x80000002ff027210 */ /* 0x000fca00007fe4ff */
[----:B------:R-:W-:-:S04]  /*34ae0*/  IMAD R2, R2, UR6, RZ ;  /* 0x0000000602027c24 */ /* 0x000fc8000f8e02ff */
[----:B------:R-:W-:Y:S02]  /*34af0*/  IMAD R5, R11, UR7, R2 ;  /* 0x000000070b057c24 */ /* 0x000fe4000f8e0202 */
[----:B------:R-:W-:-:S04]  /*34b00*/  IMAD.MOV.U32 R2, RZ, RZ, R12 ;  /* 0x000000ffff027224 */ /* 0x000fc800078e000c */
[----:B------:R-:W-:Y:S01]  /*34b10*/  IMAD.WIDE.U32 R2, R11, UR6, R2 ;  /* 0x000000060b027c25 */ /* 0x000fe2000f8e0002 */
[----:B------:R-:W-:Y:S02]  /*34b20*/  ULDC.64 UR6, c[0x0][0x640] ;  /* 0x0001900000067ab9 */ /* 0x000fe40000000a00 */
[----:B------:R-:W-:Y:S01]  /*34b30*/  ISETP.NE.U32.AND P0, PT, RZ, UR6, PT ;  /* 0x00000006ff007c0c */ /* 0x000fe2000bf05070 */
[----:B------:R-:W-:-:S03]  /*34b40*/  IMAD.IADD R3, R3, 0x1, R5 ;  /* 0x0000000103037824 */ /* 0x000fc600078e0205 */
[----:B------:R-:W-:Y:S02]  /*34b50*/  ISETP.NE.AND.EX P0, PT, RZ, UR7, PT, P0 ;  /* 0x00000007ff007c0c */ /* 0x000fe4000bf05300 */
[--C-:B------:R-:W-:Y:S02]  /*34b60*/  SHF.R.U64 R11, R2, UR5, R3.reuse ;  /* 0x00000005020b7c19 */ /* 0x100fe40008001203 */
[----:B------:R-:W-:Y:S01]  /*34b70*/  SHF.R.U32.HI R2, RZ, UR5, R3 ;  /* 0x00000005ff027c19 */ /* 0x000fe20008011603 */
[----:B------:R-:W-:-:S03]  /*34b80*/  ULDC UR5, c[0x0][0x608] ;  /* 0x0001820000057ab9 */ /* 0x000fc60000000800 */
[--C-:B------:R-:W-:Y:S02]  /*34b90*/  SHF.R.U64 R12, R11, UR5, R2.reuse ;  /* 0x000000050b0c7c19 */ /* 0x100fe40008001202 */
[----:B------:R-:W-:Y:S01]  /*34ba0*/  SHF.R.U32.HI R3, RZ, UR5, R2 ;  /* 0x00000005ff037c19 */ /* 0x000fe20008011602 */
[----:B------:R-:W-:-:S03]  /*34bb0*/  ULDC UR5, c[0x0][0x658] ;  /* 0x0001960000057ab9 */ /* 0x000fc60000000800 */
[--C-:B------:R-:W-:Y:S02]  /*34bc0*/  SHF.R.U64 R13, R12, UR5, R3.reuse ;  /* 0x000000050c0d7c19 */ /* 0x100fe40008001203 */
[----:B------:R-:W-:-:S03]  /*34bd0*/  SHF.R.U32.HI R3, RZ, UR5, R3 ;  /* 0x00000005ff037c19 */ /* 0x000fc60008011603 */
        /* <DEDUP_REMOVED lines=9> */
[----:B------:R-:W-:Y:S02]  /*34c70*/  IADD3 RZ, P1, R3, R4, RZ ;  /* 0x0000000403ff7210 */ /* 0x000fe40007f3e0ff */
[----:B------:R-:W-:-:S03]  /*34c80*/  IADD3.X R3, RZ, RZ, RZ, P0, !PT ;  /* 0x000000ffff037210 */ /* 0x000fc600007fe4ff */
[----:B------:R-:W-:-:S08]  /*34c90*/  IMAD.WIDE.U32.X R2, R14, UR7, R2, P1 ;  /* 0x000000070e027c25 */ /* 0x000fd000088e0402 */
.L_x_740:
[----:B------:R-:W-:Y:S01]  /*34ca0*/  ULDC UR5, c[0x0][0x648] ;  /* 0x0001920000057ab9 */ /* 0x000fe20000000800 */
[----:B------:R-:W-:Y:S02]  /*34cb0*/  LOP3.LUT R12, R12, UR17, RZ, 0xc0, !PT ;  /* 0x000000110c0c7c12 */ /* 0x000fe4000f8ec0ff */
[----:B------:R-:W-:Y:S01]  /*34cc0*/  SHF.R.U64 R3, R2, UR5, R3 ;  /* 0x0000000502037c19 */ /* 0x000fe20008001203 */
[----:B------:R-:W-:-:S04]  /*34cd0*/  ULDC UR5, c[0x0][0x638] ;  /* 0x00018e0000057ab9 */ /* 0x000fc80000000800 */
[----:B------:R-:W-:Y:S02]  /*34ce0*/  IMAD.MOV R2, RZ, RZ, -R3 ;  /* 0x000000ffff027224 */ /* 0x000fe400078e0a03 */
[----:B------:R-:W-:Y:S02]  /*34cf0*/  IMAD R5, R3, UR18, R12 ;  /* 0x0000001203057c24 */ /* 0x000fe4000f8e020c */
[----:B------:R-:W-:Y:S01]  /*34d00*/  IMAD R13, R2, UR5, R13 ;  /* 0x00000005020d7c24 */ /* 0x000fe2000f8e020d */
[----:B------:R-:W-:Y:S01]  /*34d10*/  ULDC UR5, c[0x0][0x610] ;  /* 0x0001840000057ab9 */ /* 0x000fe20000000800 */
[----:B------:R-:W-:Y:S01]  /*34d20*/  LOP3.LUT R2, R11, UR4, RZ, 0xc0, !PT ;  /* 0x000000040b027c12 */ /* 0x000fe2000f8ec0ff */
[----:B------:R-:W-:Y:S01]  /*34d30*/  IMAD R8, R5, UR5, R8 ;  /* 0x0000000505087c24 */ /* 0x000fe2000f8e0208 */
[----:B------:R-:W-:-:S03]  /*34d40*/  ULDC UR5, c[0x0][0x600] ;  /* 0x0001800000057ab9 */ /* 0x000fc60000000800 */
[----:B------:R-:W-:Y:S02]  /*34d50*/  IMAD R13, R13, UR5, R2 ;  /* 0x000000050d0d7c24 */ /* 0x000fe4000f8e0202 */
[----:B------:R-:W-:-:S03]  /*34d60*/  IMAD.MOV.U32 R2, RZ, RZ, 0x1 ;  /* 0x00000001ff027424 */ /* 0x000fc600078e00ff */
[----:B------:R-:W-:Y:S02]  /*34d70*/  SEL R5, R13, R8, !P3 ;  /* 0x000000080d057207 */ /* 0x000fe40005800000 */
[----:B------:R-:W-:-:S07]  /*34d80*/  SEL R4, R8, R13, !P3 ;  /* 0x0000000d08047207 */ /* 0x000fce0005800000 */
.L_x_738:
[----:B------:R-:W-:Y:S05]  /*34d90*/  BSYNC B1 ;  /* 0x0000000000017941 */ /* 0x000fea0003800000 */
.L_x_737:
[----:B------:R-:W-:-:S13]  /*34da0*/  LOP3.LUT P0, RZ, R2, 0xff, RZ, 0xc0, !PT ;  /* 0x000000ff02ff7812 */ /* 0x000fda000780c0ff */
[----:B------:R-:W-:Y:S05]  /*34db0*/  @P0 BRA `(.L_x_741) ;  /* 0xfffffff4001c0947 */ /* 0x000fea000383ffff */
[----:B------:R-:W-:Y:S05]  /*34dc0*/  BSYNC B0 ;  /* 0x0000000000007941 */ /* 0x000fea0003800000 */
.L_x_730:
[----:B------:R-:W-:-:S03]  /*34dd0*/  UMOV UR5, 0xffffffff ;  /* 0xffffffff00057882 */ /* 0x000fc60000000000 */
[----:B------:R-:W-:Y:S05]  /*34de0*/  BRA.DIV UR5, `(.L_x_742) ;  /* 0x0000000205dc7947 */ /* 0x000fea000b800000 */
[----:B------:R-:W-:-:S13]  /*34df0*/  ELECT P6, URZ, PT ;  /* 0x00000000003f782f */ /* 0x000fda00038c0000 */
.L_x_754:
[----:B------:R-:W-:Y:S04]  /*34e00*/  BSSY B0, `(.L_x_743) ;  /* 0x000001c000007945 */ /* 0x000fe80003800000 */
[----:B------:R-:W-:Y:S05]  /*34e10*/  @!P6 BRA `(.L_x_744) ;  /* 0x000000000068e947 */ /* 0x000fea0003800000 */
[----:B------:R-:W2:Y:S02]  /*34e20*/  LDL R2, [R1+0x264] ;  /* 0x0002640001027983 */ /* 0x000ea40000100800 */
[----:B--2---:R-:W-:-:S13]  /*34e30*/  R2UR UR5, R2 ;  /* 0x00000000020572ca */ /* 0x004fda00000e0000 */
[----:B------:R-:W-:-:S04]  /*34e40*/  ULOP3.LUT UR5, UR5, 0x2, URZ, 0xfc, !UPT ;  /* 0x0000000205057892 */ /* 0x000fc8000f8efc3f */
[----:B------:R-:W-:-:S06]  /*34e50*/  UISETP.NE.AND UP0, UPT, UR5, 0x3, UPT ;  /* 0x000000030500788c */ /* 0x000fcc000bf05270 */
[----:B------:R-:W-:-:S13]  /*34e60*/  PLOP3.LUT P0, PT, PT, PT, UP0, 0x80, 0x0 ;  /* 0x000000000000781c */ /* 0x000fda0003f0f008 */
[----:B------:R-:W-:Y:S05]  /*34e70*/  @!P0 BRA `(.L_x_745) ;  /* 0x0000000000048947 */ /* 0x000fea0003800000 */
[----:B------:R-:W-:Y:S01]  /*34e80*/  BPT.TRAP 0x1 ;  /* 0x000000040000795c */ /* 0x000fe20000300000 */
.L_x_745:
[----:B------:R-:W0:Y:S01]  /*34e90*/  S2R R3, SR_CgaCtaId ;  /* 0x0000000000037919 */ /* 0x000e220000008800 */
[----:B------:R-:W-:-:S04]  /*34ea0*/  MOV R2, 0x400 ;  /* 0x0000040000027802 */ /* 0x000fc80000000f00 */
[----:B0-----:R-:W-:Y:S02]  /*34eb0*/  LEA R3, R3, R2, 0x18 ;  /* 0x0000000203037211 */ /* 0x001fe400078ec0ff */
[----:B------:R-:W-:-:S03]  /*34ec0*/  SHF.L.U32 R2, R0, 0x1f, RZ ;  /* 0x0000001f00027819 */ /* 0x000fc600000006ff */
[----:B------:R-:W-:-:S04]  /*34ed0*/  VIADD R3, R3, 0x10 ;  /* 0x0000001003037836 */ /* 0x000fc80000000000 */
[----:B------:R-:W-:-:S04]  /*34ee0*/  IMAD R5, R6, 0x8, R3 ;  /* 0x0000000806057824 */ /* 0x000fc800078e0203 */
[----:B------:R-:W0:Y:S02]  /*34ef0*/  SYNCS.PHASECHK.TRANS64.TRYWAIT P0, [R5+URZ], R2 ;  /* 0x00000002050075a7 */ /* 0x000e24000800017f */
[----:B0-----:R-:W-:Y:S05]  /*34f00*/  @!P0 BRA `(.L_x_746) ;  /* 0x0000000000b48947 */ /* 0x001fea0003800000 */
.L_x_755:
[----:B------:R-:W-:-:S04]  /*34f10*/  IADD3 R6, R6, 0x1, RZ ;  /* 0x0000000106067810 */ /* 0x000fc80007ffe0ff */
[----:B------:R-:W-:-:S04]  /*34f20*/  ISETP.NE.AND P0, PT, R6, 0x2, PT ;  /* 0x000000020600780c */ /* 0x000fc80003f05270 */
[----:B0-----:R-:W-:Y:S02]  /*34f30*/  SEL R5, RZ, 0x1, P0 ;  /* 0x00000001ff057807 */ /* 0x001fe40000000000 */
[----:B------:R-:W-:Y:S02]  /*34f40*/  SEL R6, R6, RZ, P0 ;  /* 0x000000ff06067207 */ /* 0x000fe40000000000 */
[----:B------:R-:W-:-:S03]  /*34f50*/  LOP3.LUT R0, R0, R5, RZ, 0x3c, !PT ;  /* 0x0000000500007212 */ /* 0x000fc600078e3cff */
[----:B------:R-:W-:Y:S01]  /*34f60*/  IMAD R3, R6, 0x8, R3 ;  /* 0x0000000806037824 */ /* 0x000fe200078e0203 */
[----:B------:R-:W-:-:S07]  /*34f70*/  SHF.L.U32 R0, R0, 0x1f, RZ ;  /* 0x0000001f00007819 */ /* 0x000fce00000006ff */
.L_x_747:
[----:B0-----:R0:W1:Y:S02]  /*34f80*/  SYNCS.PHASECHK.TRANS64.TRYWAIT P0, [R3+URZ], R0 ;  /* 0x00000000030075a7 */ /* 0x001064000800017f */
[----:B-1----:R-:W-:Y:S05]  /*34f90*/  @!P0 NANOSLEEP.SYNCS 0x989680 ;  /* 0x009896800000895d */ /* 0x002fea0003900000 */
[----:B------:R-:W1:Y:S02]  /*34fa0*/  @!P0 SYNCS.PHASECHK.TRANS64 P0, [R3+URZ], R0 ;  /* 0x00000000030085a7 */ /* 0x000e64000800007f */
[----:B-1----:R-:W-:Y:S05]  /*34fb0*/  @!P0 BRA `(.L_x_747) ;  /* 0xfffffffc00f08947 */ /* 0x002fea000383ffff */
.L_x_744:
[----:B------:R-:W-:Y:S05]  /*34fc0*/  BSYNC B0 ;  /* 0x0000000000007941 */ /* 0x000fea0003800000 */
.L_x_743:
[----:B------:R-:W-:Y:S05]  /*34fd0*/  EXIT ;  /* 0x000000000000794d */ /* 0x000fea0003800000 */
.L_x_21:
[----:B--2---:R2:W3:Y:S02]  /*34fe0*/  SYNCS.PHASECHK.TRANS64.TRYWAIT P1, [R3+URZ], R0 ;  /* 0x00000000030075a7 */ /* 0x0044e4000802017f */
[----:B---3--:R-:W-:Y:S05]  /*34ff0*/  @!P1 NANOSLEEP.SYNCS 0x989680 ;  /* 0x009896800000995d */ /* 0x008fea0003900000 */
[----:B------:R-:W3:Y:S02]  /*35000*/  @!P1 SYNCS.PHASECHK.TRANS64 P1, [R3+URZ], R0 ;  /* 0x00000000030095a7 */ /* 0x000ee4000802007f */
[----:B---3--:R-:W-:Y:S05]  /*35010*/  @!P1 BRA `(.L_x_21) ;  /* 0xfffffffc00f09947 */ /* 0x008fea000383ffff */
[----:B------:R-:W-:Y:S05]  /*35020*/  BRA `(.L_x_20) ;  /* 0xfffffcc400907947 */ /* 0x000fea000383ffff */
.L_x_26:
[----:B--2---:R-:W-:-:S04]  /*35030*/  IMAD.U32 R6, RZ, RZ, UR4 ;  /* 0x00000004ff067e24 */ /* 0x004fc8000f8e00ff */
[----:B------:R2:W3:Y:S03]  /*35040*/  SYNCS.PHASECHK.TRANS64.TRYWAIT P1, [R6+URZ], R0 ;  /* 0x00000000060075a7 */ /* 0x0004e6000802017f */
[----:B---3--:R-:W-:Y:S05]  /*35050*/  @!P1 NANOSLEEP.SYNCS 0x989680 ;  /* 0x009896800000995d */ /* 0x008fea0003900000 */
[----:B------:R-:W3:Y:S02]  /*35060*/  @!P1 SYNCS.PHASECHK.TRANS64 P1, [R6+URZ], R0 ;  /* 0x00000000060095a7 */ /* 0x000ee4000802007f */
[----:B---3--:R-:W-:Y:S05]  /*35070*/  @!P1 BRA `(.L_x_26) ;  /* 0xfffffffc00ec9947 */ /* 0x008fea000383ffff */
[----:B------:R-:W-:Y:S05]  /*35080*/  BRA `(.L_x_25) ;  /* 0xfffffd5800847947 */ /* 0x000fea000383ffff */
.L_x_731:
[----:B------:R-:W-:Y:S01]  /*35090*/  BSSY B1, `(.L_x_748) ;  /* 0x0000006000017945 */ /* 0x000fe20003800000 */
[----:B------:R-:W-:-:S07]  /*350a0*/  IMAD.MOV.U32 R15, RZ, RZ, -0x1 ;  /* 0xffffffffff0f7424 */ /* 0x000fce00078e00ff */
[----:B------:R-:W-:Y:S05]  /*350b0*/  WARPSYNC.COLLECTIVE R15, `(.L_x_749) ;  /* 0x000000000f0c7348 */ /* 0x000fea0003c00000 */
[----:B------:R-:W-:Y:S02]  /*350c0*/  ELECT P6, UR62, PT ;  /* 0x00000000003e782f */ /* 0x000fe400038c0000 */
[----:B------:R-:W-:Y:S01]  /*350d0*/  MOV R14, UR62 ;  /* 0x0000003e000e7c02 */ /* 0x000fe20008000f00 */
[----:B------:R-:W-:Y:S10]  /*350e0*/  ENDCOLLECTIVE ;  /* 0x000000000000791b */ /* 0x000ff40003800000 */
.L_x_749:
[----:B------:R-:W-:Y:S05]  /*350f0*/  BSYNC B1 ;  /* 0x0000000000017941 */ /* 0x000fea0003800000 */
.L_x_748:
[----:B------:R-:W-:Y:S05]  /*35100*/  BRA `(.L_x_750) ;  /* 0xfffffff000547947 */ /* 0x000fea000383ffff */
.L_x_734:
[----:B0-----:R0:W1:Y:S02]  /*35110*/  SYNCS.PHASECHK.TRANS64.TRYWAIT P0, [R12+URZ+0x10], R13 ;  /* 0x0000100d0c0075a7 */ /* 0x001064000800017f */
[----:B-1----:R-:W-:Y:S05]  /*35120*/  @!P0 NANOSLEEP.SYNCS 0x989680 ;  /* 0x009896800000895d */ /* 0x002fea0003900000 */
[----:B------:R-:W1:Y:S02]  /*35130*/  @!P0 SYNCS.PHASECHK.TRANS64 P0, [R12+URZ+0x10], R13 ;  /* 0x0000100d0c0085a7 */ /* 0x000e64000800007f */
[----:B-1----:R-:W-:Y:S05]  /*35140*/  @!P0 BRA `(.L_x_734) ;  /* 0xfffffffc00f08947 */ /* 0x002fea000383ffff */
[----:B------:R-:W-:Y:S05]  /*35150*/  BRA `(.L_x_751) ;  /* 0xfffffff000887947 */ /* 0x000fea000383ffff */
.L_x_742:
[----:B------:R-:W-:Y:S01]  /*35160*/  BSSY B0, `(.L_x_752) ;  /* 0x0000006000007945 */ /* 0x000fe20003800000 */
[----:B------:R-:W-:-:S07]  /*35170*/  IMAD.MOV.U32 R15, RZ, RZ, -0x1 ;  /* 0xffffffffff0f7424 */ /* 0x000fce00078e00ff */
[----:B------:R-:W-:Y:S05]  /*35180*/  WARPSYNC.COLLECTIVE R15, `(.L_x_753) ;  /* 0x000000000f0c7348 */ /* 0x000fea0003c00000 */
[----:B------:R-:W-:Y:S02]  /*35190*/  ELECT P6, UR62, PT ;  /* 0x00000000003e782f */ /* 0x000fe400038c0000 */
[----:B------:R-:W-:Y:S01]  /*351a0*/  MOV R14, UR62 ;  /* 0x0000003e000e7c02 */ /* 0x000fe20008000f00 */
[----:B------:R-:W-:Y:S10]  /*351b0*/  ENDCOLLECTIVE ;  /* 0x000000000000791b */ /* 0x000ff40003800000 */
.L_x_753:
[----:B------:R-:W-:Y:S05]  /*351c0*/  BSYNC B0 ;  /* 0x0000000000007941 */ /* 0x000fea0003800000 */
.L_x_752:
[----:B------:R-:W-:Y:S05]  /*351d0*/  BRA `(.L_x_754) ;  /* 0xfffffffc00087947 */ /* 0x000fea000383ffff */
.L_x_746:
[----:B0-----:R0:W1:Y:S02]  /*351e0*/  SYNCS.PHASECHK.TRANS64.TRYWAIT P0, [R5+URZ], R2 ;  /* 0x00000002050075a7 */ /* 0x001064000800017f */
[----:B-1----:R-:W-:Y:S05]  /*351f0*/  @!P0 NANOSLEEP.SYNCS 0x989680 ;  /* 0x009896800000895d */ /* 0x002fea0003900000 */
[----:B------:R-:W1:Y:S02]  /*35200*/  @!P0 SYNCS.PHASECHK.TRANS64 P0, [R5+URZ], R2 ;  /* 0x00000002050085a7 */ /* 0x000e64000800007f */
[----:B-1----:R-:W-:Y:S05]  /*35210*/  @!P0 BRA `(.L_x_746) ;  /* 0xfffffffc00f08947 */ /* 0x002fea000383ffff */
[----:B------:R-:W-:Y:S05]  /*35220*/  BRA `(.L_x_755) ;  /* 0xfffffffc00387947 */ /* 0x000fea000383ffff */
.L_x_756:
[----:B------:R-:W-:-:S00]  /*35230*/  BRA `(.L_x_756) ;  /* 0xfffffffc00fc7947 */ /* 0x000fc0000383ffff */
[----:B------:R-:W-:-:S00]  /*35240*/  NOP ;  /* 0x0000000000007918 */ /* 0x000fc00000000000 */
        /* <DEDUP_REMOVED lines=11> */
.L_x_757:


//--------------------- .nv.global.init           --------------------------
	.section	.nv.global.init,"aw",@progbits
.nv.global.init:
	.type		$str$22,@object
	.size		$str$22,($str$23 - $str$22)
$str$22:
        /*0000*/ 	.byte	0x6b, 0x5f, 0x74, 0x69, 0x6c, 0x65, 0x5f, 0x63, 0x6f, 0x75, 0x6e, 0x74, 0x20, 0x3e, 0x3d, 0x20
        /*0010*/ 	.byte	0x31, 0x00
	.type		$str$23,@object
	.size		$str$23,(__unnamed_1 - $str$23)
$str$23:
        /*0012*/ 	.byte	0x2f, 0x74, 0x6d, 0x70, 0x2f, 0x63, 0x75, 0x74, 0x6c, 0x61, 0x73, 0x73, 0x5f, 0x73, 0x77, 0x65
        /*0022*/ 	.byte	0x65, 0x70, 0x5f, 0x73, 0x72, 0x63, 0x2f, 0x69, 0x6e, 0x63, 0x6c, 0x75, 0x64, 0x65, 0x2f, 0x63
        /*0032*/ 	.byte	0x75, 0x74, 0x6c, 0x61, 0x73, 0x73, 0x2f, 0x67, 0x65, 0x6d, 0x6d, 0x2f, 0x63, 0x6f, 0x6c, 0x6c
        /*0042*/ 	.byte	0x65, 0x63, 0x74, 0x69, 0x76, 0x65, 0x2f, 0x73, 0x6d, 0x39, 0x30, 0x5f, 0x6d, 0x6d, 0x61, 0x5f
        /*0052*/ 	.byte	0x74, 0x6d, 0x61, 0x5f, 0x67, 0x6d, 0x6d, 0x61, 0x5f, 0x73, 0x73, 0x5f, 0x77, 0x61, 0x72, 0x70
        /*0062*/ 	.byte	0x73, 0x70, 0x65, 0x63, 0x69, 0x61, 0x6c, 0x69, 0x7a, 0x65, 0x64, 0x2e, 0x68, 0x70, 0x70, 0x00
	.type		__unnamed_1,@object
	.size		__unnamed_1,(.L_0 - __unnamed_1)
__unnamed_1:
        /* <DEDUP_REMOVED lines=182> */
.L_0:


//--------------------- .nv.shared._ZN7cutlass13device_kernelINS_4gemm6kernel13GemmUniversalIN4cute5tupleIJiiiiEEENS1_10collective13CollectiveMmaINS1_34MainloopSm90TmaGmmaWarpSpecializedILi2ENS5_IJNS4_1CILi2EEENSA_ILi1EEESC_EEENS1_35KernelTmaWarpSpecializedCooperativeEEENS5_IJNSA_ILi512EEENSA_ILi176EEENSA_ILi64EEEEEENS_10bfloat16_tENS5_IJlSC_lEEESK_SL_NS4_8TiledMMAINS4_8MMA_AtomIJNS4_4SM904GMMA27MMA_64x16x16_F32BF16BF16_SSILNSP_5MajorE0ELSR_0ELNSP_7ScaleInE1ELSS_1EEEEEENS4_6LayoutISD_NS5_IJSC_NSA_ILi0EEESW_EEEEENS5_IJNS4_10UnderscoreESZ_SZ_EEEEENS4_13SM90_TMA_LOADENS4_14ComposedLayoutINS4_7SwizzleILi3ELi4ELi3EEENS4_18smem_ptr_flag_bitsILi16EEENSV_INS5_IJNSA_ILi8EEESI_EEENS5_IJSI_SC_EEEEEEEvNS4_8identityENS4_23SM90_TMA_LOAD_MULTICASTES1C_vS1D_EENS_8epilogue10collective6detail29Sm90TmaWarpSpecializedAdapterINS1H_15DefaultEpilogueISK_SL_SL_NS1G_6thread17LinearCombinationISK_Li1EffLNS1L_9ScaleType4KindE0ELNS_15FloatRoundStyleE2ESK_EENS1_15EpilogueDefaultEEEEEvvEEEEvNT_6ParamsE --------------------------
	.section	.nv.shared._ZN7cutlass13device_kernelINS_4gemm6kernel13GemmUniversalIN4cute5tupleIJiiiiEEENS1_10collective13CollectiveMmaINS1_34MainloopSm90TmaGmmaWarpSpecializedILi2ENS5_IJNS4_1CILi2EEENSA_ILi1EEESC_EEENS1_35KernelTmaWarpSpecializedCooperativeEEENS5_IJNSA_ILi512EEENSA_ILi176EEENSA_ILi64EEEEEENS_10bfloat16_tENS5_IJlSC_lEEESK_SL_NS4_8TiledMMAINS4_8MMA_AtomIJNS4_4SM904GMMA27MMA_64x16x16_F32BF16BF16_SSILNSP_5MajorE0ELSR_0ELNSP_7ScaleInE1ELSS_1EEEEEENS4_6LayoutISD_NS5_IJSC_NSA_ILi0EEESW_EEEEENS5_IJNS4_10UnderscoreESZ_SZ_EEEEENS4_13SM90_TMA_LOADENS4_14ComposedLayoutINS4_7SwizzleILi3ELi4ELi3EEENS4_18smem_ptr_flag_bitsILi16EEENSV_INS5_IJNSA_ILi8EEESI_EEENS5_IJSI_SC_EEEEEEEvNS4_8identityENS4_23SM90_TMA_LOAD_MULTICASTES1C_vS1D_EENS_8epilogue10collective6detail29Sm90TmaWarpSpecializedAdapterINS1H_15DefaultEpilogueISK_SL_SL_NS1G_6thread17LinearCombinationISK_Li1EffLNS1L_9ScaleType4KindE0ELNS_15FloatRoundStyleE2ESK_EENS1_15EpilogueDefaultEEEEEvvEEEEvNT_6ParamsE,"aw",@nobits
	.sectionflags	@""
	.align	16
	.zero		1024


//--------------------- .nv.shared.reserved.0     --------------------------
	.section	.nv.shared.reserved.0,"aw",@nobits
	.weak		__nv_reservedSMEM_offset_0_alias
	.size		__nv_reservedSMEM_offset_0_alias, 0, 0
	.other		__nv_reservedSMEM_offset_0_alias,@"STO_CUDA_RESERVED_SHARED STV_DEFAULT"
__nv_reservedSMEM_offset_0_alias:
	.zero		0


//--------------------- .nv.global                --------------------------
	.section	.nv.global,"aw",@nobits
.nv.global:
	.type		_ZN39_INTERNAL_daf70963_4_k_cu_12349535_84814cute1_E,@object
	.size		_ZN39_INTERNAL_daf70963_4_k_cu_12349535_84814cute1_E,(_ZN39_INTERNAL_daf70963_4_k_cu_12349535_84814cuda3std3__45__cpo6cbeginE - _ZN39_INTERNAL_daf70963_4_k_cu_12349535_84814cute1_E)
_ZN39_INTERNAL_daf70963_4_k_cu_12349535_84814cute1_E:
	.zero		1
	.type		_ZN39_INTERNAL_daf70963_4_k_cu_12349535_84814cuda3std3__45__cpo6cbeginE,@object
	.size		_ZN39_INTERNAL_daf70963_4_k_cu_12349535_84814cuda3std3__45__cpo6cbeginE,(_ZN39_INTERNAL_daf70963_4_k_cu_12349535_84814cuda3std3__48in_placeE - _ZN39_INTERNAL_daf70963_4_k_cu_12349535_84814cuda3std3__45__cpo6cbeginE)
_ZN39_INTERNAL_daf70963_4_k_cu_12349535_84814cuda3std3__45__cpo6cbeginE:
	.zero		1
	.type		_ZN39_INTERNAL_daf70963_4_k_cu_12349535_84814cuda3std3__48in_placeE,@object
	.size		_ZN39_INTERNAL_daf70963_4_k_cu_12349535_84814cuda3std3__48in_placeE,(_ZN39_INTERNAL_daf70963_4_k_cu_12349535_84814cuda3std6ranges3__45__cpo9iter_moveE - _ZN39_INTERNAL_daf70963_4_k_cu_12349535_84814cuda3std3__48in_placeE)
_ZN39_INTERNAL_daf70963_4_k_cu_12349535_84814cuda3std3__48in_placeE:
	.zero		1
	.type		_ZN39_INTERNAL_daf70963_4_k_cu_12349535_84814cuda3std6ranges3__45__cpo9iter_moveE,@object
	.size		_ZN39_INTERNAL_daf70963_4_k_cu_12349535_84814cuda3std6ranges3__45__cpo9iter_moveE,(_ZN39_INTERNAL_daf70963_4_k_cu_12349535_84814cuda3std3__45__cpo5beginE - _ZN39_INTERNAL_daf70963_4_k_cu_12349535_84814cuda3std6ranges3__45__cpo9iter_moveE)
_ZN39_INTERNAL_daf70963_4_k_cu_12349535_84814cuda3std6ranges3__45__cpo9iter_moveE:
	.zero		1
	.type		_ZN39_INTERNAL_daf70963_4_k_cu_12349535_84814cuda3std3__45__cpo5beginE,@object
	.size		_ZN39_INTERNAL_daf70963_4_k_cu_12349535_84814cuda3std3__45__cpo5beginE,(_ZN39_INTERNAL_daf70963_4_k_cu_12349535_84814cuda3std3__441_GLOBAL__N__daf70963_4_k_cu_12349535_84816ignoreE - _ZN39_INTERNAL_daf70963_4_k_cu_12349535_84814cuda3std3__45__cpo5beginE)
_ZN39_INTERNAL_daf70963_4_k_cu_12349535_84814cuda3std3__45__cpo5beginE:
	.zero		1
	.type		_ZN39_INTERNAL_daf70963_4_k_cu_12349535_84814cuda3std3__441_GLOBAL__N__daf70963_4_k_cu_12349535_84816ignoreE,@object
	.size		_ZN39_INTERNAL_daf70963_4_k_cu_12349535_84814cuda3std3__441_GLOBAL__N__daf70963_4_k_cu_12349535_84816ignoreE,(_ZN39_INTERNAL_daf70963_4_k_cu_12349535_84814cute7productE - _ZN39_INTERNAL_daf70963_4_k_cu_12349535_84814cuda3std3__441_GLOBAL__N__daf70963_4_k_cu_12349535_84816ignoreE)
_ZN39_INTERNAL_daf70963_4_k_cu_12349535_84814cuda3std3__441_GLOBAL__N__daf70963_4_k_cu_12349535_84816ignoreE:
	.zero		1
	.type		_ZN39_INTERNAL_daf70963_4_k_cu_12349535_84814cute7productE,@object
	.size		_ZN39_INTERNAL_daf70963_4_k_cu_12349535_84814cute7productE,(_ZN39_INTERNAL_daf70963_4_k_cu_12349535_84814cuda3std3__45__cpo3endE - _ZN39_INTERNAL_daf70963_4_k_cu_12349535_84814cute7productE)
_ZN39_INTERNAL_daf70963_4_k_cu_12349535_84814cute7productE:
	.zero		1
	.type		_ZN39_INTERNAL_daf70963_4_k_cu_12349535_84814cuda3std3__45__cpo3endE,@object
	.size		_ZN39_INTERNAL_daf70963_4_k_cu_12349535_84814cuda3std3__45__cpo3endE,(_ZN39_INTERNAL_daf70963_4_k_cu_12349535_84814cuda3std3__419piecewise_constructE - _ZN39_INTERNAL_daf70963_4_k_cu_12349535_84814cuda3std3__45__cpo3endE)
_ZN39_INTERNAL_daf70963_4_k_cu_12349535_84814cuda3std3__45__cpo3endE:
	.zero		1
	.type		_ZN39_INTERNAL_daf70963_4_k_cu_12349535_84814cuda3std3__419piecewise_constructE,@object
	.size		_ZN39_INTERNAL_daf70963_4_k_cu_12349535_84814cuda3std3__419piecewise_constructE,(_ZN39_INTERNAL_daf70963_4_k_cu_12349535_84814cuda3std3__45__cpo4cendE - _ZN39_INTERNAL_daf70963_4_k_cu_12349535_84814cuda3std3__419piecewise_constructE)
_ZN39_INTERNAL_daf70963_4_k_cu_12349535_84814cuda3std3__419piecewise_constructE:
	.zero		1
	.type		_ZN39_INTERNAL_daf70963_4_k_cu_12349535_84814cuda3std3__45__cpo4cendE,@object
	.size		_ZN39_INTERNAL_daf70963_4_k_cu_12349535_84814cuda3std3__45__cpo4cendE,(_ZN39_INTERNAL_daf70963_4_k_cu_12349535_84814cuda3std6ranges3__45__cpo4swapE - _ZN39_INTERNAL_daf70963_4_k_cu_12349535_84814cuda3std3__45__cpo4cendE)
_ZN39_INTERNAL_daf70963_4_k_cu_12349535_84814cuda3std3__45__cpo4cendE:
	.zero		1
	.type		_ZN39_INTERNAL_daf70963_4_k_cu_12349535_84814cuda3std6ranges3__45__cpo4swapE,@object
	.size		_ZN39_INTERNAL_daf70963_4_k_cu_12349535_84814cuda3std6ranges3__45__cpo4swapE,(.L_8 - _ZN39_INTERNAL_daf70963_4_k_cu_12349535_84814cuda3std6ranges3__45__cpo4swapE)
_ZN39_INTERNAL_daf70963_4_k_cu_12349535_84814cuda3std6ranges3__45__cpo4swapE:
	.zero		1
.L_8:


//--------------------- .nv.constant0._ZN7cutlass13device_kernelINS_4gemm6kernel13GemmUniversalIN4cute5tupleIJiiiiEEENS1_10collective13CollectiveMmaINS1_34MainloopSm90TmaGmmaWarpSpecializedILi2ENS5_IJNS4_1CILi2EEENSA_ILi1EEESC_EEENS1_35KernelTmaWarpSpecializedCooperativeEEENS5_IJNSA_ILi512EEENSA_ILi176EEENSA_ILi64EEEEEENS_10bfloat16_tENS5_IJlSC_lEEESK_SL_NS4_8TiledMMAINS4_8MMA_AtomIJNS4_4SM904GMMA27MMA_64x16x16_F32BF16BF16_SSILNSP_5MajorE0ELSR_0ELNSP_7ScaleInE1ELSS_1EEEEEENS4_6LayoutISD_NS5_IJSC_NSA_ILi0EEESW_EEEEENS5_IJNS4_10UnderscoreESZ_SZ_EEEEENS4_13SM90_TMA_LOADENS4_14ComposedLayoutINS4_7SwizzleILi3ELi4ELi3EEENS4_18smem_ptr_flag_bitsILi16EEENSV_INS5_IJNSA_ILi8EEESI_EEENS5_IJSI_SC_EEEEEEEvNS4_8identityENS4_23SM90_TMA_LOAD_MULTICASTES1C_vS1D_EENS_8epilogue10collective6detail29Sm90TmaWarpSpecializedAdapterINS1H_15DefaultEpilogueISK_SL_SL_NS1G_6thread17LinearCombinationISK_Li1EffLNS1L_9ScaleType4KindE0ELNS_15FloatRoundStyleE2ESK_EENS1_15EpilogueDefaultEEEEEvvEEEEvNT_6ParamsE --------------------------
	.section	.nv.constant0._ZN7cutlass13device_kernelINS_4gemm6kernel13GemmUniversalIN4cute5tupleIJiiiiEEENS1_10collective13CollectiveMmaINS1_34MainloopSm90TmaGmmaWarpSpecializedILi2ENS5_IJNS4_1CILi2EEENSA_ILi1EEESC_EEENS1_35KernelTmaWarpSpecializedCooperativeEEENS5_IJNSA_ILi512EEENSA_ILi176EEENSA_ILi64EEEEEENS_10bfloat16_tENS5_IJlSC_lEEESK_SL_NS4_8TiledMMAINS4_8MMA_AtomIJNS4_4SM904GMMA27MMA_64x16x16_F32BF16BF16_SSILNSP_5MajorE0ELSR_0ELNSP_7ScaleInE1ELSS_1EEEEEENS4_6LayoutISD_NS5_IJSC_NSA_ILi0EEESW_EEEEENS5_IJNS4_10UnderscoreESZ_SZ_EEEEENS4_13SM90_TMA_LOADENS4_14ComposedLayoutINS4_7SwizzleILi3ELi4ELi3EEENS4_18smem_ptr_flag_bitsILi16EEENSV_INS5_IJNSA_ILi8EEESI_EEENS5_IJSI_SC_EEEEEEEvNS4_8identityENS4_23SM90_TMA_LOAD_MULTICASTES1C_vS1D_EENS_8epilogue10collective6detail29Sm90TmaWarpSpecializedAdapterINS1H_15DefaultEpilogueISK_SL_SL_NS1G_6thread17LinearCombinationISK_Li1EffLNS1L_9ScaleType4KindE0ELNS_15FloatRoundStyleE2ESK_EENS1_15EpilogueDefaultEEEEEvvEEEEvNT_6ParamsE,"a",@progbits
	.sectionflags	@""
	.align	4
.nv.constant0._ZN7cutlass13device_kernelINS_4gemm6kernel13GemmUniversalIN4cute5tupleIJiiiiEEENS1_10collective13CollectiveMmaINS1_34MainloopSm90TmaGmmaWarpSpecializedILi2ENS5_IJNS4_1CILi2EEENSA_ILi1EEESC_EEENS1_35KernelTmaWarpSpecializedCooperativeEEENS5_IJNSA_ILi512EEENSA_ILi176EEENSA_ILi64EEEEEENS_10bfloat16_tENS5_IJlSC_lEEESK_SL_NS4_8TiledMMAINS4_8MMA_AtomIJNS4_4SM904GMMA27MMA_64x16x16_F32BF16BF16_SSILNSP_5MajorE0ELSR_0ELNSP_7ScaleInE1ELSS_1EEEEEENS4_6LayoutISD_NS5_IJSC_NSA_ILi0EEESW_EEEEENS5_IJNS4_10UnderscoreESZ_SZ_EEEEENS4_13SM90_TMA_LOADENS4_14ComposedLayoutINS4_7SwizzleILi3ELi4ELi3EEENS4_18smem_ptr_flag_bitsILi16EEENSV_INS5_IJNSA_ILi8EEESI_EEENS5_IJSI_SC_EEEEEEEvNS4_8identityENS4_23SM90_TMA_LOAD_MULTICASTES1C_vS1D_EENS_8epilogue10collective6detail29Sm90TmaWarpSpecializedAdapterINS1H_15DefaultEpilogueISK_SL_SL_NS1G_6thread17LinearCombinationISK_Li1EffLNS1L_9ScaleType4KindE0ELNS_15FloatRoundStyleE2ESK_EENS1_15EpilogueDefaultEEEEEvvEEEEvNT_6ParamsE:
	.zero		1664


//--------------------- SYMBOLS --------------------------

	.type		.nv.reservedSmem.offset0,@object
	.size		.nv.reservedSmem.offset0,0x4
	.type		__assertfail,@function
